def matmul_kernel(
    a_ptr,
    b_ptr,
    c_ptr,
    M,
    N,
    K,
    stride_am,
    stride_ak,
    stride_bk,
    stride_bn,
    stride_cm,
    stride_cn,
    BLOCK_M: tl.constexpr,
    BLOCK_N: tl.constexpr,
    BLOCK_K: tl.constexpr,
    GROUP_M: tl.constexpr,
):
    pid = tl.program_id(axis=0)
    num_pid_m = tl.cdiv(M, BLOCK_M)
    num_pid_n = tl.cdiv(N, BLOCK_N)
    num_pid_in_group = GROUP_M * num_pid_n
    group_id = pid // num_pid_in_group
    first_pid_m = group_id * GROUP_M
    group_size_m = min(num_pid_m - first_pid_m, GROUP_M)
    pid_m = first_pid_m + ((pid % num_pid_in_group) % group_size_m)
    pid_n = (pid % num_pid_in_group) // group_size_m

    offs_am = (pid_m * BLOCK_M + tl.arange(0, BLOCK_M)) % M
    offs_bn = (pid_n * BLOCK_N + tl.arange(0, BLOCK_N)) % N
    offs_k = tl.arange(0, BLOCK_K)
    a_ptrs = a_ptr + offs_am[:, None] * stride_am + offs_k[None, :] * stride_ak
    b_ptrs = b_ptr + offs_k[:, None] * stride_bk + offs_bn[None, :] * stride_bn

    acc = tl.zeros((BLOCK_M, BLOCK_N), dtype=tl.float32)
    for kk in range(0, tl.cdiv(K, BLOCK_K)):
        a = tl.load(a_ptrs, mask=offs_k[None, :] < K - kk * BLOCK_K, other=0.0)
        b = tl.load(b_ptrs, mask=offs_k[:, None] < K - kk * BLOCK_K, other=0.0)
        acc = tl.dot(a, b, acc)
        a_ptrs += BLOCK_K * stride_ak
        b_ptrs += BLOCK_K * stride_bk

    c = acc.to(c_ptr.dtype.element_ty)
    offs_cm = pid_m * BLOCK_M + tl.arange(0, BLOCK_M)
    offs_cn = pid_n * BLOCK_N + tl.arange(0, BLOCK_N)
    c_ptrs = c_ptr + offs_cm[:, None] * stride_cm + offs_cn[None, :] * stride_cn
    mask = (offs_cm[:, None] < M) & (offs_cn[None, :] < N)
    tl.store(c_ptrs, c, mask=mask)

# config = {"BLOCK_K": 256, "BLOCK_M": 128, "BLOCK_N": 64, "GROUP_M": 8, "arch": "sm_100", "dtype": "fp8e4m3", "num_ctas": 1, "num_stages": 3, "num_warps": 4}
# arch = sm_100


// ===== COMPILED SASS (sm_100a) =====

	.target	sm_100a

	.elftype	@"ET_EXEC"


//--------------------- .note.nv.tkinfo           --------------------------
	.section	.note.nv.tkinfo,"",@"SHT_NOTE"
	.sectionflags	@"SHF_NOTE_NV_TKINFO"
	.tkinfo
        /*0018*/ 	.word	0x00000081
        /*0030*/ 	.string	""
        /*0030*/ 	.string	"ptxas-blackwell"
        /*0030*/ 	.string	"Cuda compilation tools, release 12.9, V12.9.86"
        /*0030*/ 	.string	"Build cuda_12.9.r12.9/compiler.36037853_0"
        /*0030*/ 	.string	"-v  -suppress-debug-info  -lineinfo  -arch sm_100a "



//--------------------- .note.nv.cuver            --------------------------
	.section	.note.nv.cuver,"",@"SHT_NOTE"
	.sectionflags	@"SHF_NOTE_NV_CUVER"
        /*0018*/ 	.short	0x0001
        /*001a*/ 	.short	0x0064
        /*001c*/ 	.short	0x0001
        /*001e*/ 	.short	0x0000
        /*0020*/ 	.short	0x0001
        /*0022*/ 	.short	0x0000


//--------------------- .nv.info                  --------------------------
	.section	.nv.info,"",@"SHT_CUDA_INFO"
	.align	4


	//----- nvinfo : EIATTR_REGCOUNT
	.align		4
        /*0000*/ 	.byte	0x04, 0x2f
        /*0002*/ 	.short	(.L_4 - .L_3)
	.align		4
.L_3:
        /*0004*/ 	.word	index@(matmul_kernel)
        /*0008*/ 	.word	0x00000060


	//----- nvinfo : EIATTR_FRAME_SIZE
	.align		4
.L_4:
        /*000c*/ 	.byte	0x04, 0x11
        /*000e*/ 	.short	(.L_6 - .L_5)
	.align		4
.L_5:
        /*0010*/ 	.word	index@($__internal_2_$__cuda_sm10x_tcgen05_guardrail_trap_unallocated_columns_being_dealloced)
        /*0014*/ 	.word	0x000013e8


	//----- nvinfo : EIATTR_FRAME_SIZE
	.align		4
.L_6:
        /*0018*/ 	.byte	0x04, 0x11
        /*001a*/ 	.short	(.L_8 - .L_7)
	.align		4
.L_7:
        /*001c*/ 	.word	index@($__internal_1_$__cuda_sm10x_tcgen05_guardrail_trap_phase_invalid_during_alloc)
        /*0020*/ 	.word	0x000013e8


	//----- nvinfo : EIATTR_FRAME_SIZE
	.align		4
.L_8:
        /*0024*/ 	.byte	0x04, 0x11
        /*0026*/ 	.short	(.L_10 - .L_9)
	.align		4
.L_9:
        /*0028*/ 	.word	index@($__internal_0_$__cuda_sm10x_tcgen05_guardrail_trap_col_being_dealloced_not_returned_by_alloc)
        /*002c*/ 	.word	0x000013e8


	//----- nvinfo : EIATTR_FRAME_SIZE
	.align		4
.L_10:
        /*0030*/ 	.byte	0x04, 0x11
        /*0032*/ 	.short	(.L_12 - .L_11)
	.align		4
.L_11:
        /*0034*/ 	.word	index@(matmul_kernel)
        /*0038*/ 	.word	0x000013e8


	//----- nvinfo : EIATTR_MIN_STACK_SIZE
	.align		4
.L_12:
        /*003c*/ 	.byte	0x04, 0x12
        /*003e*/ 	.short	(.L_14 - .L_13)
	.align		4
.L_13:
        /*0040*/ 	.word	index@(matmul_kernel)
        /*0044*/ 	.word	0x000013e8
.L_14:


//--------------------- .nv.info.matmul_kernel    --------------------------
	.section	.nv.info.matmul_kernel,"",@"SHT_CUDA_INFO"
	.sectionflags	@""
	.align	4


	//----- nvinfo : EIATTR_CUDA_API_VERSION
	.align		4
        /*0000*/ 	.byte	0x04, 0x37
        /*0002*/ 	.short	(.L_16 - .L_15)
.L_15:
        /*0004*/ 	.word	0x00000081


	//----- nvinfo : EIATTR_KPARAM_INFO
	.align		4
.L_16:
        /*0008*/ 	.byte	0x04, 0x17
        /*000a*/ 	.short	(.L_18 - .L_17)
.L_17:
        /*000c*/ 	.word	0x00000000
        /*0010*/ 	.short	0x000d
        /*0012*/ 	.short	0x0048
        /*0014*/ 	.byte	0x00, 0xf4, 0x21, 0x00


	//----- nvinfo : EIATTR_KPARAM_INFO
	.align		4
.L_18:
        /*0018*/ 	.byte	0x04, 0x17
        /*001a*/ 	.short	(.L_20 - .L_19)
.L_19:
        /*001c*/ 	.word	0x00000000
        /*0020*/ 	.short	0x000c
        /*0022*/ 	.short	0x0040
        /*0024*/ 	.byte	0x00, 0xf4, 0x21, 0x00


	//----- nvinfo : EIATTR_KPARAM_INFO
	.align		4
.L_20:
        /*0028*/ 	.byte	0x04, 0x17
        /*002a*/ 	.short	(.L_22 - .L_21)
.L_21:
        /*002c*/ 	.word	0x00000000
        /*0030*/ 	.short	0x000b
        /*0032*/ 	.short	0x0038
        /*0034*/ 	.byte	0x00, 0xf0, 0x11, 0x00


	//----- nvinfo : EIATTR_KPARAM_INFO
	.align		4
.L_22:
        /*0038*/ 	.byte	0x04, 0x17
        /*003a*/ 	.short	(.L_24 - .L_23)
.L_23:
        /*003c*/ 	.word	0x00000000
        /*0040*/ 	.short	0x000a
        /*0042*/ 	.short	0x0034
        /*0044*/ 	.byte	0x00, 0xf0, 0x11, 0x00


	//----- nvinfo : EIATTR_KPARAM_INFO
	.align		4
.L_24:
        /*0048*/ 	.byte	0x04, 0x17
        /*004a*/ 	.short	(.L_26 - .L_25)
.L_25:
        /*004c*/ 	.word	0x00000000
        /*0050*/ 	.short	0x0009
        /*0052*/ 	.short	0x0030
        /*0054*/ 	.byte	0x00, 0xf0, 0x11, 0x00


	//----- nvinfo : EIATTR_KPARAM_INFO
	.align		4
.L_26:
        /*0058*/ 	.byte	0x04, 0x17
        /*005a*/ 	.short	(.L_28 - .L_27)
.L_27:
        /*005c*/ 	.word	0x00000000
        /*0060*/ 	.short	0x0008
        /*0062*/ 	.short	0x002c
        /*0064*/ 	.byte	0x00, 0xf0, 0x11, 0x00


	//----- nvinfo : EIATTR_KPARAM_INFO
	.align		4
.L_28:
        /*0068*/ 	.byte	0x04, 0x17
        /*006a*/ 	.short	(.L_30 - .L_29)
.L_29:
        /*006c*/ 	.word	0x00000000
        /*0070*/ 	.short	0x0007
        /*0072*/ 	.short	0x0028
        /*0074*/ 	.byte	0x00, 0xf0, 0x11, 0x00


	//----- nvinfo : EIATTR_KPARAM_INFO
	.align		4
.L_30:
        /*0078*/ 	.byte	0x04, 0x17
        /*007a*/ 	.short	(.L_32 - .L_31)
.L_31:
        /*007c*/ 	.word	0x00000000
        /*0080*/ 	.short	0x0006
        /*0082*/ 	.short	0x0024
        /*0084*/ 	.byte	0x00, 0xf0, 0x11, 0x00


	//----- nvinfo : EIATTR_KPARAM_INFO
	.align		4
.L_32:
        /*0088*/ 	.byte	0x04, 0x17
        /*008a*/ 	.short	(.L_34 - .L_33)
.L_33:
        /*008c*/ 	.word	0x00000000
        /*0090*/ 	.short	0x0005
        /*0092*/ 	.short	0x0020
        /*0094*/ 	.byte	0x00, 0xf0, 0x11, 0x00


	//----- nvinfo : EIATTR_KPARAM_INFO
	.align		4
.L_34:
        /*0098*/ 	.byte	0x04, 0x17
        /*009a*/ 	.short	(.L_36 - .L_35)
.L_35:
        /*009c*/ 	.word	0x00000000
        /*00a0*/ 	.short	0x0004
        /*00a2*/ 	.short	0x001c
        /*00a4*/ 	.byte	0x00, 0xf0, 0x11, 0x00


	//----- nvinfo : EIATTR_KPARAM_INFO
	.align		4
.L_36:
        /*00a8*/ 	.byte	0x04, 0x17
        /*00aa*/ 	.short	(.L_38 - .L_37)
.L_37:
        /*00ac*/ 	.word	0x00000000
        /*00b0*/ 	.short	0x0003
        /*00b2*/ 	.short	0x0018
        /*00b4*/ 	.byte	0x00, 0xf0, 0x11, 0x00


	//----- nvinfo : EIATTR_KPARAM_INFO
	.align		4
.L_38:
        /*00b8*/ 	.byte	0x04, 0x17
        /*00ba*/ 	.short	(.L_40 - .L_39)
.L_39:
        /*00bc*/ 	.word	0x00000000
        /*00c0*/ 	.short	0x0002
        /*00c2*/ 	.short	0x0010
        /*00c4*/ 	.byte	0x00, 0xf4, 0x21, 0x00


	//----- nvinfo : EIATTR_KPARAM_INFO
	.align		4
.L_40:
        /*00c8*/ 	.byte	0x04, 0x17
        /*00ca*/ 	.short	(.L_42 - .L_41)
.L_41:
        /*00cc*/ 	.word	0x00000000
        /*00d0*/ 	.short	0x0001
        /*00d2*/ 	.short	0x0008
        /*00d4*/ 	.byte	0x00, 0xf4, 0x21, 0x00


	//----- nvinfo : EIATTR_KPARAM_INFO
	.align		4
.L_42:
        /*00d8*/ 	.byte	0x04, 0x17
        /*00da*/ 	.short	(.L_44 - .L_43)
.L_43:
        /*00dc*/ 	.word	0x00000000
        /*00e0*/ 	.short	0x0000
        /*00e2*/ 	.short	0x0000
        /*00e4*/ 	.byte	0x00, 0xf4, 0x21, 0x00


	//----- nvinfo : EIATTR_AT_ENTRY_FRAGMENTS
	.align		4
.L_44:
        /*00e8*/ 	.byte	0x04, 0x4f
        /*00ea*/ 	.short	(.L_46 - .L_45)


	//   ....[0]....
.L_45:
        /*00ec*/ 	.word	0x00000004


	//----- nvinfo : EIATTR_RESERVED_SMEM_USED
	.align		4
.L_46:
        /*00f0*/ 	.byte	0x01, 0x41
	.zero		2


	//----- nvinfo : EIATTR_SPARSE_MMA_MASK
	.align		4
        /*00f4*/ 	.byte	0x03, 0x50
        /*00f6*/ 	.short	0x0000


	//----- nvinfo : EIATTR_TCGEN05_1CTA_USED
	.align		4
        /*00f8*/ 	.byte	0x01, 0x51
	.zero		2


	//----- nvinfo : EIATTR_MAXREG_COUNT
	.align		4
        /*00fc*/ 	.byte	0x03, 0x1b
        /*00fe*/ 	.short	0x00ff


	//----- nvinfo : EIATTR_NUM_BARRIERS
	.align		4
        /*0100*/ 	.byte	0x02, 0x4c
        /*0102*/ 	.byte	0x01
	.zero		1


	//----- nvinfo : EIATTR_ANNOTATIONS
	.align		4
        /*0104*/ 	.byte	0x04, 0x55
        /*0106*/ 	.short	(.L_48 - .L_47)


	//   ....[0]....
.L_47:
        /*0108*/ 	.word	0x00000001
        /*010c*/ 	.byte	0x80, 0x09, 0x00, 0x00, 0x01, 0x00, 0x00, 0x00, 0xe0, 0x09, 0x00, 0x00, 0x01, 0x00, 0x00, 0x00
        /* <DEDUP_REMOVED lines=2249> */
        /*8dac*/ 	.byte	0x10, 0x3b, 0x03, 0x00


	//----- nvinfo : EIATTR_INT_WARP_WIDE_INSTR_OFFSETS
	.align		4
.L_48:
        /*8db0*/ 	.byte	0x04, 0x31
        /*8db2*/ 	.short	(.L_50 - .L_49)


	//   ....[0]....
.L_49:
        /*8db4*/ 	.word	0x00003480


	//   ....[1]....
        /*8db8*/ 	.word	0x000034b0


	//   ....[2]....
        /*8dbc*/ 	.word	0x000108b0


	//   ....[3]....
        /*8dc0*/ 	.word	0x00034060


	//   ....[4]....
        /*8dc4*/ 	.word	0x000340b0


	//----- nvinfo : EIATTR_COOP_GROUP_MASK_REGIDS
	.align		4
.L_50:
        /*8dc8*/ 	.byte	0x04, 0x29
        /*8dca*/ 	.short	(.L_52 - .L_51)


	//   ....[0]....
.L_51:
        /*8dcc*/ 	.word	0xffffffff


	//   ....[1]....
        /*8dd0*/ 	.word	0xffffffff


	//   ....[2]....
        /*8dd4*/ 	.word	0xffffffff


	//   ....[3]....
        /*8dd8*/ 	.word	0xffffffff


	//----- nvinfo : EIATTR_COOP_GROUP_INSTR_OFFSETS
	.align		4
.L_52:
        /*8ddc*/ 	.byte	0x04, 0x28
        /*8dde*/ 	.short	(.L_54 - .L_53)


	//   ....[0]....
.L_53:
        /*8de0*/ 	.word	0x00000070


	//   ....[1]....
        /*8de4*/ 	.word	0x00000330


	//   ....[2]....
        /*8de8*/ 	.word	0x00033ef0


	//   ....[3]....
        /*8dec*/ 	.word	0x00034160


	//----- nvinfo : EIATTR_VRC_CTA_INIT_COUNT
	.align		4
.L_54:
        /*8df0*/ 	.byte	0x02, 0x4a
        /*8df2*/ 	.byte	0x80
	.zero		1


	//----- nvinfo : EIATTR_MBARRIER_INSTR_OFFSETS
	.align		4
        /*8df4*/ 	.byte	0x04, 0x39
        /*8df6*/ 	.short	(.L_56 - .L_55)


	//   ....[0]....
.L_55:
        /*8df8*/ 	.word	0x00003600
        /*8dfc*/ 	.word	0x000000ff
        /*8e00*/ 	.word	0x00000000
        /*8e04*/ 	.short	0x0100
        /*8e06*/ 	.byte	0x0b
	.zero		1


	//   ....[1]....
        /*8e08*/ 	.word	0x000108f0
        /*8e0c*/ 	.word	0x000000ff
        /*8e10*/ 	.word	0x00018008
        /*8e14*/ 	.short	0x0100
        /*8e16*/ 	.byte	0x09
	.zero		1


	//   ....[2]....
        /*8e18*/ 	.word	0x0001c680
        /*8e1c*/ 	.word	0x000000ff
        /*8e20*/ 	.word	0x00000000
        /*8e24*/ 	.short	0x010a
        /*8e26*/ 	.byte	0x0b
	.zero		1


	//   ....[3]....
        /*8e28*/ 	.word	0x00031f90
        /*8e2c*/ 	.word	0x000000ff
        /*8e30*/ 	.word	0x00000000
        /*8e34*/ 	.short	0x010a
        /*8e36*/ 	.byte	0x0b
	.zero		1


	//   ....[4]....
        /*8e38*/ 	.word	0x00032010
        /*8e3c*/ 	.word	0x000000ff
        /*8e40*/ 	.word	0x00018000
        /*8e44*/ 	.short	0x0108
        /*8e46*/ 	.byte	0x09
	.zero		1


	//   ....[5]....
        /*8e48*/ 	.word	0x00032070
        /*8e4c*/ 	.word	0x000000ff
        /*8e50*/ 	.word	0x00018008
        /*8e54*/ 	.short	0x0108
        /*8e56*/ 	.byte	0x09
	.zero		1


	//   ....[6]....
        /*8e58*/ 	.word	0x00034180
        /*8e5c*/ 	.word	0x000000ff
        /*8e60*/ 	.word	0x00000000
        /*8e64*/ 	.short	0x010a
        /*8e66*/ 	.byte	0x0b
	.zero		1


	//   ....[7]....
        /*8e68*/ 	.word	0x000341b0
        /*8e6c*/ 	.word	0x000000ff
        /*8e70*/ 	.word	0x00000000
        /*8e74*/ 	.short	0x010a
        /*8e76*/ 	.byte	0x0b
	.zero		1


	//----- nvinfo : EIATTR_NUM_MBARRIERS
	.align		4
.L_56:
        /*8e78*/ 	.byte	0x03, 0x38
        /*8e7a*/ 	.short	0x0002


	//----- nvinfo : EIATTR_EXIT_INSTR_OFFSETS
	.align		4
        /*8e7c*/ 	.byte	0x04, 0x1c
        /*8e7e*/ 	.short	(.L_58 - .L_57)


	//   ....[0]....
.L_57:
        /*8e80*/ 	.word	0x00034170


	//----- nvinfo : EIATTR_REQNTID
	.align		4
.L_58:
        /*8e84*/ 	.byte	0x04, 0x10
        /*8e86*/ 	.short	(.L_60 - .L_59)
.L_59:
        /*8e88*/ 	.word	0x00000080
        /*8e8c*/ 	.word	0x00000001
        /*8e90*/ 	.word	0x00000001


	//----- nvinfo : EIATTR_CRS_STACK_SIZE
	.align		4
.L_60:
        /*8e94*/ 	.byte	0x04, 0x1e
        /*8e96*/ 	.short	(.L_62 - .L_61)
.L_61:
        /*8e98*/ 	.word	0x00000000


	//----- nvinfo : EIATTR_CBANK_PARAM_SIZE
	.align		4
.L_62:
        /*8e9c*/ 	.byte	0x03, 0x19
        /*8e9e*/ 	.short	0x0050


	//----- nvinfo : EIATTR_PARAM_CBANK
	.align		4
        /*8ea0*/ 	.byte	0x04, 0x0a
        /*8ea2*/ 	.short	(.L_64 - .L_63)
	.align		4
.L_63:
        /*8ea4*/ 	.word	index@(.nv.constant0.matmul_kernel)
        /*8ea8*/ 	.short	0x0380
        /*8eaa*/ 	.short	0x0050


	//----- nvinfo : EIATTR_SW_WAR
	.align		4
.L_64:
        /*8eac*/ 	.byte	0x04, 0x36
        /*8eae*/ 	.short	(.L_66 - .L_65)
.L_65:
        /*8eb0*/ 	.word	0x00000008
.L_66:


//--------------------- .nv.compat                --------------------------
	.section	.nv.compat,"",@"SHT_CUDA_COMPAT_INFO"
	.align	4
        /*0000*/ 	.byte	0x02, 0x02, 0x02, 0x00, 0x02, 0x05, 0x05, 0x00, 0x02, 0x03, 0x00, 0x00, 0x02, 0x06, 0x01, 0x00


//--------------------- .nv.callgraph             --------------------------
	.section	.nv.callgraph,"",@"SHT_CUDA_CALLGRAPH"
	.align	4
	.sectionentsize	8
	.align		4
        /*0000*/ 	.word	0x00000000
	.align		4
        /*0004*/ 	.word	0xffffffff
	.align		4
        /*0008*/ 	.word	0x00000000
	.align		4
        /*000c*/ 	.word	0xfffffffe
	.align		4
        /*0010*/ 	.word	0x00000000
	.align		4
        /*0014*/ 	.word	0xfffffffd
	.align		4
        /*0018*/ 	.word	0x00000000
	.align		4
        /*001c*/ 	.word	0xfffffffc


//--------------------- .text.matmul_kernel       --------------------------
	.section	.text.matmul_kernel,"ax",@progbits
	.align	128
        .global         matmul_kernel
        .type           matmul_kernel,@function
        .size           matmul_kernel,(.L_x_20 - matmul_kernel)
        .other          matmul_kernel,@"STO_CUDA_ENTRY STV_DEFAULT"
matmul_kernel:
.text.matmul_kernel:
[----:B------:R-:W0:Y:S01]  /*0000*/  LDC R1, c[0x0][0x37c] ;  /* 0x0000df00ff017b82 */ /* 0x000e220000000800 */
[----:B------:R-:W1:Y:S01]  /*0010*/  S2R R11, SR_TID.X ;  /* 0x00000000000b7919 */ /* 0x000e620000002100 */
[----:B0-----:R-:W-:Y:S01]  /*0020*/  VIADD R1, R1, 0xffffec18 ;  /* 0xffffec1801017836 */ /* 0x001fe20000000000 */
[----:B-1----:R-:W-:-:S13]  /*0030*/  ISETP.GE.U32.AND P0, PT, R11, 0x20, PT ;  /* 0x000000200b00780c */ /* 0x002fda0003f06070 */
[----:B------:R-:W-:Y:S02]  /*0040*/  VOTEU.ANY UP0, P0 ;  /* 0x0000000000ff7886 */ /* 0x000fe40000000100 */
[----:B------:R-:W-:Y:S05]  /*0050*/  BRA.U UP0, `(.L_x_0) ;  /* 0x0000000100b87547 */ /* 0x000fea000b800000 */
[----:B------:R-:W0:Y:S01]  /*0060*/  S2UR UR6, SR_CgaCtaId ;  /* 0x00000000000679c3 */ /* 0x000e220000008800 */
[----:B------:R-:W-:Y:S01]  /*0070*/  NOP ;  /* 0x0000000000007918 */ /* 0x000fe20000000000 */
[----:B------:R-:W-:Y:S02]  /*0080*/  UMOV UR4, 0x40 ;  /* 0x0000004000047882 */ /* 0x000fe40000000000 */
[----:B0-----:R-:W-:-:S09]  /*0090*/  ULEA UR4, UR6, UR4, 0x18 ;  /* 0x0000000406047291 */ /* 0x001fd2000f8ec0ff */
[----:B------:R-:W0:Y:S01]  /*00a0*/  LDS.U8 R0, [UR4] ;  /* 0x00000004ff007984 */ /* 0x000e220008000000 */
[----:B------:R-:W-:Y:S02]  /*00b0*/  UMOV UR4, 0x400 ;  /* 0x0000040000047882 */ /* 0x000fe40000000000 */
[----:B------:R-:W-:Y:S01]  /*00c0*/  ULEA UR4, UR6, UR4, 0x18 ;  /* 0x0000000406047291 */ /* 0x000fe2000f8ec0ff */
[----:B0-----:R-:W-:-:S13]  /*00d0*/  ISETP.NE.AND P0, PT, R0, RZ, PT ;  /* 0x000000ff0000720c */ /* 0x001fda0003f05270 */
[----:B------:R-:W-:Y:S05]  /*00e0*/  @P0 BRA `(.L_x_1) ;  /* 0x00000000007c0947 */ /* 0x000fea0003800000 */
[----:B------:R-:W-:-:S13]  /*00f0*/  ELECT P0, URZ, PT ;  /* 0x0000000000ff782f */ /* 0x000fda0003800000 */
[----:B------:R-:W-:Y:S05]  /*0100*/  @!P0 BRA `(.L_x_2) ;  /* 0x0000000000848947 */ /* 0x000fea0003800000 */
[----:B------:R-:W-:Y:S01]  /*0110*/  UMOV UR5, 0x2 ;  /* 0x0000000200057882 */ /* 0x000fe20000000000 */
[----:B------:R-:W-:Y:S02]  /*0120*/  IMAD.MOV.U32 R4, RZ, RZ, 0x1 ;  /* 0x00000001ff047424 */ /* 0x000fe400078e00ff */
[----:B------:R-:W-:Y:S02]  /*0130*/  IMAD.MOV.U32 R5, RZ, RZ, 0x3 ;  /* 0x00000003ff057424 */ /* 0x000fe400078e00ff */
[----:B------:R-:W-:Y:S04]  /*0140*/  DEPBAR.LE SB0, 0x36 ;  /* 0x00008d800000791a */ /* 0x000fe80000000000 */
[----:B------:R-:W0:Y:S02]  /*0150*/  UTCATOMSWS.FIND_AND_SET.ALIGN UP1, UR5, UR5 ;  /* 0x00000005000575e3 */ /* 0x000e240008020800 */
[----:B0-----:R-:W-:-:S04]  /*0160*/  PLOP3.LUT P0, PT, PT, PT, UP1, 0x80, 0x8 ;  /* 0x000000000008781c */ /* 0x001fc80003f0f018 */
[----:B------:R-:W-:-:S04]  /*0170*/  SEL R0, RZ, 0xffffffff, !P0 ;  /* 0xffffffffff007807 */ /* 0x000fc80004000000 */
[----:B------:R-:W-:Y:S01]  /*0180*/  ISETP.NE.AND P0, PT, R0, RZ, PT ;  /* 0x000000ff0000720c */ /* 0x000fe20003f05270 */
[----:B------:R-:W-:-:S12]  /*0190*/  IMAD.U32 R0, RZ, RZ, UR5 ;  /* 0x00000005ff007e24 */ /* 0x000fd8000f8e00ff */
[----:B------:R-:W-:Y:S05]  /*01a0*/  @P0 BRA `(.L_x_3) ;  /* 0x0000000000240947 */ /* 0x000fea0003800000 */
.L_x_4:
[----:B------:R-:W-:Y:S05]  /*01b0*/  NANOSLEEP 0x64 ;  /* 0x000000640000795d */ /* 0x000fea0003800000 */
[----:B------:R-:W-:-:S05]  /*01c0*/  UMOV UR5, 0x2 ;  /* 0x0000000200057882 */ /* 0x000fca0000000000 */
[----:B------:R-:W-:Y:S04]  /*01d0*/  DEPBAR.LE SB0, 0x36 ;  /* 0x00008d800000791a */ /* 0x000fe80000000000 */
[----:B------:R-:W0:Y:S02]  /*01e0*/  UTCATOMSWS.FIND_AND_SET.ALIGN UP1, UR5, UR5 ;  /* 0x00000005000575e3 */ /* 0x000e240008020800 */
[----:B0-----:R-:W-:-:S04]  /*01f0*/  PLOP3.LUT P0, PT, PT, PT, UP1, 0x80, 0x8 ;  /* 0x000000000008781c */ /* 0x001fc80003f0f018 */
[----:B------:R-:W-:-:S04]  /*0200*/  SEL R0, RZ, 0xffffffff, !P0 ;  /* 0xffffffffff007807 */ /* 0x000fc80004000000 */
[----:B------:R-:W-:Y:S01]  /*0210*/  ISETP.NE.AND P0, PT, R0, RZ, PT ;  /* 0x000000ff0000720c */ /* 0x000fe20003f05270 */
[----:B------:R-:W-:-:S12]  /*0220*/  IMAD.U32 R0, RZ, RZ, UR5 ;  /* 0x00000005ff007e24 */ /* 0x000fd8000f8e00ff */
[----:B------:R-:W-:Y:S05]  /*0230*/  @!P0 BRA `(.L_x_4) ;  /* 0xfffffffc00dc8947 */ /* 0x000fea000383ffff */
.L_x_3:
[C---:B------:R-:W-:Y:S01]  /*0240*/  VIADD R3, R0.reuse, 0x10 ;  /* 0x0000001000037836 */ /* 0x040fe20000000000 */
[----:B------:R-:W-:Y:S01]  /*0250*/  UMOV UR5, 0x50 ;  /* 0x0000005000057882 */ /* 0x000fe20000000000 */
[----:B------:R-:W-:Y:S01]  /*0260*/  SHF.L.U32 R2, R5, R0, RZ ;  /* 0x0000000005027219 */ /* 0x000fe200000006ff */
[----:B------:R-:W-:Y:S01]  /*0270*/  ULEA UR5, UR6, UR5, 0x18 ;  /* 0x0000000506057291 */ /* 0x000fe2000f8ec0ff */
[----:B------:R-:W-:Y:S01]  /*0280*/  IMAD.SHL.U32 R0, R0, 0x20, RZ ;  /* 0x0000002000007824 */ /* 0x000fe200078e00ff */
[----:B------:R-:W-:-:S04]  /*0290*/  SHF.L.U32 R3, R4, R3, RZ ;  /* 0x0000000304037219 */ /* 0x000fc800000006ff */
[----:B------:R-:W-:-:S05]  /*02a0*/  LOP3.LUT R2, R3, R2, RZ, 0xfc, !PT ;  /* 0x0000000203027212 */ /* 0x000fca00078efcff */
[----:B------:R0:W-:Y:S04]  /*02b0*/  ATOMS.OR RZ, [UR5], R2 ;  /* 0x00000002ffff798c */ /* 0x0001e8000b000005 */
[----:B------:R0:W-:Y:S01]  /*02c0*/  STS [UR4], R0 ;  /* 0x00000000ff007988 */ /* 0x0001e20008000804 */
[----:B------:R-:W-:Y:S05]  /*02d0*/  BRA `(.L_x_2) ;  /* 0x0000000000107947 */ /* 0x000fea0003800000 */
.L_x_1:
[----:B------:R-:W-:Y:S01]  /*02e0*/  IMAD.MOV.U32 R0, RZ, RZ, -0x1 ;  /* 0xffffffffff007424 */ /* 0x000fe200078e00ff */
[----:B------:R-:W-:-:S04]  /*02f0*/  MOV R2, 0x320 ;  /* 0x0000032000027802 */ /* 0x000fc80000000f00 */
[----:B------:R0:W-:Y:S03]  /*0300*/  STS [UR4], R0 ;  /* 0x00000000ff007988 */ /* 0x0001e60008000804 */
[----:B0-----:R-:W-:Y:S05]  /*0310*/  CALL.REL.NOINC `($__internal_1_$__cuda_sm10x_tcgen05_guardrail_trap_phase_invalid_during_alloc) ;  /* 0x0000033c00bc7944 */ /* 0x001fea0003c00000 */
.L_x_2:
[----:B------:R-:W-:Y:S05]  /*0320*/  WARPSYNC.ALL ;  /* 0x0000000000007948 */ /* 0x000fea0003800000 */
[----:B------:R-:W-:Y:S01]  /*0330*/  NOP ;  /* 0x0000000000007918 */ /* 0x000fe20000000000 */
.L_x_0:
[----:B0-----:R-:W0:Y:S01]  /*0340*/  LDC.64 R2, c[0x0][0x398] ;  /* 0x0000e600ff027b82 */ /* 0x001e220000000a00 */
[----:B------:R-:W1:Y:S01]  /*0350*/  S2R R8, SR_CTAID.X ;  /* 0x0000000000087919 */ /* 0x000e620000002500 */
[----:B------:R-:W-:Y:S01]  /*0360*/  UMOV UR9, 0x400 ;  /* 0x0000040000097882 */ /* 0x000fe20000000000 */
[----:B------:R-:W-:Y:S01]  /*0370*/  LOP3.LUT R79, R11, 0x7f, RZ, 0xc0, !PT ;  /* 0x0000007f0b4f7812 */ /* 0x000fe200078ec0ff */
[----:B------:R-:W2:Y:S04]  /*0380*/  LDCU UR17, c[0x0][0x3a4] ;  /* 0x00007480ff1177ac */ /* 0x000ea80008000800 */
[----:B------:R-:W3:Y:S01]  /*0390*/  S2UR UR5, SR_CgaCtaId ;  /* 0x00000000000579c3 */ /* 0x000ee20000008800 */
[----:B------:R-:W4:Y:S01]  /*03a0*/  LDCU.64 UR20, c[0x0][0x358] ;  /* 0x00006b00ff1477ac */ /* 0x000f220008000a00 */
[----:B------:R-:W0:Y:S01]  /*03b0*/  LDCU.128 UR12, c[0x0][0x380] ;  /* 0x00007000ff0c77ac */ /* 0x000e220008000c00 */
[----:B------:R-:W-:Y:S01]  /*03c0*/  UMOV UR7, 0x1 ;  /* 0x0000000100077882 */ /* 0x000fe20000000000 */
[----:B0-----:R-:W-:Y:S01]  /*03d0*/  VIADD R0, R3, 0x3f ;  /* 0x0000003f03007836 */ /* 0x001fe20000000000 */
[----:B------:R-:W-:-:S04]  /*03e0*/  IABS R16, R2 ;  /* 0x0000000200107213 */ /* 0x000fc80000000000 */
[----:B------:R-:W-:Y:S01]  /*03f0*/  SHF.R.S32.HI R5, RZ, 0x1f, R0 ;  /* 0x0000001fff057819 */ /* 0x000fe20000011400 */
[----:B---3--:R-:W-:-:S03]  /*0400*/  ULEA UR9, UR5, UR9, 0x18 ;  /* 0x0000000905097291 */ /* 0x008fc6000f8ec0ff */
[----:B------:R-:W-:Y:S02]  /*0410*/  LEA.HI R5, R5, R0, RZ, 0x6 ;  /* 0x0000000005057211 */ /* 0x000fe400078f30ff */
[----:B-1----:R-:W-:Y:S02]  /*0420*/  IABS R10, R8 ;  /* 0x00000008000a7213 */ /* 0x002fe40000000000 */
[----:B------:R-:W-:-:S05]  /*0430*/  SHF.R.S32.HI R5, RZ, 0x6, R5 ;  /* 0x00000006ff057819 */ /* 0x000fca0000011405 */
[----:B------:R-:W-:-:S05]  /*0440*/  IMAD.SHL.U32 R7, R5, 0x8, RZ ;  /* 0x0000000805077824 */ /* 0x000fca00078e00ff */
[-C--:B------:R-:W-:Y:S02]  /*0450*/  IABS R9, R7.reuse ;  /* 0x0000000700097213 */ /* 0x080fe40000000000 */
[----:B------:R-:W-:Y:S02]  /*0460*/  IABS R12, R7 ;  /* 0x00000007000c7213 */ /* 0x000fe40000000000 */
[----:B------:R-:W0:Y:S08]  /*0470*/  I2F.RP R0, R9 ;  /* 0x0000000900007306 */ /* 0x000e300000209400 */
[----:B0-----:R-:W0:Y:S02]  /*0480*/  MUFU.RCP R0, R0 ;  /* 0x0000000000007308 */ /* 0x001e240000001000 */
[----:B0-----:R-:W-:-:S02]  /*0490*/  VIADD R4, R0, 0xffffffe ;  /* 0x0ffffffe00047836 */ /* 0x001fc40000000000 */
[----:B------:R-:W-:-:S04]  /*04a0*/  IMAD.MOV R0, RZ, RZ, -R12 ;  /* 0x000000ffff007224 */ /* 0x000fc800078e0a0c */
[----:B------:R0:W1:Y:S02]  /*04b0*/  F2I.FTZ.U32.TRUNC.NTZ R5, R4 ;  /* 0x0000000400057305 */ /* 0x000064000021f000 */
[----:B0-----:R-:W-:Y:S02]  /*04c0*/  IMAD.MOV.U32 R4, RZ, RZ, RZ ;  /* 0x000000ffff047224 */ /* 0x001fe400078e00ff */
[----:B-1----:R-:W-:-:S04]  /*04d0*/  IMAD.MOV R6, RZ, RZ, -R5 ;  /* 0x000000ffff067224 */ /* 0x002fc800078e0a05 */
[----:B------:R-:W-:Y:S02]  /*04e0*/  IMAD R13, R6, R9, RZ ;  /* 0x00000009060d7224 */ /* 0x000fe400078e02ff */
[----:B------:R-:W-:Y:S02]  /*04f0*/  IMAD.MOV.U32 R6, RZ, RZ, R10 ;  /* 0x000000ffff067224 */ /* 0x000fe400078e000a */
[----:B------:R-:W-:-:S06]  /*0500*/  IMAD.HI.U32 R5, R5, R13, R4 ;  /* 0x0000000d05057227 */ /* 0x000fcc00078e0004 */
[----:B------:R-:W-:-:S04]  /*0510*/  IMAD.HI.U32 R5, R5, R6, RZ ;  /* 0x0000000605057227 */ /* 0x000fc800078e00ff */
[----:B------:R-:W-:Y:S01]  /*0520*/  IMAD R0, R5, R0, R6 ;  /* 0x0000000005007224 */ /* 0x000fe200078e0206 */
[----:B------:R-:W-:Y:S01]  /*0530*/  IABS R6, R3 ;  /* 0x0000000300067213 */ /* 0x000fe20000000000 */
[----:B------:R-:W-:Y:S03]  /*0540*/  BAR.SYNC.DEFER_BLOCKING 0x0 ;  /* 0x0000000000007b1d */ /* 0x000fe60000010000 */
[----:B------:R-:W-:-:S13]  /*0550*/  ISETP.GT.U32.AND P1, PT, R9, R0, PT ;  /* 0x000000000900720c */ /* 0x000fda0003f24070 */
[----:B------:R-:W-:Y:S02]  /*0560*/  @!P1 IMAD.IADD R0, R0, 0x1, -R9 ;  /* 0x0000000100009824 */ /* 0x000fe400078e0a09 */
[----:B------:R-:W-:Y:S01]  /*0570*/  @!P1 VIADD R5, R5, 0x1 ;  /* 0x0000000105059836 */ /* 0x000fe20000000000 */
[----:B------:R-:W-:Y:S02]  /*0580*/  ISETP.NE.AND P1, PT, R7, RZ, PT ;  /* 0x000000ff0700720c */ /* 0x000fe40003f25270 */
[----:B------:R-:W-:Y:S02]  /*0590*/  ISETP.GE.U32.AND P0, PT, R0, R9, PT ;  /* 0x000000090000720c */ /* 0x000fe40003f06070 */
[----:B------:R-:W-:-:S04]  /*05a0*/  LOP3.LUT R0, R8, R7, RZ, 0x3c, !PT ;  /* 0x0000000708007212 */ /* 0x000fc800078e3cff */
[----:B------:R-:W-:Y:S01]  /*05b0*/  ISETP.GE.AND P2, PT, R0, RZ, PT ;  /* 0x000000ff0000720c */ /* 0x000fe20003f46270 */
[----:B------:R-:W-:-:S06]  /*05c0*/  VIADD R0, R2, 0x7f ;  /* 0x0000007f02007836 */ /* 0x000fcc0000000000 */
[----:B------:R-:W-:-:S04]  /*05d0*/  @P0 VIADD R5, R5, 0x1 ;  /* 0x0000000105050836 */ /* 0x000fc80000000000 */
[----:B------:R-:W-:Y:S01]  /*05e0*/  IMAD.MOV.U32 R4, RZ, RZ, R5 ;  /* 0x000000ffff047224 */ /* 0x000fe200078e0005 */
[----:B------:R-:W-:-:S03]  /*05f0*/  SHF.R.S32.HI R5, RZ, 0x1f, R0 ;  /* 0x0000001fff057819 */ /* 0x000fc60000011400 */
[----:B------:R-:W-:Y:S01]  /*0600*/  @!P2 IMAD.MOV R4, RZ, RZ, -R4 ;  /* 0x000000ffff04a224 */ /* 0x000fe200078e0a04 */
[----:B------:R-:W-:Y:S02]  /*0610*/  @!P1 LOP3.LUT R4, RZ, R7, RZ, 0x33, !PT ;  /* 0x00000007ff049212 */ /* 0x000fe400078e33ff */
[----:B------:R-:W-:-:S03]  /*0620*/  LEA.HI R5, R5, R0, RZ, 0x7 ;  /* 0x0000000005057211 */ /* 0x000fc600078f38ff */
[----:B------:R-:W-:Y:S02]  /*0630*/  IMAD.SHL.U32 R14, R4, 0x8, RZ ;  /* 0x00000008040e7824 */ /* 0x000fe400078e00ff */
[----:B------:R-:W-:-:S03]  /*0640*/  IMAD.MOV R4, RZ, RZ, -R4 ;  /* 0x000000ffff047224 */ /* 0x000fc600078e0a04 */
[----:B------:R-:W-:Y:S01]  /*0650*/  LEA.HI.SX32 R5, R5, -R14, 0x19 ;  /* 0x8000000e05057211 */ /* 0x000fe200078fcaff */
[----:B------:R-:W-:Y:S02]  /*0660*/  IMAD R10, R7, R4, R8 ;  /* 0x00000004070a7224 */ /* 0x000fe400078e0208 */
[----:B------:R-:W-:Y:S01]  /*0670*/  IMAD.MOV.U32 R4, RZ, RZ, RZ ;  /* 0x000000ffff047224 */ /* 0x000fe200078e00ff */
[----:B------:R-:W-:Y:S01]  /*0680*/  VIMNMX R15, PT, PT, R5, 0x8, PT ;  /* 0x00000008050f7848 */ /* 0x000fe20003fe0100 */
[----:B------:R-:W0:Y:S01]  /*0690*/  I2F.RP R8, R6 ;  /* 0x0000000600087306 */ /* 0x000e220000209400 */
[----:B------:R-:W-:Y:S02]  /*06a0*/  IABS R13, R10 ;  /* 0x0000000a000d7213 */ /* 0x000fe40000000000 */
[----:B------:R-:W-:-:S05]  /*06b0*/  IABS R9, R15 ;  /* 0x0000000f00097213 */ /* 0x000fca0000000000 */
[----:B------:R-:W1:Y:S08]  /*06c0*/  I2F.RP R0, R9 ;  /* 0x0000000900007306 */ /* 0x000e700000209400 */
[----:B0-----:R-:W-:Y:S08]  /*06d0*/  MUFU.RCP R8, R8 ;  /* 0x0000000800087308 */ /* 0x001ff00000001000 */
[----:B-1----:R-:W0:Y:S02]  /*06e0*/  MUFU.RCP R0, R0 ;  /* 0x0000000000007308 */ /* 0x002e240000001000 */
[----:B0-----:R-:W-:Y:S01]  /*06f0*/  VIADD R5, R0, 0xffffffe ;  /* 0x0ffffffe00057836 */ /* 0x001fe20000000000 */
[----:B------:R-:W-:-:S05]  /*0700*/  IABS R0, R15 ;  /* 0x0000000f00007213 */ /* 0x000fca0000000000 */
[----:B------:R-:W0:Y:S01]  /*0710*/  F2I.FTZ.U32.TRUNC.NTZ R5, R5 ;  /* 0x0000000500057305 */ /* 0x000e22000021f000 */
[----:B------:R-:W-:Y:S02]  /*0720*/  IMAD.MOV R0, RZ, RZ, -R0 ;  /* 0x000000ffff007224 */ /* 0x000fe400078e0a00 */
[----:B0-----:R-:W-:-:S04]  /*0730*/  IMAD.MOV R12, RZ, RZ, -R5 ;  /* 0x000000ffff0c7224 */ /* 0x001fc800078e0a05 */
[----:B------:R-:W-:Y:S02]  /*0740*/  IMAD R7, R12, R9, RZ ;  /* 0x000000090c077224 */ /* 0x000fe400078e02ff */
[----:B------:R-:W-:Y:S02]  /*0750*/  VIADD R12, R8, 0xffffffe ;  /* 0x0ffffffe080c7836 */ /* 0x000fe40000000000 */
[----:B------:R-:W-:-:S04]  /*0760*/  IMAD.HI.U32 R4, R5, R7, R4 ;  /* 0x0000000705047227 */ /* 0x000fc800078e0004 */
[----:B------:R-:W-:Y:S02]  /*0770*/  IMAD.MOV.U32 R5, RZ, RZ, R16 ;  /* 0x000000ffff057224 */ /* 0x000fe400078e0010 */
[----:B------:R-:W-:Y:S01]  /*0780*/  IMAD.HI.U32 R4, R4, R13, RZ ;  /* 0x0000000d04047227 */ /* 0x000fe200078e00ff */
[----:B------:R-:W0:Y:S01]  /*0790*/  LDS R16, [UR9] ;  /* 0x00000009ff107984 */ /* 0x000e220008000800 */
[----:B------:R-:W1:Y:S02]  /*07a0*/  I2F.RP R7, R5 ;  /* 0x0000000500077306 */ /* 0x000e640000209400 */
[----:B------:R-:W-:Y:S01]  /*07b0*/  IMAD R0, R4, R0, R13 ;  /* 0x0000000004007224 */ /* 0x000fe200078e020d */
[----:B------:R-:W-:Y:S04]  /*07c0*/  BAR.SYNC.DEFER_BLOCKING 0x0 ;  /* 0x0000000000007b1d */ /* 0x000fe80000010000 */
[----:B------:R-:W-:-:S02]  /*07d0*/  ISETP.GT.U32.AND P1, PT, R9, R0, PT ;  /* 0x000000000900720c */ /* 0x000fc40003f24070 */
[----:B------:R3:W-:Y:S08]  /*07e0*/  F2I.FTZ.U32.TRUNC.NTZ R13, R12 ;  /* 0x0000000c000d7305 */ /* 0x0007f0000021f000 */
[----:B-1----:R-:W1:Y:S01]  /*07f0*/  MUFU.RCP R7, R7 ;  /* 0x0000000700077308 */ /* 0x002e620000001000 */
[----:B---3--:R-:W-:Y:S02]  /*0800*/  IMAD.MOV.U32 R12, RZ, RZ, RZ ;  /* 0x000000ffff0c7224 */ /* 0x008fe400078e00ff */
[----:B------:R-:W-:-:S02]  /*0810*/  @!P1 IMAD.IADD R0, R0, 0x1, -R9 ;  /* 0x0000000100009824 */ /* 0x000fc400078e0a09 */
[----:B------:R-:W-:Y:S01]  /*0820*/  @!P1 VIADD R4, R4, 0x1 ;  /* 0x0000000104049836 */ /* 0x000fe20000000000 */
[----:B------:R-:W-:Y:S02]  /*0830*/  ISETP.NE.AND P1, PT, R15, RZ, PT ;  /* 0x000000ff0f00720c */ /* 0x000fe40003f25270 */
[----:B------:R-:W-:Y:S02]  /*0840*/  ISETP.GE.U32.AND P0, PT, R0, R9, PT ;  /* 0x000000090000720c */ /* 0x000fe40003f06070 */
[----:B------:R-:W-:-:S04]  /*0850*/  LOP3.LUT R0, R10, R15, RZ, 0x3c, !PT ;  /* 0x0000000f0a007212 */ /* 0x000fc800078e3cff */
[----:B------:R-:W-:Y:S01]  /*0860*/  ISETP.GE.AND P2, PT, R0, RZ, PT ;  /* 0x000000ff0000720c */ /* 0x000fe20003f46270 */
[----:B-1----:R-:W-:Y:S02]  /*0870*/  VIADD R8, R7, 0xffffffe ;  /* 0x0ffffffe07087836 */ /* 0x002fe40000000000 */
[----:B------:R-:W-:-:S04]  /*0880*/  IMAD.MOV R7, RZ, RZ, -R13 ;  /* 0x000000ffff077224 */ /* 0x000fc800078e0a0d */
[----:B------:R-:W-:Y:S01]  /*0890*/  @P0 VIADD R4, R4, 0x1 ;  /* 0x0000000104040836 */ /* 0x000fe20000000000 */
[----:B------:R-:W1:Y:S01]  /*08a0*/  F2I.FTZ.U32.TRUNC.NTZ R9, R8 ;  /* 0x0000000800097305 */ /* 0x000e62000021f000 */
[----:B------:R-:W-:Y:S01]  /*08b0*/  IMAD R7, R7, R6, RZ ;  /* 0x0000000607077224 */ /* 0x000fe200078e02ff */
[----:B0-----:R-:W-:Y:S01]  /*08c0*/  R2UR UR8, R16 ;  /* 0x00000000100872ca */ /* 0x001fe200000e0000 */
[----:B------:R-:W-:Y:S01]  /*08d0*/  IMAD.MOV.U32 R0, RZ, RZ, R4 ;  /* 0x000000ffff007224 */ /* 0x000fe200078e0004 */
[----:B------:R-:W-:-:S03]  /*08e0*/  SHF.R.U32.HI R4, RZ, 0x5, R11 ;  /* 0x00000005ff047819 */ /* 0x000fc6000001160b */
[----:B------:R-:W-:Y:S01]  /*08f0*/  @!P2 IMAD.MOV R0, RZ, RZ, -R0 ;  /* 0x000000ffff00a224 */ /* 0x000fe200078e0a00 */
[----:B------:R-:W-:Y:S02]  /*0900*/  @!P1 LOP3.LUT R0, RZ, R15, RZ, 0x33, !PT ;  /* 0x0000000fff009212 */ /* 0x000fe400078e33ff */
[----:B------:R-:W-:Y:S01]  /*0910*/  R2UR UR16, R4 ;  /* 0x00000000041072ca */ /* 0x000fe200000e0000 */
[----:B------:R-:W-:-:S04]  /*0920*/  IMAD.HI.U32 R4, R13, R7, R12 ;  /* 0x000000070d047227 */ /* 0x000fc800078e000c */
[----:B------:R-:W-:Y:S02]  /*0930*/  IMAD.SHL.U32 R80, R0, 0x40, RZ ;  /* 0x0000004000507824 */ /* 0x000fe400078e00ff */
[--C-:B-1----:R-:W-:Y:S02]  /*0940*/  IMAD.MOV R8, RZ, RZ, -R9.reuse ;  /* 0x000000ffff087224 */ /* 0x102fe400078e0a09 */
[C---:B------:R-:W-:Y:S01]  /*0950*/  VIADD R18, R80.reuse, 0x1 ;  /* 0x0000000150127836 */ /* 0x040fe20000000000 */
[----:B------:R-:W-:Y:S01]  /*0960*/  IABS R71, R80 ;  /* 0x0000005000477213 */ /* 0x000fe20000000000 */
[----:B------:R-:W-:Y:S01]  /*0970*/  VIADD R17, R80, 0x2 ;  /* 0x0000000250117836 */ /* 0x000fe20000000000 */
[----:B------:R-:W-:Y:S01]  /*0980*/  STL [R1+0x23c], R80 ;  /* 0x00023c5001007387 */ /* 0x000fe20000100800 */
[----:B------:R-:W-:Y:S01]  /*0990*/  IMAD.MOV R0, RZ, RZ, -R0 ;  /* 0x000000ffff007224 */ /* 0x000fe200078e0a00 */
[----:B------:R-:W-:Y:S01]  /*09a0*/  IABS R7, R18 ;  /* 0x0000001200077213 */ /* 0x000fe20000000000 */
[----:B------:R-:W-:Y:S01]  /*09b0*/  IMAD R13, R8, R5, RZ ;  /* 0x00000005080d7224 */ /* 0x000fe200078e02ff */
[----:B------:R-:W-:Y:S01]  /*09c0*/  IABS R69, R17 ;  /* 0x0000001100457213 */ /* 0x000fe20000000000 */
[----:B------:R-:W-:Y:S01]  /*09d0*/  IMAD.MOV.U32 R8, RZ, RZ, RZ ;  /* 0x000000ffff087224 */ /* 0x000fe200078e00ff */
[----:B------:R-:W-:Y:S01]  /*09e0*/  STL [R1+0xed8], R18 ;  /* 0x000ed81201007387 */ /* 0x000fe20000100800 */
[----:B------:R-:W-:Y:S01]  /*09f0*/  IMAD R0, R15, R0, R10 ;  /* 0x000000000f007224 */ /* 0x000fe200078e020a */
[----:B------:R-:W-:Y:S01]  /*0a00*/  USHF.L.U32 UR4, UR16, 0x15, URZ ;  /* 0x0000001510047899 */ /* 0x000fe200080006ff */
[----:B------:R-:W-:Y:S01]  /*0a10*/  IMAD.HI.U32 R9, R9, R13, R8 ;  /* 0x0000000d09097227 */ /* 0x000fe200078e0008 */
[----:B------:R-:W-:Y:S02]  /*0a20*/  STL [R1+0xed4], R17 ;  /* 0x000ed41101007387 */ /* 0x000fe40000100800 */
[----:B------:R-:W-:Y:S01]  /*0a30*/  ULOP3.LUT UR4, UR4, 0x600000, URZ, 0xc0, !UPT ;  /* 0x0060000004047892 */ /* 0x000fe2000f8ec0ff */
[----:B------:R-:W-:-:S02]  /*0a40*/  IMAD.MOV.U32 R15, RZ, RZ, R7 ;  /* 0x000000ffff0f7224 */ /* 0x000fc400078e0007 */
[----:B------:R-:W-:Y:S02]  /*0a50*/  IMAD.IADD R8, R14, 0x1, R0 ;  /* 0x000000010e087824 */ /* 0x000fe400078e0200 */
[----:B------:R-:W-:Y:S02]  /*0a60*/  VIADD R75, R80, 0x3 ;  /* 0x00000003504b7836 */ /* 0x000fe40000000000 */
[----:B------:R-:W-:-:S03]  /*0a70*/  IMAD.HI.U32 R0, R4, R69, RZ ;  /* 0x0000004504007227 */ /* 0x000fc600078e00ff */
[----:B------:R-:W-:Y:S01]  /*0a80*/  IABS R13, R75 ;  /* 0x0000004b000d7213 */ /* 0x000fe20000000000 */
[----:B------:R-:W-:Y:S01]  /*0a90*/  IMAD.HI.U32 R10, R4, R15, RZ ;  /* 0x0000000f040a7227 */ /* 0x000fe200078e00ff */
[----:B------:R-:W-:Y:S03]  /*0aa0*/  STL [R1+0xedc], R75 ;  /* 0x000edc4b01007387 */ /* 0x000fe60000100800 */
[----:B------:R-:W-:Y:S02]  /*0ab0*/  VIADD R12, R80, 0x4 ;  /* 0x00000004500c7836 */ /* 0x000fe40000000000 */
[----:B------:R-:W-:-:S03]  /*0ac0*/  IMAD.HI.U32 R7, R4, R71, RZ ;  /* 0x0000004704077227 */ /* 0x000fc600078e00ff */
[----:B------:R-:W-:Y:S01]  /*0ad0*/  IABS R67, R12 ;  /* 0x0000000c00437213 */ /* 0x000fe20000000000 */
[----:B------:R-:W-:Y:S01]  /*0ae0*/  IMAD.MOV R0, RZ, RZ, -R0 ;  /* 0x000000ffff007224 */ /* 0x000fe200078e0a00 */
[----:B------:R0:W-:Y:S01]  /*0af0*/  STL [R1+0xee4], R12 ;  /* 0x000ee40c01007387 */ /* 0x0001e20000100800 */
[----:B------:R-:W-:Y:S02]  /*0b00*/  IMAD.MOV R10, RZ, RZ, -R10 ;  /* 0x000000ffff0a7224 */ /* 0x000fe400078e0a0a */
[----:B------:R-:W-:Y:S02]  /*0b10*/  VIADD R77, R80, 0x5 ;  /* 0x00000005504d7836 */ /* 0x000fe40000000000 */
[----:B------:R-:W-:Y:S02]  /*0b20*/  IMAD.MOV R7, RZ, RZ, -R7 ;  /* 0x000000ffff077224 */ /* 0x000fe400078e0a07 */
[----:B------:R-:W-:Y:S01]  /*0b30*/  IMAD R69, R6, R0, R69 ;  /* 0x0000000006457224 */ /* 0x000fe200078e0245 */
[----:B------:R-:W-:Y:S01]  /*0b40*/  STL [R1+0xee0], R77 ;  /* 0x000ee04d01007387 */ /* 0x000fe20000100800 */
[----:B------:R-:W-:-:S02]  /*0b50*/  VIADD R74, R80, 0x6 ;  /* 0x00000006504a7836 */ /* 0x000fc40000000000 */
[----:B------:R-:W-:Y:S01]  /*0b60*/  VIADD R78, R80, 0x7 ;  /* 0x00000007504e7836 */ /* 0x000fe20000000000 */
[----:B------:R-:W-:Y:S01]  /*0b70*/  ISETP.GT.U32.AND P0, PT, R6, R69, PT ;  /* 0x000000450600720c */ /* 0x000fe20003f04070 */
[----:B------:R-:W-:Y:S01]  /*0b80*/  IMAD.HI.U32 R0, R4, R13, RZ ;  /* 0x0000000d04007227 */ /* 0x000fe200078e00ff */
[----:B------:R-:W-:Y:S01]  /*0b90*/  IABS R65, R74 ;  /* 0x0000004a00417213 */ /* 0x000fe20000000000 */
[----:B------:R-:W-:Y:S01]  /*0ba0*/  STL [R1+0xf00], R74 ;  /* 0x000f004a01007387 */ /* 0x000fe20000100800 */
[----:B0-----:R-:W-:Y:S01]  /*0bb0*/  IABS R12, R78 ;  /* 0x0000004e000c7213 */ /* 0x001fe20000000000 */
[C---:B------:R-:W-:Y:S01]  /*0bc0*/  IMAD R70, R6.reuse, R10, R15 ;  /* 0x0000000a06467224 */ /* 0x040fe200078e020f */
[----:B------:R-:W-:Y:S01]  /*0bd0*/  IABS R15, R77 ;  /* 0x0000004d000f7213 */ /* 0x000fe20000000000 */
[----:B------:R-:W-:Y:S01]  /*0be0*/  IMAD R71, R6, R7, R71 ;  /* 0x0000000706477224 */ /* 0x000fe200078e0247 */
[----:B------:R-:W-:Y:S01]  /*0bf0*/  STL [R1+0xf08], R78 ;  /* 0x000f084e01007387 */ /* 0x000fe20000100800 */
[----:B------:R-:W-:Y:S01]  /*0c00*/  IMAD.HI.U32 R7, R4, R67, RZ ;  /* 0x0000004304077227 */ /* 0x000fe200078e00ff */
[----:B------:R-:W-:-:S02]  /*0c10*/  ISETP.GT.U32.AND P3, PT, R6, R70, PT ;  /* 0x000000460600720c */ /* 0x000fc40003f64070 */
[----:B------:R-:W-:Y:S01]  /*0c20*/  ISETP.GT.U32.AND P1, PT, R6, R71, PT ;  /* 0x000000470600720c */ /* 0x000fe20003f24070 */
[----:B------:R-:W-:Y:S02]  /*0c30*/  IMAD.MOV R68, RZ, RZ, -R0 ;  /* 0x000000ffff447224 */ /* 0x000fe400078e0a00 */
[----:B------:R-:W-:-:S04]  /*0c40*/  IMAD.HI.U32 R0, R4, R15, RZ ;  /* 0x0000000f04007227 */ /* 0x000fc800078e00ff */
[----:B------:R-:W-:Y:S02]  /*0c50*/  IMAD.MOV R10, RZ, RZ, -R7 ;  /* 0x000000ffff0a7224 */ /* 0x000fe400078e0a07 */
[----:B------:R-:W-:Y:S02]  /*0c60*/  IMAD R68, R6, R68, R13 ;  /* 0x0000004406447224 */ /* 0x000fe400078e020d */
[----:B------:R-:W-:Y:S02]  /*0c70*/  IMAD.MOV.U32 R13, RZ, RZ, R12 ;  /* 0x000000ffff0d7224 */ /* 0x000fe400078e000c */
[----:B------:R-:W-:Y:S01]  /*0c80*/  IMAD.HI.U32 R7, R4, R65, RZ ;  /* 0x0000004104077227 */ /* 0x000fe200078e00ff */
[----:B------:R-:W-:-:S03]  /*0c90*/  ISETP.GT.U32.AND P6, PT, R6, R68, PT ;  /* 0x000000440600720c */ /* 0x000fc60003fc4070 */
[----:B------:R-:W-:Y:S02]  /*0ca0*/  IMAD.MOV R66, RZ, RZ, -R0 ;  /* 0x000000ffff427224 */ /* 0x000fe400078e0a00 */
[----:B------:R-:W-:Y:S02]  /*0cb0*/  VIADD R76, R80, 0x8 ;  /* 0x00000008504c7836 */ /* 0x000fe40000000000 */
[----:B------:R-:W-:-:S03]  /*0cc0*/  IMAD.HI.U32 R0, R4, R13, RZ ;  /* 0x0000000d04007227 */ /* 0x000fc600078e00ff */
[----:B------:R-:W-:Y:S01]  /*0cd0*/  IABS R63, R76 ;  /* 0x0000004c003f7213 */ /* 0x000fe20000000000 */
[----:B------:R-:W-:Y:S01]  /*0ce0*/  IMAD.MOV R7, RZ, RZ, -R7 ;  /* 0x000000ffff077224 */ /* 0x000fe200078e0a07 */
[----:B------:R-:W-:Y:S01]  /*0cf0*/  STL [R1+0xf14], R76 ;  /* 0x000f144c01007387 */ /* 0x000fe20000100800 */
[----:B------:R-:W-:Y:S02]  /*0d00*/  VIADD R16, R80, 0x9 ;  /* 0x0000000950107836 */ /* 0x000fe40000000000 */
[----:B------:R-:W-:Y:S02]  /*0d10*/  IMAD.MOV R0, RZ, RZ, -R0 ;  /* 0x000000ffff007224 */ /* 0x000fe400078e0a00 */
[----:B------:R-:W-:Y:S01]  /*0d20*/  IMAD R65, R6, R7, R65 ;  /* 0x0000000706417224 */ /* 0x000fe200078e0241 */
[----:B------:R-:W-:Y:S01]  /*0d30*/  IABS R7, R16 ;  /* 0x0000001000077213 */ /* 0x000fe20000000000 */
[----:B------:R-:W-:Y:S01]  /*0d40*/  VIADD R14, R80, 0xa ;  /* 0x0000000a500e7836 */ /* 0x000fe20000000000 */
[----:B------:R-:W-:Y:S01]  /*0d50*/  STL [R1+0xf24], R16 ;  /* 0x000f241001007387 */ /* 0x000fe20000100800 */
[----:B------:R-:W-:-:S02]  /*0d60*/  IMAD R67, R6, R10, R67 ;  /* 0x0000000a06437224 */ /* 0x000fc400078e0243 */
[----:B------:R-:W-:Y:S01]  /*0d70*/  VIADD R10, R80, 0xb ;  /* 0x0000000b500a7836 */ /* 0x000fe20000000000 */
[----:B------:R-:W-:Y:S01]  /*0d80*/  IABS R61, R14 ;  /* 0x0000000e003d7213 */ /* 0x000fe20000000000 */
[----:B------:R-:W-:Y:S01]  /*0d90*/  IMAD R64, R6, R0, R13 ;  /* 0x0000000006407224 */ /* 0x000fe200078e020d */
[----:B------:R-:W-:Y:S01]  /*0da0*/  STL [R1+0xf34], R14 ;  /* 0x000f340e01007387 */ /* 0x000fe20000100800 */
[----:B------:R-:W-:Y:S01]  /*0db0*/  IMAD.HI.U32 R0, R4, R63, RZ ;  /* 0x0000003f04007227 */ /* 0x000fe200078e00ff */
[C---:B------:R-:W-:Y:S02]  /*0dc0*/  ISETP.GT.U32.AND P2, PT, R6.reuse, R67, PT ;  /* 0x000000430600720c */ /* 0x040fe40003f44070 */
[----:B------:R0:W-:Y:S01]  /*0dd0*/  STL [R1+0xf44], R10 ;  /* 0x000f440a01007387 */ /* 0x0001e20000100800 */
[----:B------:R-:W-:Y:S02]  /*0de0*/  IMAD.MOV.U32 R13, RZ, RZ, R7 ;  /* 0x000000ffff0d7224 */ /* 0x000fe400078e0007 */
[----:B------:R-:W-:Y:S01]  /*0df0*/  IMAD R66, R6, R66, R15 ;  /* 0x0000004206427224 */ /* 0x000fe200078e020f */
[----:B------:R-:W-:Y:S01]  /*0e00*/  IABS R15, R10 ;  /* 0x0000000a000f7213 */ /* 0x000fe20000000000 */
[----:B------:R-:W-:-:S02]  /*0e10*/  VIADD R12, R80, 0xc ;  /* 0x0000000c500c7836 */ /* 0x000fc40000000000 */
[----:B------:R-:W-:-:S03]  /*0e20*/  IMAD.HI.U32 R7, R4, R13, RZ ;  /* 0x0000000d04077227 */ /* 0x000fc600078e00ff */
[----:B------:R-:W-:Y:S01]  /*0e30*/  IABS R59, R12 ;  /* 0x0000000c003b7213 */ /* 0x000fe20000000000 */
[----:B0-----:R-:W-:Y:S01]  /*0e40*/  IMAD.MOV R10, RZ, RZ, -R0 ;  /* 0x000000ffff0a7224 */ /* 0x001fe200078e0a00 */
[----:B------:R0:W-:Y:S01]  /*0e50*/  STL [R1+0xf54], R12 ;  /* 0x000f540c01007387 */ /* 0x0001e20000100800 */
[----:B------:R-:W-:-:S04]  /*0e60*/  IMAD.HI.U32 R0, R4, R61, RZ ;  /* 0x0000003d04007227 */ /* 0x000fc800078e00ff */
[----:B------:R-:W-:Y:S02]  /*0e70*/  IMAD R63, R6, R10, R63 ;  /* 0x0000000a063f7224 */ /* 0x000fe400078e023f */
[----:B------:R-:W-:Y:S02]  /*0e80*/  IMAD.MOV R62, RZ, RZ, -R7 ;  /* 0x000000ffff3e7224 */ /* 0x000fe400078e0a07 */
[----:B------:R-:W-:Y:S02]  /*0e90*/  IMAD.MOV R10, RZ, RZ, -R0 ;  /* 0x000000ffff0a7224 */ /* 0x000fe400078e0a00 */
[----:B------:R-:W-:-:S04]  /*0ea0*/  IMAD.HI.U32 R7, R4, R15, RZ ;  /* 0x0000000f04077227 */ /* 0x000fc800078e00ff */
[----:B------:R-:W-:Y:S02]  /*0eb0*/  VIADD R14, R80, 0xd ;  /* 0x0000000d500e7836 */ /* 0x000fe40000000000 */
[----:B------:R-:W-:-:S03]  /*0ec0*/  IMAD.HI.U32 R0, R4, R59, RZ ;  /* 0x0000003b04007227 */ /* 0x000fc600078e00ff */
[----:B------:R-:W-:Y:S01]  /*0ed0*/  STL [R1+0xf50], R14 ;  /* 0x000f500e01007387 */ /* 0x000fe20000100800 */
[----:B------:R-:W-:Y:S02]  /*0ee0*/  IMAD R61, R6, R10, R61 ;  /* 0x0000000a063d7224 */ /* 0x000fe400078e023d */
[C---:B0-----:R-:W-:Y:S02]  /*0ef0*/  VIADD R12, R80.reuse, 0xe ;  /* 0x0000000e500c7836 */ /* 0x041fe40000000000 */
[----:B------:R-:W-:Y:S02]  /*0f00*/  IMAD.MOV R7, RZ, RZ, -R7 ;  /* 0x000000ffff077224 */ /* 0x000fe400078e0a07 */
[----:B------:R-:W-:Y:S01]  /*0f10*/  VIADD R10, R80, 0xf ;  /* 0x0000000f500a7836 */ /* 0x000fe20000000000 */
[----:B------:R-:W-:Y:S01]  /*0f20*/  STL [R1+0xf4c], R12 ;  /* 0x000f4c0c01007387 */ /* 0x000fe20000100800 */
[C---:B------:R-:W-:Y:S01]  /*0f30*/  IMAD R62, R6.reuse, R62, R13 ;  /* 0x0000003e063e7224 */ /* 0x040fe200078e020d */
[----:B------:R-:W-:Y:S01]  /*0f40*/  IABS R13, R14 ;  /* 0x0000000e000d7213 */ /* 0x000fe20000000000 */
[----:B------:R-:W-:Y:S01]  /*0f50*/  IMAD.MOV R0, RZ, RZ, -R0 ;  /* 0x000000ffff007224 */ /* 0x000fe200078e0a00 */
[----:B------:R0:W-:Y:S01]  /*0f60*/  STL [R1+0xf48], R10 ;  /* 0x000f480a01007387 */ /* 0x0001e20000100800 */
[----:B------:R-:W-:Y:S01]  /*0f70*/  IMAD R60, R6, R7, R15 ;  /* 0x00000007063c7224 */ /* 0x000fe200078e020f */
[----:B------:R-:W-:Y:S01]  /*0f80*/  IABS R15, R10 ;  /* 0x0000000a000f7213 */ /* 0x000fe20000000000 */
[----:B------:R-:W-:Y:S01]  /*0f90*/  VIADD R7, R80, 0x10 ;  /* 0x0000001050077836 */ /* 0x000fe20000000000 */
[----:B------:R-:W-:Y:S01]  /*0fa0*/  IABS R57, R12 ;  /* 0x0000000c00397213 */ /* 0x000fe20000000000 */
[----:B------:R-:W-:-:S02]  /*0fb0*/  IMAD R59, R6, R0, R59 ;  /* 0x00000000063b7224 */ /* 0x000fc400078e023b */
[----:B------:R-:W-:Y:S01]  /*0fc0*/  IMAD.HI.U32 R0, R4, R13, RZ ;  /* 0x0000000d04007227 */ /* 0x000fe200078e00ff */
[----:B------:R1:W-:Y:S01]  /*0fd0*/  STL [R1+0xf40], R7 ;  /* 0x000f400701007387 */ /* 0x0003e20000100800 */
[----:B------:R-:W-:Y:S02]  /*0fe0*/  IABS R55, R7 ;  /* 0x0000000700377213 */ /* 0x000fe40000000000 */
[----:B0-----:R-:W-:Y:S02]  /*0ff0*/  VIADD R10, R80, 0x11 ;  /* 0x00000011500a7836 */ /* 0x001fe40000000000 */
[----:B------:R-:W-:Y:S02]  /*1000*/  IMAD.MOV R58, RZ, RZ, -R0 ;  /* 0x000000ffff3a7224 */ /* 0x000fe400078e0a00 */
[C---:B------:R-:W-:Y:S01]  /*1010*/  IMAD.HI.U32 R0, R4.reuse, R15, RZ ;  /* 0x0000000f04007227 */ /* 0x040fe200078e00ff */
[----:B------:R-:W-:Y:S01]  /*1020*/  IABS R12, R10 ;  /* 0x0000000a000c7213 */ /* 0x000fe20000000000 */
[----:B------:R0:W-:Y:S02]  /*1030*/  STL [R1+0xf58], R10 ;  /* 0x000f580a01007387 */ /* 0x0001e40000100800 */
[----:B-1----:R-:W-:-:S04]  /*1040*/  IMAD.HI.U32 R7, R4, R57, RZ ;  /* 0x0000003904077227 */ /* 0x002fc800078e00ff */
[----:B------:R-:W-:Y:S02]  /*1050*/  IMAD R58, R6, R58, R13 ;  /* 0x0000003a063a7224 */ /* 0x000fe400078e020d */
[----:B------:R-:W-:Y:S02]  /*1060*/  IMAD.MOV.U32 R13, RZ, RZ, R12 ;  /* 0x000000ffff0d7224 */ /* 0x000fe400078e000c */
[----:B0-----:R-:W-:Y:S02]  /*1070*/  IMAD.MOV R10, RZ, RZ, -R7 ;  /* 0x000000ffff0a7224 */ /* 0x001fe400078e0a07 */
[----:B------:R-:W-:-:S04]  /*1080*/  IMAD.HI.U32 R7, R4, R55, RZ ;  /* 0x0000003704077227 */ /* 0x000fc800078e00ff */
        /* <DEDUP_REMOVED lines=16> */
[----:B------:R0:W-:Y:S01]  /*1190*/  STL [R1+0xf6c], R12 ;  /* 0x000f6c0c01007387 */ /* 0x0001e20000100800 */
[----:B------:R-:W-:-:S03]  /*11a0*/  IMAD.HI.U32 R0, R4, R53, RZ ;  /* 0x0000003504007227 */ /* 0x000fc600078e00ff */
[----:B------:R1:W-:Y:S01]  /*11b0*/  STL [R1+0xf70], R10 ;  /* 0x000f700a01007387 */ /* 0x0003e20000100800 */
[----:B------:R-:W-:Y:S02]  /*11c0*/  IMAD.MOV.U32 R13, RZ, RZ, R7 ;  /* 0x000000ffff0d7224 */ /* 0x000fe400078e0007 */
[----:B------:R-:W-:Y:S01]  /*11d0*/  IMAD R56, R6, R56, R15 ;  /* 0x0000003806387224 */ /* 0x000fe200078e020f */
[----:B------:R-:W-:Y:S01]  /*11e0*/  IABS R15, R10 ;  /* 0x0000000a000f7213 */ /* 0x000fe20000000000 */
[----:B------:R-:W-:-:S04]  /*11f0*/  IMAD.HI.U32 R7, R4, R13, RZ ;  /* 0x0000000d04077227 */ /* 0x000fc800078e00ff */
[----:B0-----:R-:W-:Y:S02]  /*1200*/  VIADD R12, R80, 0x16 ;  /* 0x00000016500c7836 */ /* 0x001fe40000000000 */
[----:B-1----:R-:W-:Y:S02]  /*1210*/  IMAD.MOV R10, RZ, RZ, -R0 ;  /* 0x000000ffff0a7224 */ /* 0x002fe400078e0a00 */
[----:B------:R-:W-:Y:S01]  /*1220*/  IMAD.HI.U32 R0, R4, R51, RZ ;  /* 0x0000003304007227 */ /* 0x000fe200078e00ff */
[----:B------:R-:W-:Y:S01]  /*1230*/  IABS R49, R12 ;  /* 0x0000000c00317213 */ /* 0x000fe20000000000 */
[----:B------:R0:W-:Y:S02]  /*1240*/  STL [R1+0xf80], R12 ;  /* 0x000f800c01007387 */ /* 0x0001e40000100800 */
[----:B------:R-:W-:Y:S02]  /*1250*/  IMAD R53, R6, R10, R53 ;  /* 0x0000000a06357224 */ /* 0x000fe400078e0235 */
[----:B------:R-:W-:-:S02]  /*1260*/  IMAD.MOV R52, RZ, RZ, -R7 ;  /* 0x000000ffff347224 */ /* 0x000fc400078e0a07 */
        /* <DEDUP_REMOVED lines=58> */
[----:B------:R0:W-:Y:S01]  /*1610*/  STL [R1+0xfb4], R12 ;  /* 0x000fb40c01007387 */ /* 0x0001e20000100800 */
[----:B------:R-:W-:Y:S02]  /*1620*/  IABS R39, R12 ;  /* 0x0000000c00277213 */ /* 0x000fe40000000000 */
[----:B------:R-:W-:Y:S02]  /*1630*/  IMAD R43, R6, R10, R43 ;  /* 0x0000000a062b7224 */ /* 0x000fe400078e022b */
[----:B------:R-:W-:-:S02]  /*1640*/  IMAD.MOV R42, RZ, RZ, -R7 ;  /* 0x000000ffff2a7224 */ /* 0x000fc400078e0a07 */
[----:B------:R-:W-:Y:S02]  /*1650*/  IMAD.MOV R10, RZ, RZ, -R0 ;  /* 0x000000ffff0a7224 */ /* 0x000fe400078e0a00 */
[----:B------:R-:W-:-:S04]  /*1660*/  IMAD.HI.U32 R7, R4, R15, RZ ;  /* 0x0000000f04077227 */ /* 0x000fc800078e00ff */
[----:B0-----:R-:W-:Y:S02]  /*1670*/  VIADD R12, R80, 0x21 ;  /* 0x00000021500c7836 */ /* 0x001fe40000000000 */
[----:B------:R-:W-:Y:S02]  /*1680*/  IMAD R41, R6, R10, R41 ;  /* 0x0000000a06297224 */ /* 0x000fe400078e0229 */
[----:B------:R-:W-:Y:S01]  /*1690*/  IMAD.HI.U32 R0, R4, R39, RZ ;  /* 0x0000002704007227 */ /* 0x000fe200078e00ff */
[----:B------:R-:W-:Y:S01]  /*16a0*/  IABS R10, R12 ;  /* 0x0000000c000a7213 */ /* 0x000fe20000000000 */
[----:B------:R0:W-:Y:S02]  /*16b0*/  STL [R1+0xfb8], R12 ;  /* 0x000fb80c01007387 */ /* 0x0001e40000100800 */
[----:B------:R-:W-:Y:S02]  /*16c0*/  IMAD.MOV R7, RZ, RZ, -R7 ;  /* 0x000000ffff077224 */ /* 0x000fe400078e0a07 */
[----:B------:R-:W-:-:S02]  /*16d0*/  VIADD R14, R80, 0x22 ;  /* 0x00000022500e7836 */ /* 0x000fc40000000000 */
[----:B------:R-:W-:Y:S02]  /*16e0*/  IMAD.MOV R0, RZ, RZ, -R0 ;  /* 0x000000ffff007224 */ /* 0x000fe400078e0a00 */
[----:B------:R-:W-:Y:S01]  /*16f0*/  IMAD R40, R6, R7, R15 ;  /* 0x0000000706287224 */ /* 0x000fe200078e020f */
[----:B------:R1:W-:Y:S01]  /*1700*/  STL [R1+0xfc8], R14 ;  /* 0x000fc80e01007387 */ /* 0x0003e20000100800 */
[----:B0-----:R-:W-:Y:S01]  /*1710*/  VIADD R12, R80, 0x23 ;  /* 0x00000023500c7836 */ /* 0x001fe20000000000 */
[----:B------:R-:W-:Y:S01]  /*1720*/  IABS R37, R14 ;  /* 0x0000000e00257213 */ /* 0x000fe20000000000 */
[----:B------:R-:W-:Y:S02]  /*1730*/  IMAD.MOV.U32 R7, RZ, RZ, R10 ;  /* 0x000000ffff077224 */ /* 0x000fe400078e000a */
[C---:B------:R-:W-:Y:S01]  /*1740*/  IMAD R42, R6.reuse, R42, R13 ;  /* 0x0000002a062a7224 */ /* 0x040fe200078e020d */
[----:B------:R0:W-:Y:S01]  /*1750*/  STL [R1+0xfc4], R12 ;  /* 0x000fc40c01007387 */ /* 0x0001e20000100800 */
[----:B------:R-:W-:Y:S01]  /*1760*/  IABS R13, R12 ;  /* 0x0000000c000d7213 */ /* 0x000fe20000000000 */
[----:B------:R-:W-:-:S02]  /*1770*/  IMAD R39, R6, R0, R39 ;  /* 0x0000000006277224 */ /* 0x000fc400078e0227 */
[----:B-1----:R-:W-:Y:S02]  /*1780*/  VIADD R14, R80, 0x24 ;  /* 0x00000024500e7836 */ /* 0x002fe40000000000 */
[----:B------:R-:W-:-:S03]  /*1790*/  IMAD.HI.U32 R0, R4, R7, RZ ;  /* 0x0000000704007227 */ /* 0x000fc600078e00ff */
[----:B------:R1:W-:Y:S01]  /*17a0*/  STL [R1+0xfcc], R14 ;  /* 0x000fcc0e01007387 */ /* 0x0003e20000100800 */
[----:B0-----:R-:W-:Y:S01]  /*17b0*/  VIADD R12, R80, 0x25 ;  /* 0x00000025500c7836 */ /* 0x001fe20000000000 */
[----:B------:R-:W-:Y:S01]  /*17c0*/  IABS R35, R14 ;  /* 0x0000000e00237213 */ /* 0x000fe20000000000 */
[----:B------:R-:W-:-:S03]  /*17d0*/  IMAD.HI.U32 R10, R4, R37, RZ ;  /* 0x00000025040a7227 */ /* 0x000fc600078e00ff */
[----:B------:R0:W-:Y:S01]  /*17e0*/  STL [R1+0xfc0], R12 ;  /* 0x000fc00c01007387 */ /* 0x0001e20000100800 */
[----:B------:R-:W-:Y:S02]  /*17f0*/  IMAD.MOV R38, RZ, RZ, -R0 ;  /* 0x000000ffff267224 */ /* 0x000fe400078e0a00 */
[----:B------:R-:W-:Y:S01]  /*1800*/  IMAD.HI.U32 R0, R4, R13, RZ ;  /* 0x0000000d04007227 */ /* 0x000fe200078e00ff */
[----:B-1----:R-:W-:-:S03]  /*1810*/  IABS R14, R12 ;  /* 0x0000000c000e7213 */ /* 0x002fc60000000000 */
        /* <DEDUP_REMOVED lines=10> */
[----:B------:R-:W-:Y:S02]  /*18c0*/  IMAD R36, R6, R36, R13 ;  /* 0x0000002406247224 */ /* 0x000fe400078e020d */
[C---:B------:R-:W-:Y:S02]  /*18d0*/  VIADD R13, R80.reuse, 0x28 ;  /* 0x00000028500d7836 */ /* 0x040fe40000000000 */
[----:B------:R-:W-:Y:S02]  /*18e0*/  VIADD R15, R80, 0x27 ;  /* 0x00000027500f7836 */ /* 0x000fe40000000000 */
[C---:B------:R-:W-:Y:S01]  /*18f0*/  IMAD R37, R6.reuse, R12, R37 ;  /* 0x0000000c06257224 */ /* 0x040fe200078e0225 */
[----:B------:R-:W-:Y:S01]  /*1900*/  IABS R31, R13 ;  /* 0x0000000d001f7213 */ /* 0x000fe20000000000 */
[----:B------:R-:W-:Y:S01]  /*1910*/  IMAD.MOV R0, RZ, RZ, -R0 ;  /* 0x000000ffff007224 */ /* 0x000fe200078e0a00 */
[----:B------:R-:W-:Y:S01]  /*1920*/  STL [R1+0xfa8], R15 ;  /* 0x000fa80f01007387 */ /* 0x000fe20000100800 */
[----:B------:R-:W-:Y:S01]  /*1930*/  IMAD R35, R6, R10, R35 ;  /* 0x0000000a06237224 */ /* 0x000fe200078e0223 */
[----:B------:R-:W-:Y:S01]  /*1940*/  IABS R32, R15 ;  /* 0x0000000f00207213 */ /* 0x000fe20000000000 */
[C---:B------:R-:W-:Y:S01]  /*1950*/  VIADD R12, R80.reuse, 0x29 ;  /* 0x00000029500c7836 */ /* 0x040fe20000000000 */
[----:B------:R-:W-:Y:S01]  /*1960*/  STL [R1+0xfa4], R13 ;  /* 0x000fa40d01007387 */ /* 0x000fe20000100800 */
[----:B------:R-:W-:-:S02]  /*1970*/  VIADD R10, R80, 0x2a ;  /* 0x0000002a500a7836 */ /* 0x000fc40000000000 */
[----:B------:R-:W-:Y:S01]  /*1980*/  IMAD R34, R6, R0, R7 ;  /* 0x0000000006227224 */ /* 0x000fe200078e0207 */
[----:B------:R-:W-:Y:S01]  /*1990*/  STL [R1+0xf90], R12 ;  /* 0x000f900c01007387 */ /* 0x000fe20000100800 */
[C---:B------:R-:W-:Y:S01]  /*19a0*/  IMAD.HI.U32 R7, R4.reuse, R33, RZ ;  /* 0x0000002104077227 */ /* 0x040fe200078e00ff */
[----:B------:R-:W-:Y:S02]  /*19b0*/  IABS R29, R10 ;  /* 0x0000000a001d7213 */ /* 0x000fe40000000000 */
[----:B------:R0:W-:Y:S01]  /*19c0*/  STL [R1+0xf8c], R10 ;  /* 0x000f8c0a01007387 */ /* 0x0001e20000100800 */
[----:B------:R-:W-:Y:S01]  /*19d0*/  IABS R30, R12 ;  /* 0x0000000c001e7213 */ /* 0x000fe20000000000 */
[----:B------:R-:W-:Y:S02]  /*19e0*/  IMAD.MOV R7, RZ, RZ, -R7 ;  /* 0x000000ffff077224 */ /* 0x000fe400078e0a07 */
[----:B------:R-:W-:-:S04]  /*19f0*/  IMAD.HI.U32 R0, R4, R32, RZ ;  /* 0x0000002004007227 */ /* 0x000fc800078e00ff */
[----:B------:R-:W-:Y:S02]  /*1a00*/  IMAD R33, R6, R7, R33 ;  /* 0x0000000706217224 */ /* 0x000fe400078e0221 */
[----:B0-----:R-:W-:-:S04]  /*1a10*/  IMAD.HI.U32 R10, R4, R31, RZ ;  /* 0x0000001f040a7227 */ /* 0x001fc800078e00ff */
[----:B------:R-:W-:Y:S02]  /*1a20*/  IMAD.MOV R10, RZ, RZ, -R10 ;  /* 0x000000ffff0a7224 */ /* 0x000fe400078e0a0a */
[----:B------:R-:W-:Y:S02]  /*1a30*/  VIADD R13, R80, 0x2b ;  /* 0x0000002b500d7836 */ /* 0x000fe40000000000 */
[----:B------:R-:W-:-:S03]  /*1a40*/  IMAD.HI.U32 R7, R4, R30, RZ ;  /* 0x0000001e04077227 */ /* 0x000fc600078e00ff */
[----:B------:R-:W-:Y:S01]  /*1a50*/  IABS R28, R13 ;  /* 0x0000000d001c7213 */ /* 0x000fe20000000000 */
[----:B------:R-:W-:Y:S01]  /*1a60*/  IMAD R31, R6, R10, R31 ;  /* 0x0000000a061f7224 */ /* 0x000fe200078e021f */
[----:B------:R-:W-:Y:S01]  /*1a70*/  STL [R1+0xf78], R13 ;  /* 0x000f780d01007387 */ /* 0x000fe20000100800 */
[C---:B------:R-:W-:Y:S02]  /*1a80*/  VIADD R12, R80.reuse, 0x2c ;  /* 0x0000002c500c7836 */ /* 0x040fe40000000000 */
[----:B------:R-:W-:Y:S02]  /*1a90*/  IMAD.MOV R0, RZ, RZ, -R0 ;  /* 0x000000ffff007224 */ /* 0x000fe400078e0a00 */
[----:B------:R-:W-:Y:S01]  /*1aa0*/  VIADD R10, R80, 0x2d ;  /* 0x0000002d500a7836 */ /* 0x000fe20000000000 */
[----:B------:R0:W-:Y:S01]  /*1ab0*/  STL [R1+0xf74], R12 ;  /* 0x000f740c01007387 */ /* 0x0001e20000100800 */
[----:B------:R-:W-:Y:S01]  /*1ac0*/  IMAD.MOV R7, RZ, RZ, -R7 ;  /* 0x000000ffff077224 */ /* 0x000fe200078e0a07 */
[----:B------:R-:W-:Y:S01]  /*1ad0*/  IABS R27, R12 ;  /* 0x0000000c001b7213 */ /* 0x000fe20000000000 */
[----:B------:R-:W-:Y:S01]  /*1ae0*/  IMAD R32, R6, R0, R32 ;  /* 0x0000000006207224 */ /* 0x000fe200078e0220 */
[----:B------:R1:W-:Y:S01]  /*1af0*/  STL [R1+0xf60], R10 ;  /* 0x000f600a01007387 */ /* 0x0003e20000100800 */
[----:B------:R-:W-:Y:S01]  /*1b00*/  IMAD.HI.U32 R0, R4, R29, RZ ;  /* 0x0000001d04007227 */ /* 0x000fe200078e00ff */
[----:B------:R-:W-:-:S03]  /*1b10*/  IABS R26, R10 ;  /* 0x0000000a001a7213 */ /* 0x000fc60000000000 */
[----:B------:R-:W-:Y:S02]  /*1b20*/  IMAD R30, R6, R7, R30 ;  /* 0x00000007061e7224 */ /* 0x000fe400078e021e */
[----:B0-----:R-:W-:Y:S02]  /*1b30*/  VIADD R12, R80, 0x2e ;  /* 0x0000002e500c7836 */ /* 0x001fe40000000000 */
[----:B------:R-:W-:-:S03]  /*1b40*/  IMAD.HI.U32 R7, R4, R28, RZ ;  /* 0x0000001c04077227 */ /* 0x000fc600078e00ff */
[----:B------:R-:W-:Y:S01]  /*1b50*/  STL [R1+0xf5c], R12 ;  /* 0x000f5c0c01007387 */ /* 0x000fe20000100800 */
[----:B-1----:R-:W-:Y:S01]  /*1b60*/  VIADD R10, R80, 0x2f ;  /* 0x0000002f500a7836 */ /* 0x002fe20000000000 */
[----:B------:R-:W-:Y:S01]  /*1b70*/  IABS R25, R12 ;  /* 0x0000000c00197213 */ /* 0x000fe20000000000 */
[----:B------:R-:W-:Y:S02]  /*1b80*/  IMAD.MOV R0, RZ, RZ, -R0 ;  /* 0x000000ffff007224 */ /* 0x000fe400078e0a00 */
[----:B------:R-:W-:Y:S01]  /*1b90*/  IMAD.MOV R7, RZ, RZ, -R7 ;  /* 0x000000ffff077224 */ /* 0x000fe200078e0a07 */
[----:B------:R0:W-:Y:S01]  /*1ba0*/  STL [R1+0xf3c], R10 ;  /* 0x000f3c0a01007387 */ /* 0x0001e20000100800 */
[----:B------:R-:W-:Y:S01]  /*1bb0*/  IABS R24, R10 ;  /* 0x0000000a00187213 */ /* 0x000fe20000000000 */
[----:B------:R-:W-:Y:S02]  /*1bc0*/  IMAD R29, R6, R0, R29 ;  /* 0x00000000061d7224 */ /* 0x000fe400078e021d */
[----:B------:R-:W-:-:S04]  /*1bd0*/  IMAD.HI.U32 R0, R4, R27, RZ ;  /* 0x0000001b04007227 */ /* 0x000fc800078e00ff */
[----:B------:R-:W-:Y:S02]  /*1be0*/  IMAD R28, R6, R7, R28 ;  /* 0x00000007061c7224 */ /* 0x000fe400078e021c */
[----:B0-----:R-:W-:-:S04]  /*1bf0*/  IMAD.HI.U32 R10, R4, R26, RZ ;  /* 0x0000001a040a7227 */ /* 0x001fc800078e00ff */
[----:B------:R-:W-:Y:S02]  /*1c00*/  VIADD R13, R80, 0x30 ;  /* 0x00000030500d7836 */ /* 0x000fe40000000000 */
[----:B------:R-:W-:-:S03]  /*1c10*/  IMAD.HI.U32 R7, R4, R25, RZ ;  /* 0x0000001904077227 */ /* 0x000fc600078e00ff */
[----:B------:R-:W-:Y:S01]  /*1c20*/  IABS R23, R13 ;  /* 0x0000000d00177213 */ /* 0x000fe20000000000 */
[----:B------:R-:W-:Y:S01]  /*1c30*/  IMAD.MOV R10, RZ, RZ, -R10 ;  /* 0x000000ffff0a7224 */ /* 0x000fe200078e0a0a */
[----:B------:R-:W-:Y:S01]  /*1c40*/  STL [R1+0xf38], R13 ;  /* 0x000f380d01007387 */ /* 0x000fe20000100800 */
[----:B------:R-:W-:Y:S02]  /*1c50*/  IMAD.MOV R0, RZ, RZ, -R0 ;  /* 0x000000ffff007224 */ /* 0x000fe400078e0a00 */
[----:B------:R-:W-:Y:S02]  /*1c60*/  VIADD R12, R80, 0x31 ;  /* 0x00000031500c7836 */ /* 0x000fe40000000000 */
[----:B------:R-:W-:Y:S02]  /*1c70*/  IMAD.MOV R7, RZ, RZ, -R7 ;  /* 0x000000ffff077224 */ /* 0x000fe400078e0a07 */
[----:B------:R-:W-:Y:S01]  /*1c80*/  IMAD R26, R6, R10, R26 ;  /* 0x0000000a061a7224 */ /* 0x000fe200078e021a */
[----:B------:R0:W-:Y:S01]  /*1c90*/  STL [R1+0xf30], R12 ;  /* 0x000f300c01007387 */ /* 0x0001e20000100800 */
[----:B------:R-:W-:Y:S01]  /*1ca0*/  VIADD R10, R80, 0x32 ;  /* 0x00000032500a7836 */ /* 0x000fe20000000000 */
[----:B------:R-:W-:Y:S01]  /*1cb0*/  IABS R22, R12 ;  /* 0x0000000c00167213 */ /* 0x000fe20000000000 */
[----:B------:R-:W-:-:S02]  /*1cc0*/  IMAD R27, R6, R0, R27 ;  /* 0x00000000061b7224 */ /* 0x000fc400078e021b */
[----:B------:R-:W-:Y:S01]  /*1cd0*/  IMAD.HI.U32 R0, R4, R24, RZ ;  /* 0x0000001804007227 */ /* 0x000fe200078e00ff */
[----:B------:R1:W-:Y:S01]  /*1ce0*/  STL [R1+0xf2c], R10 ;  /* 0x000f2c0a01007387 */ /* 0x0003e20000100800 */
[----:B------:R-:W-:Y:S02]  /*1cf0*/  IABS R21, R10 ;  /* 0x0000000a00157213 */ /* 0x000fe40000000000 */
[----:B------:R-:W-:Y:S02]  /*1d00*/  IMAD R25, R6, R7, R25 ;  /* 0x0000000706197224 */ /* 0x000fe400078e0219 */
[----:B0-----:R-:W-:Y:S02]  /*1d10*/  VIADD R12, R80, 0x33 ;  /* 0x00000033500c7836 */ /* 0x001fe40000000000 */
[----:B------:R-:W-:-:S03]  /*1d20*/  IMAD.HI.U32 R7, R4, R23, RZ ;  /* 0x0000001704077227 */ /* 0x000fc600078e00ff */
[----:B------:R-:W-:Y:S01]  /*1d30*/  IABS R20, R12 ;  /* 0x0000000c00147213 */ /* 0x000fe20000000000 */
[----:B------:R-:W-:Y:S01]  /*1d40*/  IMAD.MOV R0, RZ, RZ, -R0 ;  /* 0x000000ffff007224 */ /* 0x000fe200078e0a00 */
[----:B------:R-:W-:Y:S01]  /*1d50*/  STL [R1+0xf28], R12 ;  /* 0x000f280c01007387 */ /* 0x000fe20000100800 */
[----:B-1----:R-:W-:Y:S02]  /*1d60*/  VIADD R10, R80, 0x34 ;  /* 0x00000034500a7836 */ /* 0x002fe40000000000 */
[----:B------:R-:W-:Y:S02]  /*1d70*/  IMAD.MOV R7, RZ, RZ, -R7 ;  /* 0x000000ffff077224 */ /* 0x000fe400078e0a07 */
[----:B------:R-:W-:Y:S01]  /*1d80*/  IMAD R24, R6, R0, R24 ;  /* 0x0000000006187224 */ /* 0x000fe200078e0218 */
[----:B------:R0:W-:Y:S01]  /*1d90*/  STL [R1+0xf20], R10 ;  /* 0x000f200a01007387 */ /* 0x0001e20000100800 */
[----:B------:R-:W-:Y:S01]  /*1da0*/  IMAD.HI.U32 R0, R4, R22, RZ ;  /* 0x0000001604007227 */ /* 0x000fe200078e00ff */
[----:B------:R-:W-:-:S03]  /*1db0*/  IABS R19, R10 ;  /* 0x0000000a00137213 */ /* 0x000fc60000000000 */
[----:B------:R-:W-:Y:S02]  /*1dc0*/  IMAD R23, R6, R7, R23 ;  /* 0x0000000706177224 */ /* 0x000fe400078e0217 */
[----:B------:R-:W-:-:S04]  /*1dd0*/  IMAD.HI.U32 R7, R4, R20, RZ ;  /* 0x0000001404077227 */ /* 0x000fc800078e00ff */
[----:B0-----:R-:W-:-:S04]  /*1de0*/  IMAD.HI.U32 R10, R4, R21, RZ ;  /* 0x00000015040a7227 */ /* 0x001fc800078e00ff */
[----:B------:R-:W-:Y:S02]  /*1df0*/  IMAD.MOV R0, RZ, RZ, -R0 ;  /* 0x000000ffff007224 */ /* 0x000fe400078e0a00 */
[----:B------:R-:W-:Y:S02]  /*1e00*/  IMAD.MOV R10, RZ, RZ, -R10 ;  /* 0x000000ffff0a7224 */ /* 0x000fe400078e0a0a */
[----:B------:R-:W-:Y:S02]  /*1e10*/  IMAD.MOV R7, RZ, RZ, -R7 ;  /* 0x000000ffff077224 */ /* 0x000fe400078e0a07 */
[----:B------:R-:W-:Y:S02]  /*1e20*/  VIADD R12, R80, 0x36 ;  /* 0x00000036500c7836 */ /* 0x000fe40000000000 */
[----:B------:R-:W-:Y:S02]  /*1e30*/  IMAD R22, R6, R0, R22 ;  /* 0x0000000006167224 */ /* 0x000fe400078e0216 */
[----:B------:R-:W-:Y:S01]  /*1e40*/  VIADD R13, R80, 0x35 ;  /* 0x00000035500d7836 */ /* 0x000fe20000000000 */
[----:B------:R-:W-:Y:S01]  /*1e50*/  IABS R17, R12 ;  /* 0x0000000c00117213 */ /* 0x000fe20000000000 */
[----:B------:R-:W-:-:S03]  /*1e60*/  IMAD.HI.U32 R0, R4, R19, RZ ;  /* 0x0000001304007227 */ /* 0x000fc600078e00ff */
[----:B------:R0:W-:Y:S01]  /*1e70*/  STL [R1+0xf1c], R13 ;  /* 0x000f1c0d01007387 */ /* 0x0001e20000100800 */
[C---:B------:R-:W-:Y:S01]  /*1e80*/  IMAD R21, R6.reuse, R10, R21 ;  /* 0x0000000a06157224 */ /* 0x040fe200078e0215 */
[----:B------:R-:W-:Y:S01]  /*1e90*/  IABS R18, R13 ;  /* 0x0000000d00127213 */ /* 0x000fe20000000000 */
[----:B------:R-:W-:Y:S01]  /*1ea0*/  IMAD R20, R6, R7, R20 ;  /* 0x0000000706147224 */ /* 0x000fe200078e0214 */
[----:B------:R-:W-:Y:S01]  /*1eb0*/  STL [R1+0xf18], R12 ;  /* 0x000f180c01007387 */ /* 0x000fe20000100800 */
[C---:B------:R-:W-:Y:S02]  /*1ec0*/  VIADD R10, R80.reuse, 0x37 ;  /* 0x00000037500a7836 */ /* 0x040fe40000000000 */
[C---:B------:R-:W-:Y:S02]  /*1ed0*/  VIADD R7, R80.reuse, 0x38 ;  /* 0x0000003850077836 */ /* 0x040fe40000000000 */
[----:B------:R-:W-:Y:S01]  /*1ee0*/  IMAD.MOV R0, RZ, RZ, -R0 ;  /* 0x000000ffff007224 */ /* 0x000fe200078e0a00 */
[----:B------:R1:W-:Y:S01]  /*1ef0*/  STL [R1+0xf10], R10 ;  /* 0x000f100a01007387 */ /* 0x0003e20000100800 */
[----:B------:R-:W-:Y:S01]  /*1f00*/  IABS R16, R10 ;  /* 0x0000000a00107213 */ /* 0x000fe20000000000 */
[----:B0-----:R-:W-:Y:S01]  /*1f10*/  VIADD R13, R80, 0x3a ;  /* 0x0000003a500d7836 */ /* 0x001fe20000000000 */
[----:B------:R-:W-:Y:S01]  /*1f20*/  IABS R15, R7 ;  /* 0x00000007000f7213 */ /* 0x000fe20000000000 */
[----:B------:R0:W-:Y:S01]  /*1f30*/  STL [R1+0xf0c], R7 ;  /* 0x000f0c0701007387 */ /* 0x0001e20000100800 */
[----:B------:R-:W-:-:S02]  /*1f40*/  IMAD R19, R6, R0, R19 ;  /* 0x0000000006137224 */ /* 0x000fc400078e0213 */
[----:B------:R-:W-:-:S04]  /*1f50*/  IMAD.HI.U32 R0, R4, R18, RZ ;  /* 0x0000001204007227 */ /* 0x000fc800078e00ff */
[----:B-1----:R-:W-:Y:S02]  /*1f60*/  VIADD R10, R80, 0x39 ;  /* 0x00000039500a7836 */ /* 0x002fe40000000000 */
[----:B------:R-:W-:Y:S02]  /*1f70*/  IMAD.MOV R0, RZ, RZ, -R0 ;  /* 0x000000ffff007224 */ /* 0x000fe400078e0a00 */
[----:B0-----:R-:W-:Y:S01]  /*1f80*/  IMAD.HI.U32 R7, R4, R17, RZ ;  /* 0x0000001104077227 */ /* 0x001fe200078e00ff */
[----:B------:R-:W-:Y:S01]  /*1f90*/  IABS R14, R10 ;  /* 0x0000000a000e7213 */ /* 0x000fe20000000000 */
[----:B------:R-:W-:Y:S02]  /*1fa0*/  STL [R1+0xf04], R10 ;  /* 0x000f040a01007387 */ /* 0x000fe40000100800 */
[----:B------:R-:W-:Y:S02]  /*1fb0*/  IMAD.MOV R7, RZ, RZ, -R7 ;  /* 0x000000ffff077224 */ /* 0x000fe400078e0a07 */
[C---:B------:R-:W-:Y:S01]  /*1fc0*/  IMAD R18, R6.reuse, R0, R18 ;  /* 0x0000000006127224 */ /* 0x040fe200078e0212 */
[----:B------:R0:W-:Y:S01]  /*1fd0*/  STL [R1+0xefc], R13 ;  /* 0x000efc0d01007387 */ /* 0x0001e20000100800 */
[----:B------:R-:W-:-:S02]  /*1fe0*/  IMAD R17, R6, R7, R17 ;  /* 0x0000000706117224 */ /* 0x000fc400078e0211 */
[----:B------:R-:W-:-:S04]  /*1ff0*/  IMAD.HI.U32 R7, R4, R14, RZ ;  /* 0x0000000e04077227 */ /* 0x000fc800078e00ff */
[----:B------:R-:W-:Y:S01]  /*2000*/  IMAD.HI.U32 R0, R4, R15, RZ ;  /* 0x0000000f04007227 */ /* 0x000fe200078e00ff */
[----:B0-----:R-:W-:-:S03]  /*2010*/  IABS R13, R13 ;  /* 0x0000000d000d7213 */ /* 0x001fc60000000000 */
[----:B------:R-:W-:Y:S02]  /*2020*/  IMAD.MOV R7, RZ, RZ, -R7 ;  /* 0x000000ffff077224 */ /* 0x000fe400078e0a07 */
[----:B------:R-:W-:Y:S02]  /*2030*/  IMAD.MOV R0, RZ, RZ, -R0 ;  /* 0x000000ffff007224 */ /* 0x000fe400078e0a00 */
[----:B------:R-:W-:Y:S02]  /*2040*/  IMAD R73, R8, 0x80, R79 ;  /* 0x0000008008497824 */ /* 0x000fe400078e024f */
[----:B------:R-:W-:Y:S02]  /*2050*/  VIADD R12, R80, 0x3f ;  /* 0x0000003f500c7836 */ /* 0x000fe40000000000 */
[----:B------:R-:W-:Y:S01]  /*2060*/  IMAD R14, R6, R7, R14 ;  /* 0x00000007060e7224 */ /* 0x000fe200078e020e */
[----:B------:R-:W-:Y:S01]  /*2070*/  STL [R1+0xed0], R73 ;  /* 0x000ed04901007387 */ /* 0x000fe20000100800 */
[----:B------:R-:W-:Y:S01]  /*2080*/  VIADD R11, R80, 0x3b ;  /* 0x0000003b500b7836 */ /* 0x000fe20000000000 */
[----:B------:R-:W-:Y:S01]  /*2090*/  IABS R8, R12 ;  /* 0x0000000c00087213 */ /* 0x000fe20000000000 */
[----:B------:R-:W-:Y:S01]  /*20a0*/  IMAD R15, R6, R0, R15 ;  /* 0x00000000060f7224 */ /* 0x000fe200078e020f */
[----:B------:R-:W-:Y:S01]  /*20b0*/  IABS R0, R73 ;  /* 0x0000004900007213 */ /* 0x000fe20000000000 */
[----:B------:R-:W-:Y:S01]  /*20c0*/  VIADD R7, R80, 0x3c ;  /* 0x0000003c50077836 */ /* 0x000fe20000000000 */
[----:B------:R0:W-:Y:S01]  /*20d0*/  STL [R1+0xee8], R12 ;  /* 0x000ee80c01007387 */ /* 0x0001e20000100800 */
[----:B------:R-:W-:-:S02]  /*20e0*/  @!P1 IMAD.IADD R71, R71, 0x1, -R6 ;  /* 0x0000000147479824 */ /* 0x000fc400078e0a06 */
[----:B------:R-:W-:Y:S01]  /*20f0*/  IMAD.HI.U32 R9, R9, R0, RZ ;  /* 0x0000000009097227 */ /* 0x000fe200078e00ff */
[----:B------:R1:W-:Y:S03]  /*2100*/  STL [R1+0xef8], R11 ;  /* 0x000ef80b01007387 */ /* 0x0003e60000100800 */
[----:B------:R-:W-:Y:S01]  /*2110*/  IMAD.MOV R9, RZ, RZ, -R9 ;  /* 0x000000ffff097224 */ /* 0x000fe200078e0a09 */
[----:B------:R3:W-:Y:S01]  /*2120*/  STL [R1+0xef4], R7 ;  /* 0x000ef40701007387 */ /* 0x0007e20000100800 */
[----:B------:R-:W-:Y:S01]  /*2130*/  @!P0 IMAD.IADD R69, R69, 0x1, -R6 ;  /* 0x0000000145458824 */ /* 0x000fe200078e0a06 */
[----:B0-----:R-:W-:Y:S01]  /*2140*/  IABS R12, R11 ;  /* 0x0000000b000c7213 */ /* 0x001fe20000000000 */
[----:B------:R-:W-:Y:S02]  /*2150*/  IMAD R0, R5, R9, R0 ;  /* 0x0000000905007224 */ /* 0x000fe400078e0200 */
[--C-:B------:R-:W-:Y:S01]  /*2160*/  @!P3 IMAD.IADD R70, R70, 0x1, -R6.reuse ;  /* 0x000000014646b824 */ /* 0x100fe200078e0a06 */
[----:B-1----:R-:W-:Y:S01]  /*2170*/  IABS R11, R7 ;  /* 0x00000007000b7213 */ /* 0x002fe20000000000 */
[--C-:B------:R-:W-:Y:S01]  /*2180*/  @!P2 IMAD.IADD R67, R67, 0x1, -R6.reuse ;  /* 0x000000014343a824 */ /* 0x100fe200078e0a06 */
[----:B------:R-:W-:Y:S01]  /*2190*/  ISETP.GT.U32.AND P5, PT, R5, R0, PT ;  /* 0x000000000500720c */ /* 0x000fe20003fa4070 */
[----:B------:R-:W-:Y:S01]  /*21a0*/  @!P6 IMAD.IADD R68, R68, 0x1, -R6 ;  /* 0x000000014444e824 */ /* 0x000fe200078e0a06 */
[----:B------:R-:W-:Y:S01]  /*21b0*/  ISETP.GT.U32.AND P3, PT, R6, R71, PT ;  /* 0x000000470600720c */ /* 0x000fe20003f64070 */
[----:B---3--:R-:W-:Y:S01]  /*21c0*/  IMAD.HI.U32 R7, R4, R8, RZ ;  /* 0x0000000804077227 */ /* 0x008fe200078e00ff */
[----:B------:R-:W-:-:S02]  /*21d0*/  ISETP.GT.U32.AND P2, PT, R6, R69, PT ;  /* 0x000000450600720c */ /* 0x000fc40003f44070 */
[----:B------:R-:W-:Y:S01]  /*21e0*/  ISETP.GT.U32.AND P0, PT, R6, R70, PT ;  /* 0x000000460600720c */ /* 0x000fe20003f04070 */
[----:B------:R-:W-:Y:S02]  /*21f0*/  IMAD.MOV R7, RZ, RZ, -R7 ;  /* 0x000000ffff077224 */ /* 0x000fe400078e0a07 */
[----:B------:R-:W-:-:S04]  /*2200*/  IMAD.HI.U32 R10, R4, R16, RZ ;  /* 0x00000010040a7227 */ /* 0x000fc800078e00ff */
[----:B------:R-:W-:Y:S02]  /*2210*/  IMAD R8, R6, R7, R8 ;  /* 0x0000000706087224 */ /* 0x000fe400078e0208 */
[----:B------:R-:W-:Y:S01]  /*2220*/  @!P5 IMAD.IADD R0, R0, 0x1, -R5 ;  /* 0x000000010000d824 */ /* 0x000fe200078e0a05 */
[C---:B------:R-:W-:Y:S01]  /*2230*/  ISETP.GT.U32.AND P5, PT, R6.reuse, R66, PT ;  /* 0x000000420600720c */ /* 0x040fe20003fa4070 */
[--C-:B------:R-:W-:Y:S01]  /*2240*/  @!P3 IMAD.IADD R71, R71, 0x1, -R6.reuse ;  /* 0x000000014747b824 */ /* 0x100fe200078e0a06 */
[C---:B------:R-:W-:Y:S01]  /*2250*/  ISETP.GT.U32.AND P4, PT, R6.reuse, R8, PT ;  /* 0x000000080600720c */ /* 0x040fe20003f84070 */
[--C-:B------:R-:W-:Y:S01]  /*2260*/  @!P2 IMAD.IADD R69, R69, 0x1, -R6.reuse ;  /* 0x000000014545a824 */ /* 0x100fe200078e0a06 */
[----:B------:R-:W-:Y:S01]  /*2270*/  ISETP.GT.U32.AND P3, PT, R6, R64, PT ;  /* 0x000000400600720c */ /* 0x000fe20003f64070 */
[----:B------:R-:W-:Y:S01]  /*2280*/  @!P0 IMAD.IADD R70, R70, 0x1, -R6 ;  /* 0x0000000146468824 */ /* 0x000fe200078e0a06 */
[C---:B------:R-:W-:Y:S01]  /*2290*/  ISETP.GT.U32.AND P2, PT, R6.reuse, R62, PT ;  /* 0x0000003e0600720c */ /* 0x040fe20003f44070 */
[----:B------:R-:W-:Y:S01]  /*22a0*/  IMAD.MOV R10, RZ, RZ, -R10 ;  /* 0x000000ffff0a7224 */ /* 0x000fe200078e0a0a */
[----:B------:R-:W-:Y:S01]  /*22b0*/  ISETP.GT.U32.AND P0, PT, R6, R63, PT ;  /* 0x0000003f0600720c */ /* 0x000fe20003f04070 */
[----:B------:R-:W-:-:S02]  /*22c0*/  VIADD R72, R80, 0x3d ;  /* 0x0000003d50487836 */ /* 0x000fc40000000000 */
[----:B------:R-:W-:Y:S02]  /*22d0*/  IMAD R16, R6, R10, R16 ;  /* 0x0000000a06107224 */ /* 0x000fe400078e0210 */
[--C-:B------:R-:W-:Y:S01]  /*22e0*/  @!P5 IMAD.IADD R66, R66, 0x1, -R6.reuse ;  /* 0x000000014242d824 */ /* 0x100fe200078e0a06 */
[----:B------:R-:W-:Y:S01]  /*22f0*/  ISETP.GT.U32.AND P5, PT, R6, R68, PT ;  /* 0x000000440600720c */ /* 0x000fe20003fa4070 */
[--C-:B------:R-:W-:Y:S01]  /*2300*/  @!P4 IMAD.IADD R8, R8, 0x1, -R6.reuse ;  /* 0x000000010808c824 */ /* 0x100fe200078e0a06 */
[----:B------:R-:W-:Y:S01]  /*2310*/  ISETP.GT.U32.AND P4, PT, R5, R0, PT ;  /* 0x000000000500720c */ /* 0x000fe20003f84070 */
[--C-:B------:R-:W-:Y:S01]  /*2320*/  @!P3 IMAD.IADD R64, R64, 0x1, -R6.reuse ;  /* 0x000000014040b824 */ /* 0x100fe200078e0a06 */
[----:B------:R-:W-:Y:S01]  /*2330*/  ISETP.GT.U32.AND P6, PT, R6, R66, PT ;  /* 0x000000420600720c */ /* 0x000fe20003fc4070 */
[--C-:B------:R-:W-:Y:S01]  /*2340*/  @!P2 IMAD.IADD R62, R62, 0x1, -R6.reuse ;  /* 0x000000013e3ea824 */ /* 0x100fe200078e0a06 */
[C---:B------:R-:W-:Y:S01]  /*2350*/  ISETP.GT.U32.AND P1, PT, R6.reuse, R8, PT ;  /* 0x000000080600720c */ /* 0x040fe20003f24070 */
[--C-:B------:R-:W-:Y:S01]  /*2360*/  @!P0 IMAD.IADD R63, R63, 0x1, -R6.reuse ;  /* 0x000000013f3f8824 */ /* 0x100fe200078e0a06 */
[----:B------:R-:W-:Y:S01]  /*2370*/  ISETP.GT.U32.AND P3, PT, R6, R57, PT ;  /* 0x000000390600720c */ /* 0x000fe20003f64070 */
[----:B------:R-:W-:Y:S01]  /*2380*/  IMAD.HI.U32 R10, R4, R13, RZ ;  /* 0x0000000d040a7227 */ /* 0x000fe200078e00ff */
[C---:B------:R-:W-:Y:S01]  /*2390*/  ISETP.GT.U32.AND P2, PT, R6.reuse, R55, PT ;  /* 0x000000370600720c */ /* 0x040fe20003f44070 */
[----:B------:R0:W-:Y:S01]  /*23a0*/  STL [R1+0xef0], R72 ;  /* 0x000ef04801007387 */ /* 0x0001e20000100800 */
[----:B------:R-:W-:Y:S01]  /*23b0*/  ISETP.GT.U32.AND P0, PT, R6, R56, PT ;  /* 0x000000380600720c */ /* 0x000fe20003f04070 */
[--C-:B------:R-:W-:Y:S01]  /*23c0*/  @!P5 IMAD.IADD R68, R68, 0x1, -R6.reuse ;  /* 0x000000014444d824 */ /* 0x100fe200078e0a06 */
[----:B------:R-:W-:Y:S01]  /*23d0*/  ISETP.GT.U32.AND P5, PT, R6, R61, PT ;  /* 0x0000003d0600720c */ /* 0x000fe20003fa4070 */
[----:B------:R-:W-:Y:S01]  /*23e0*/  @!P4 IMAD.IADD R0, R0, 0x1, -R5 ;  /* 0x000000010000c824 */ /* 0x000fe200078e0a05 */
[----:B------:R-:W-:Y:S01]  /*23f0*/  ISETP.GT.U32.AND P4, PT, R6, R67, PT ;  /* 0x000000430600720c */ /* 0x000fe20003f84070 */
[--C-:B------:R-:W-:Y:S01]  /*2400*/  @!P6 IMAD.IADD R66, R66, 0x1, -R6.reuse ;  /* 0x000000014242e824 */ /* 0x100fe200078e0a06 */
[----:B------:R-:W-:Y:S01]  /*2410*/  ISETP.GT.U32.AND P6, PT, R6, R59, PT ;  /* 0x0000003b0600720c */ /* 0x000fe20003fc4070 */
[--C-:B------:R-:W-:Y:S01]  /*2420*/  @!P1 IMAD.IADD R8, R8, 0x1, -R6.reuse ;  /* 0x0000000108089824 */ /* 0x100fe200078e0a06 */
[C---:B------:R-:W-:Y:S01]  /*2430*/  ISETP.GT.U32.AND P1, PT, R6.reuse, R65, PT ;  /* 0x000000410600720c */ /* 0x040fe20003f24070 */
[--C-:B------:R-:W-:Y:S01]  /*2440*/  @!P3 IMAD.IADD R57, R57, 0x1, -R6.reuse ;  /* 0x000000013939b824 */ /* 0x100fe200078e0a06 */
[----:B------:R-:W-:Y:S01]  /*2450*/  ISETP.GT.U32.AND P3, PT, R6, R63, PT ;  /* 0x0000003f0600720c */ /* 0x000fe20003f64070 */
[--C-:B------:R-:W-:Y:S01]  /*2460*/  @!P2 IMAD.IADD R55, R55, 0x1, -R6.reuse ;  /* 0x000000013737a824 */ /* 0x100fe200078e0a06 */
[----:B------:R-:W-:Y:S01]  /*2470*/  IABS R7, R72 ;  /* 0x0000004800077213 */ /* 0x000fe20000000000 */
[--C-:B------:R-:W-:Y:S01]  /*2480*/  @!P0 IMAD.IADD R56, R56, 0x1, -R6.reuse ;  /* 0x0000000138388824 */ /* 0x100fe200078e0a06 */
[C---:B------:R-:W-:Y:S01]  /*2490*/  ISETP.GT.U32.AND P0, PT, R6.reuse, R62, PT ;  /* 0x0000003e0600720c */ /* 0x040fe20003f04070 */
        /* <DEDUP_REMOVED lines=9> */
[----:B------:R-:W-:Y:S01]  /*2530*/  ISETP.GT.U32.AND P3, PT, R6, R57, PT ;  /* 0x000000390600720c */ /* 0x000fe20003f64070 */
[----:B------:R-:W-:Y:S01]  /*2540*/  IMAD.HI.U32 R9, R4, R11, RZ ;  /* 0x0000000b04097227 */ /* 0x000fe200078e00ff */
[----:B------:R-:W-:Y:S01]  /*2550*/  ISETP.GT.U32.AND P6, PT, R6, R65, PT ;  /* 0x000000410600720c */ /* 0x000fe20003fc4070 */
[----:B0-----:R-:W0:Y:S02]  /*2560*/  LDC R72, c[0x0][0x3a0] ;  /* 0x0000e800ff487b82 */ /* 0x001e240000000800 */
[----:B------:R-:W-:-:S02]  /*2570*/  @!P5 IMAD.IADD R54, R54, 0x1, -R6 ;  /* 0x000000013636d824 */ /* 0x000fc400078e0a06 */
[--C-:B------:R-:W-:Y:S01]  /*2580*/  @!P4 IMAD.IADD R60, R60, 0x1, -R6.reuse ;  /* 0x000000013c3cc824 */ /* 0x100fe200078e0a06 */
[C---:B------:R-:W-:Y:S01]  /*2590*/  ISETP.GT.U32.AND P4, PT, R6.reuse, R53, PT ;  /* 0x000000350600720c */ /* 0x040fe20003f84070 */
[--C-:B------:R-:W-:Y:S01]  /*25a0*/  @!P2 IMAD.IADD R61, R61, 0x1, -R6.reuse ;  /* 0x000000013d3da824 */ /* 0x100fe200078e0a06 */
[----:B------:R-:W-:Y:S01]  /*25b0*/  ISETP.GT.U32.AND P2, PT, R6, R55, PT ;  /* 0x000000370600720c */ /* 0x000fe20003f44070 */
[--C-:B------:R-:W-:Y:S01]  /*25c0*/  @!P1 IMAD.IADD R58, R58, 0x1, -R6.reuse ;  /* 0x000000013a3a9824 */ /* 0x100fe200078e0a06 */
[----:B------:R-:W-:Y:S01]  /*25d0*/  ISETP.GT.U32.AND P1, PT, R6, R64, PT ;  /* 0x000000400600720c */ /* 0x000fe20003f24070 */
[--C-:B------:R-:W-:Y:S01]  /*25e0*/  @!P0 IMAD.IADD R62, R62, 0x1, -R6.reuse ;  /* 0x000000013e3e8824 */ /* 0x100fe200078e0a06 */
[C---:B------:R-:W-:Y:S01]  /*25f0*/  ISETP.GT.U32.AND P5, PT, R6.reuse, R60, PT ;  /* 0x0000003c0600720c */ /* 0x040fe20003fa4070 */
[--C-:B------:R-:W-:Y:S01]  /*2600*/  @!P3 IMAD.IADD R57, R57, 0x1, -R6.reuse ;  /* 0x000000013939b824 */ /* 0x100fe200078e0a06 */
[C---:B------:R-:W-:Y:S01]  /*2610*/  ISETP.GT.U32.AND P0, PT, R6.reuse, R56, PT ;  /* 0x000000380600720c */ /* 0x040fe20003f04070 */
[----:B------:R-:W-:Y:S01]  /*2620*/  @!P6 IMAD.IADD R65, R65, 0x1, -R6 ;  /* 0x000000014141e824 */ /* 0x000fe200078e0a06 */
[----:B------:R-:W-:Y:S01]  /*2630*/  ISETP.GT.U32.AND P3, PT, R6, R50, PT ;  /* 0x000000320600720c */ /* 0x000fe20003f64070 */
[----:B------:R-:W-:-:S02]  /*2640*/  IMAD.MOV R10, RZ, RZ, -R10 ;  /* 0x000000ffff0a7224 */ /* 0x000fc400078e0a0a */
[--C-:B------:R-:W-:Y:S01]  /*2650*/  @!P4 IMAD.IADD R53, R53, 0x1, -R6.reuse ;  /* 0x000000013535c824 */ /* 0x100fe200078e0a06 */
[C---:B------:R-:W-:Y:S01]  /*2660*/  ISETP.GT.U32.AND P4, PT, R6.reuse, R59, PT ;  /* 0x0000003b0600720c */ /* 0x040fe20003f84070 */
[--C-:B------:R-:W-:Y:S01]  /*2670*/  @!P2 IMAD.IADD R55, R55, 0x1, -R6.reuse ;  /* 0x000000013737a824 */ /* 0x100fe200078e0a06 */
[----:B------:R-:W-:Y:S01]  /*2680*/  ISETP.GT.U32.AND P2, PT, R6, R48, PT ;  /* 0x000000300600720c */ /* 0x000fe20003f44070 */
        /* <DEDUP_REMOVED lines=8> */
[----:B------:R-:W-:Y:S01]  /*2710*/  IMAD.MOV R9, RZ, RZ, -R9 ;  /* 0x000000ffff097224 */ /* 0x000fe200078e0a09 */
        /* <DEDUP_REMOVED lines=11> */
[--C-:B------:R-:W-:Y:S01]  /*27d0*/  @!P0 IMAD.IADD R49, R49, 0x1, -R6.reuse ;  /* 0x0000000131318824 */ /* 0x100fe200078e0a06 */
[----:B------:R-:W-:Y:S01]  /*27e0*/  ISETP.GT.U32.AND P0, PT, R6, R42, PT ;  /* 0x0000002a0600720c */ /* 0x000fe20003f04070 */
[----:B------:R-:W-:-:S02]  /*27f0*/  @!P3 IMAD.IADD R43, R43, 0x1, -R6 ;  /* 0x000000012b2bb824 */ /* 0x000fc400078e0a06 */
        /* <DEDUP_REMOVED lines=12> */
[C---:B------:R-:W-:Y:S01]  /*28c0*/  IMAD R13, R6.reuse, R10, R13 ;  /* 0x0000000a060d7224 */ /* 0x040fe200078e020d */
        /* <DEDUP_REMOVED lines=9> */
[----:B------:R-:W-:-:S02]  /*2960*/  @!P6 IMAD.IADD R52, R52, 0x1, -R6 ;  /* 0x000000013434e824 */ /* 0x000fc400078e0a06 */
        /* <DEDUP_REMOVED lines=10> */
[----:B------:R-:W-:Y:S01]  /*2a10*/  @!P5 IMAD.IADD R46, R46, 0x1, -R6 ;  /* 0x000000012e2ed824 */ /* 0x000fe200078e0a06 */
[----:B------:R-:W-:Y:S01]  /*2a20*/  ISETP.GT.U32.AND P5, PT, R6, R39, PT ;  /* 0x000000270600720c */ /* 0x000fe20003fa4070 */
[----:B------:R-:W-:Y:S01]  /*2a30*/  IMAD.HI.U32 R10, R4, R12, RZ ;  /* 0x0000000c040a7227 */ /* 0x000fe200078e00ff */
[----:B------:R-:W-:-:S03]  /*2a40*/  ISETP.GT.U32.AND P3, PT, R6, R36, PT ;  /* 0x000000240600720c */ /* 0x000fc60003f64070 */
        /* <DEDUP_REMOVED lines=70> */
[----:B------:R-:W-:-:S02]  /*2eb0*/  @!P2 IMAD.IADD R19, R19, 0x1, -R6 ;  /* 0x000000011313a824 */ /* 0x000fc400078e0a06 */
[--C-:B------:R-:W-:Y:S01]  /*2ec0*/  @!P4 IMAD.IADD R24, R24, 0x1, -R6.reuse ;  /* 0x000000011818c824 */ /* 0x100fe200078e0a06 */
[----:B------:R-:W-:Y:S01]  /*2ed0*/  ISETP.GT.U32.AND P4, PT, R6, R17, PT ;  /* 0x000000110600720c */ /* 0x000fe20003f84070 */
[--C-:B------:R-:W-:Y:S02]  /*2ee0*/  @!P0 IMAD.IADD R20, R20, 0x1, -R6.reuse ;  /* 0x0000000114148824 */ /* 0x100fe400078e0a06 */
[--C-:B------:R-:W-:Y:S01]  /*2ef0*/  @!P1 IMAD.IADD R23, R23, 0x1, -R6.reuse ;  /* 0x0000000117179824 */ /* 0x100fe200078e0a06 */
[----:B------:R-:W-:Y:S01]  /*2f00*/  ISETP.GT.U32.AND P1, PT, R6, R16, PT ;  /* 0x000000100600720c */ /* 0x000fe20003f24070 */
[----:B------:R-:W-:Y:S01]  /*2f10*/  @!P5 IMAD.IADD R18, R18, 0x1, -R6 ;  /* 0x000000011212d824 */ /* 0x000fe200078e0a06 */
[C---:B------:R-:W-:Y:S01]  /*2f20*/  ISETP.GT.U32.AND P5, PT, R6.reuse, R22, PT ;  /* 0x000000160600720c */ /* 0x040fe20003fa4070 */
[C---:B------:R-:W-:Y:S01]  /*2f30*/  IMAD R11, R6.reuse, R9, R11 ;  /* 0x00000009060b7224 */ /* 0x040fe200078e020b */
[----:B------:R-:W-:Y:S01]  /*2f40*/  ISETP.GT.U32.AND P2, PT, R6, R23, PT ;  /* 0x000000170600720c */ /* 0x000fe20003f44070 */
[----:B------:R-:W-:Y:S01]  /*2f50*/  IMAD.HI.U32 R9, R4, R7, RZ ;  /* 0x0000000704097227 */ /* 0x000fe200078e00ff */
[----:B------:R-:W-:-:S03]  /*2f60*/  ISETP.GT.U32.AND P0, PT, R6, R24, PT ;  /* 0x000000180600720c */ /* 0x000fc60003f04070 */
[--C-:B------:R-:W-:Y:S01]  /*2f70*/  @!P4 IMAD.IADD R17, R17, 0x1, -R6.reuse ;  /* 0x000000011111c824 */ /* 0x100fe200078e0a06 */
[C---:B------:R-:W-:Y:S01]  /*2f80*/  ISETP.GT.U32.AND P4, PT, R6.reuse, R21, PT ;  /* 0x000000150600720c */ /* 0x040fe20003f84070 */
[--C-:B------:R-:W-:Y:S01]  /*2f90*/  @!P3 IMAD.IADD R25, R25, 0x1, -R6.reuse ;  /* 0x000000011919b824 */ /* 0x100fe200078e0a06 */
[----:B------:R-:W-:Y:S01]  /*2fa0*/  ISETP.GT.U32.AND P3, PT, R6, R19, PT ;  /* 0x000000130600720c */ /* 0x000fe20003f64070 */
[----:B------:R-:W-:Y:S01]  /*2fb0*/  @!P1 IMAD.IADD R16, R16, 0x1, -R6 ;  /* 0x0000000110109824 */ /* 0x000fe200078e0a06 */
[C---:B------:R-:W-:Y:S01]  /*2fc0*/  ISETP.GT.U32.AND P1, PT, R6.reuse, R20, PT ;  /* 0x000000140600720c */ /* 0x040fe20003f24070 */
[----:B------:R-:W-:Y:S02]  /*2fd0*/  IMAD.MOV R10, RZ, RZ, -R10 ;  /* 0x000000ffff0a7224 */ /* 0x000fe400078e0a0a */
[----:B------:R-:W-:Y:S01]  /*2fe0*/  @!P2 IMAD.IADD R23, R23, 0x1, -R6 ;  /* 0x000000011717a824 */ /* 0x000fe200078e0a06 */
[----:B------:R-:W-:Y:S01]  /*2ff0*/  ISETP.GT.U32.AND P2, PT, R6, R17, PT ;  /* 0x000000110600720c */ /* 0x000fe20003f44070 */
[----:B------:R-:W-:-:S02]  /*3000*/  IMAD.MOV R9, RZ, RZ, -R9 ;  /* 0x000000ffff097224 */ /* 0x000fc400078e0a09 */
[----:B------:R-:W-:Y:S02]  /*3010*/  VIADD R80, R80, 0x3e ;  /* 0x0000003e50507836 */ /* 0x000fe40000000000 */
[C---:B------:R-:W-:Y:S02]  /*3020*/  IMAD R12, R6.reuse, R10, R12 ;  /* 0x0000000a060c7224 */ /* 0x040fe400078e020c */
[----:B------:R-:W-:Y:S01]  /*3030*/  IMAD R10, R6, R9, R7 ;  /* 0x00000009060a7224 */ /* 0x000fe200078e0207 */
[----:B------:R-:W-:Y:S01]  /*3040*/  IABS R9, R80 ;  /* 0x0000005000097213 */ /* 0x000fe20000000000 */
[--C-:B------:R-:W-:Y:S01]  /*3050*/  @!P5 IMAD.IADD R22, R22, 0x1, -R6.reuse ;  /* 0x000000011616d824 */ /* 0x100fe200078e0a06 */
[C---:B------:R-:W-:Y:S01]  /*3060*/  ISETP.GT.U32.AND P5, PT, R6.reuse, R15, PT ;  /* 0x0000000f0600720c */ /* 0x040fe20003fa4070 */
[--C-:B------:R-:W-:Y:S01]  /*3070*/  @!P4 IMAD.IADD R21, R21, 0x1, -R6.reuse ;  /* 0x000000011515c824 */ /* 0x100fe200078e0a06 */
[----:B------:R-:W-:Y:S01]  /*3080*/  ISETP.GT.U32.AND P4, PT, R6, R14, PT ;  /* 0x0000000e0600720c */ /* 0x000fe20003f84070 */
[--C-:B------:R-:W-:Y:S01]  /*3090*/  @!P1 IMAD.IADD R20, R20, 0x1, -R6.reuse ;  /* 0x0000000114149824 */ /* 0x100fe200078e0a06 */
[----:B------:R-:W-:Y:S01]  /*30a0*/  ISETP.GT.U32.AND P1, PT, R6, R13, PT ;  /* 0x0000000d0600720c */ /* 0x000fe20003f24070 */
[----:B------:R-:W-:Y:S01]  /*30b0*/  IMAD.HI.U32 R4, R4, R9, RZ ;  /* 0x0000000904047227 */ /* 0x000fe200078e00ff */
[----:B------:R1:W-:Y:S03]  /*30c0*/  STL [R1+0xeec], R80 ;  /* 0x000eec5001007387 */ /* 0x0003e60000100800 */
[--C-:B------:R-:W-:Y:S01]  /*30d0*/  @!P6 IMAD.IADD R26, R26, 0x1, -R6.reuse ;  /* 0x000000011a1ae824 */ /* 0x100fe200078e0a06 */
[C---:B------:R-:W-:Y:S01]  /*30e0*/  ISETP.GT.U32.AND P6, PT, R6.reuse, R16, PT ;  /* 0x000000100600720c */ /* 0x040fe20003fc4070 */
[--C-:B------:R-:W-:Y:S01]  /*30f0*/  @!P3 IMAD.IADD R19, R19, 0x1, -R6.reuse ;  /* 0x000000011313b824 */ /* 0x100fe200078e0a06 */
[----:B------:R-:W-:Y:S01]  /*3100*/  ISETP.GT.U32.AND P3, PT, R6, R12, PT ;  /* 0x0000000c0600720c */ /* 0x000fe20003f64070 */
[--C-:B------:R-:W-:Y:S01]  /*3110*/  @!P0 IMAD.IADD R24, R24, 0x1, -R6.reuse ;  /* 0x0000000118188824 */ /* 0x100fe200078e0a06 */
[C---:B------:R-:W-:Y:S01]  /*3120*/  ISETP.GT.U32.AND P0, PT, R6.reuse, R18, PT ;  /* 0x000000120600720c */ /* 0x040fe20003f04070 */
[----:B------:R-:W-:Y:S01]  /*3130*/  @!P2 IMAD.IADD R17, R17, 0x1, -R6 ;  /* 0x000000011111a824 */ /* 0x000fe200078e0a06 */
[----:B------:R-:W-:Y:S01]  /*3140*/  ISETP.GT.U32.AND P2, PT, R6, R11, PT ;  /* 0x0000000b0600720c */ /* 0x000fe20003f44070 */
[----:B------:R-:W-:-:S02]  /*3150*/  IMAD.MOV R4, RZ, RZ, -R4 ;  /* 0x000000ffff047224 */ /* 0x000fc400078e0a04 */
[--C-:B------:R-:W-:Y:S01]  /*3160*/  @!P5 IMAD.IADD R15, R15, 0x1, -R6.reuse ;  /* 0x000000010f0fd824 */ /* 0x100fe200078e0a06 */
[C---:B------:R-:W-:Y:S01]  /*3170*/  ISETP.GT.U32.AND P5, PT, R6.reuse, R10, PT ;  /* 0x0000000a0600720c */ /* 0x040fe20003fa4070 */
[----:B------:R-:W-:Y:S02]  /*3180*/  IMAD R9, R6, R4, R9 ;  /* 0x0000000406097224 */ /* 0x000fe400078e0209 */
[--C-:B------:R-:W-:Y:S02]  /*3190*/  @!P4 IMAD.IADD R14, R14, 0x1, -R6.reuse ;  /* 0x000000010e0ec824 */ /* 0x100fe400078e0a06 */
[--C-:B------:R-:W-:Y:S01]  /*31a0*/  @!P1 IMAD.IADD R13, R13, 0x1, -R6.reuse ;  /* 0x000000010d0d9824 */ /* 0x100fe200078e0a06 */
[----:B------:R-:W-:Y:S01]  /*31b0*/  ISETP.GT.U32.AND P4, PT, R6, R9, PT ;  /* 0x000000090600720c */ /* 0x000fe20003f84070 */
[----:B0-----:R-:W-:Y:S01]  /*31c0*/  VIADD R4, R72, 0xffffffff ;  /* 0xffffffff48047836 */ /* 0x001fe20000000000 */
[----:B------:R-:W-:Y:S01]  /*31d0*/  ISETP.GT.U32.AND P1, PT, R6, R14, PT ;  /* 0x0000000e0600720c */ /* 0x000fe20003f24070 */
[--C-:B------:R-:W-:Y:S01]  /*31e0*/  @!P6 IMAD.IADD R16, R16, 0x1, -R6.reuse ;  /* 0x000000011010e824 */ /* 0x100fe200078e0a06 */
[----:B------:R-:W-:Y:S01]  /*31f0*/  ISETP.GT.U32.AND P6, PT, R6, R15, PT ;  /* 0x0000000f0600720c */ /* 0x000fe20003fc4070 */
[--C-:B------:R-:W-:Y:S01]  /*3200*/  @!P3 IMAD.IADD R12, R12, 0x1, -R6.reuse ;  /* 0x000000010c0cb824 */ /* 0x100fe200078e0a06 */
[----:B------:R-:W-:Y:S01]  /*3210*/  ISETP.GT.U32.AND P3, PT, R6, R13, PT ;  /* 0x0000000d0600720c */ /* 0x000fe20003f64070 */
[--C-:B------:R-:W-:Y:S01]  /*3220*/  @!P0 IMAD.IADD R18, R18, 0x1, -R6.reuse ;  /* 0x0000000112128824 */ /* 0x100fe200078e0a06 */
[----:B------:R-:W-:Y:S01]  /*3230*/  ISETP.GE.U32.AND P0, PT, R4, 0x7fffff00, PT ;  /* 0x7fffff000400780c */ /* 0x000fe20003f06070 */
[----:B------:R-:W-:Y:S01]  /*3240*/  @!P2 IMAD.IADD R11, R11, 0x1, -R6 ;  /* 0x000000010b0ba824 */ /* 0x000fe200078e0a06 */
[----:B------:R-:W-:Y:S01]  /*3250*/  ISETP.GE.AND P2, PT, R73, RZ, PT ;  /* 0x000000ff4900720c */ /* 0x000fe20003f46270 */
[----:B------:R-:W-:-:S02]  /*3260*/  VIADD R4, R72, 0xfffffff7 ;  /* 0xfffffff748047836 */ /* 0x000fc40000000000 */
[--C-:B------:R-:W-:Y:S02]  /*3270*/  @!P5 IMAD.IADD R10, R10, 0x1, -R6.reuse ;  /* 0x000000010a0ad824 */ /* 0x100fe400078e0a06 */
[--C-:B------:R-:W-:Y:S01]  /*3280*/  @!P4 IMAD.IADD R9, R9, 0x1, -R6.reuse ;  /* 0x000000010909c824 */ /* 0x100fe200078e0a06 */
[----:B------:R-:W-:Y:S01]  /*3290*/  ISETP.GE.U32.AND P5, PT, R4, 0x7ffffef8, PT ;  /* 0x7ffffef80400780c */ /* 0x000fe20003fa6070 */
[--C-:B------:R-:W-:Y:S01]  /*32a0*/  @!P6 IMAD.IADD R15, R15, 0x1, -R6.reuse ;  /* 0x000000010f0fe824 */ /* 0x100fe200078e0a06 */
[----:B------:R-:W0:Y:S01]  /*32b0*/  LDC.64 R4, c[0x0][0x3a8] ;  /* 0x0000ea00ff047b82 */ /* 0x000e220000000a00 */
[--C-:B------:R-:W-:Y:S01]  /*32c0*/  @!P1 IMAD.IADD R14, R14, 0x1, -R6.reuse ;  /* 0x000000010e0e9824 */ /* 0x100fe200078e0a06 */
[C---:B------:R-:W-:Y:S01]  /*32d0*/  ISETP.GT.U32.AND P4, PT, R6.reuse, R12, PT ;  /* 0x0000000c0600720c */ /* 0x040fe20003f84070 */
[----:B------:R-:W-:Y:S01]  /*32e0*/  @!P3 IMAD.IADD R13, R13, 0x1, -R6 ;  /* 0x000000010d0db824 */ /* 0x000fe200078e0a06 */
[C---:B------:R-:W-:Y:S01]  /*32f0*/  ISETP.GT.U32.AND P1, PT, R6.reuse, R11, PT ;  /* 0x0000000b0600720c */ /* 0x040fe20003f24070 */
[----:B------:R-:W-:Y:S01]  /*3300*/  @!P2 IMAD.MOV R0, RZ, RZ, -R0 ;  /* 0x000000ffff00a224 */ /* 0x000fe200078e0a00 */
[----:B------:R-:W-:Y:S01]  /*3310*/  ISETP.GT.U32.AND P3, PT, R6, R10, PT ;  /* 0x0000000a0600720c */ /* 0x000fe20003f64070 */
[----:B------:R-:W-:Y:S01]  /*3320*/  VIADD R73, R72, 0xffffffef ;  /* 0xffffffef48497836 */ /* 0x000fe20000000000 */
[----:B------:R-:W-:Y:S01]  /*3330*/  ISETP.GT.U32.AND P6, PT, R6, R9, PT ;  /* 0x000000090600720c */ /* 0x000fe20003fc4070 */
[----:B------:R-:W-:Y:S01]  /*3340*/  VIADD R7, R72, 0xffffffe7 ;  /* 0xffffffe748077836 */ /* 0x000fe20000000000 */
[----:B------:R-:W-:-:S05]  /*3350*/  ISETP.NE.AND P2, PT, R2, RZ, PT ;  /* 0x000000ff0200720c */ /* 0x000fca0003f45270 */
[--C-:B------:R-:W-:Y:S01]  /*3360*/  @!P4 IMAD.IADD R12, R12, 0x1, -R6.reuse ;  /* 0x000000010c0cc824 */ /* 0x100fe200078e0a06 */
[----:B------:R-:W-:Y:S01]  /*3370*/  ISETP.GE.U32.AND P4, PT, R73, 0x7ffffef0, PT ;  /* 0x7ffffef04900780c */ /* 0x000fe20003f86070 */
[--C-:B------:R-:W-:Y:S01]  /*3380*/  @!P1 IMAD.IADD R11, R11, 0x1, -R6.reuse ;  /* 0x000000010b0b9824 */ /* 0x100fe200078e0a06 */
[----:B------:R-:W-:Y:S01]  /*3390*/  ISETP.GE.U32.AND P1, PT, R7, 0x7ffffee8, PT ;  /* 0x7ffffee80700780c */ /* 0x000fe20003f26070 */
[--C-:B------:R-:W-:Y:S01]  /*33a0*/  @!P3 IMAD.IADD R10, R10, 0x1, -R6.reuse ;  /* 0x000000010a0ab824 */ /* 0x100fe200078e0a06 */
[----:B------:R-:W-:Y:S01]  /*33b0*/  ISETP.NE.U32.AND P3, PT, R79, RZ, PT ;  /* 0x000000ff4f00720c */ /* 0x000fe20003f65070 */
[----:B------:R-:W-:Y:S02]  /*33c0*/  @!P6 IMAD.IADD R9, R9, 0x1, -R6 ;  /* 0x000000010909e824 */ /* 0x000fe400078e0a06 */
[----:B------:R-:W-:Y:S01]  /*33d0*/  @!P2 LOP3.LUT R0, RZ, R2, RZ, 0x33, !PT ;  /* 0x00000002ff00a212 */ /* 0x000fe200078e33ff */
[----:B------:R-:W-:Y:S01]  /*33e0*/  VIADD R6, R72, 0xffffffdf ;  /* 0xffffffdf48067836 */ /* 0x000fe20000000000 */
[----:B-12-4-:R-:W-:Y:S08]  /*33f0*/  BRA.U UP0, `(.L_x_5) ;  /* 0x0000000100187547 */ /* 0x016ff0000b800000 */
[----:B------:R-:W-:Y:S01]  /*3400*/  ELECT P2, URZ, PT ;  /* 0x0000000000ff782f */ /* 0x000fe20003840000 */
[----:B------:R-:W-:Y:S01]  /*3410*/  IMAD.MOV.U32 R2, RZ, RZ, 0x1 ;  /* 0x00000001ff027424 */ /* 0x000fe200078e00ff */
[----:B------:R-:W-:Y:S01]  /*3420*/  UMOV UR6, 0x40 ;  /* 0x0000004000067882 */ /* 0x000fe20000000000 */
[----:B------:R-:W-:Y:S01]  /*3430*/  UVIRTCOUNT.DEALLOC.SMPOOL 0x80 ;  /* 0x000000800000784c */ /* 0x000fe20000000000 */
[----:B------:R-:W-:-:S09]  /*3440*/  ULEA UR6, UR5, UR6, 0x18 ;  /* 0x0000000605067291 */ /* 0x000fd2000f8ec0ff */
[----:B------:R1:W-:Y:S03]  /*3450*/  @P2 STS.U8 [UR6], R2 ;  /* 0x00000002ff002988 */ /* 0x0003e60008000006 */
.L_x_5:
[----:B------:R-:W-:Y:S01]  /*3460*/  UIADD3 UR10, UPT, UPT, UR8, UR4, URZ ;  /* 0x00000004080a7290 */ /* 0x000fe2000fffe0ff */
[----:B------:R-:W-:Y:S01]  /*3470*/  STL [R1+0x1328], R76 ;  /* 0x0013284c01007387 */ /* 0x000fe20000100800 */
[----:B------:R-:W-:Y:S01]  /*3480*/  VOTEU.ALL UP1, P3 ;  /* 0x0000000000ff7886 */ /* 0x000fe20001820000 */
[----:B------:R-:W-:Y:S02]  /*3490*/  UIADD3 UR11, UPT, UPT, UR9, 0x18000, URZ ;  /* 0x00018000090b7890 */ /* 0x000fe4000fffe0ff */
[----:B------:R-:W-:Y:S01]  /*34a0*/  STL [R1+0x1330], R76 ;  /* 0x0013304c01007387 */ /* 0x000fe20000100800 */
[----:B------:R-:W-:Y:S01]  /*34b0*/  VOTEU.ALL UP2, P3 ;  /* 0x0000000000ff7886 */ /* 0x000fe20001840000 */
[----:B-1----:R-:W-:Y:S01]  /*34c0*/  IMAD R2, R0, UR17, RZ ;  /* 0x0000001100027c24 */ /* 0x002fe2000f8e02ff */
[----:B------:R-:W-:Y:S01]  /*34d0*/  ISETP.GE.U32.AND P2, PT, R6, 0x7ffffee0, PT ;  /* 0x7ffffee00600780c */ /* 0x000fe20003f46070 */
[----:B------:R-:W-:Y:S01]  /*34e0*/  STTM.x64 tmem[UR10], RZ ;  /* 0x000000ff000079ed */ /* 0x000fe2000834000a */
[----:B------:R-:W1:Y:S01]  /*34f0*/  FENCE.VIEW.ASYNC.T ;  /* 0x00000000000073c6 */ /* 0x000e620000000200 */
[----:B------:R-:W-:-:S04]  /*3500*/  @!UP1 UIADD3 UR4, UPT, UPT, -UR7, 0x100000, URZ ;  /* 0x0010000007049890 */ /* 0x000fc8000fffe1ff */
[----:B------:R-:W-:Y:S02]  /*3510*/  @!UP1 USHF.L.U32 UR5, UR4, 0xb, URZ ;  /* 0x0000000b04059899 */ /* 0x000fe400080006ff */
[----:B------:R-:W-:Y:S01]  /*3520*/  @!UP1 USHF.L.U32 UR4, UR4, 0x1, URZ ;  /* 0x0000000104049899 */ /* 0x000fe200080006ff */
[----:B-1----:R-:W-:Y:S01]  /*3530*/  BAR.SYNC.DEFER_BLOCKING 0x0 ;  /* 0x0000000000007b1d */ /* 0x002fe20000010000 */
[----:B------:R-:W-:-:S05]  /*3540*/  PRMT R73, RZ, 0x7610, R73 ;  /* 0x00007610ff497816 */ /* 0x000fca0000000049 */
[----:B------:R-:W1:Y:S01]  /*3550*/  LDCU UR6, c[0x0][0x3b0] ;  /* 0x00007600ff0677ac */ /* 0x000e620008000800 */
[----:B------:R-:W-:Y:S01]  /*3560*/  STL [R1+0x1344], R76 ;  /* 0x0013444c01007387 */ /* 0x000fe20000100800 */
[----:B------:R-:W2:Y:S03]  /*3570*/  LDCU UR17, c[0x0][0x3b0] ;  /* 0x00007600ff1177ac */ /* 0x000ea60008000800 */
[----:B------:R-:W-:Y:S01]  /*3580*/  STL [R1+0x1348], R76 ;  /* 0x0013484c01007387 */ /* 0x000fe20000100800 */
[----:B------:R-:W3:Y:S03]  /*3590*/  LDCU UR18, c[0x0][0x3b0] ;  /* 0x00007600ff1277ac */ /* 0x000ee60008000800 */
[----:B------:R-:W-:Y:S01]  /*35a0*/  STL [R1+0x1354], R76 ;  /* 0x0013544c01007387 */ /* 0x000fe20000100800 */
[----:B------:R-:W4:Y:S03]  /*35b0*/  LDCU UR19, c[0x0][0x3b0] ;  /* 0x00007600ff1377ac */ /* 0x000f260008000800 */
[----:B------:R-:W-:Y:S01]  /*35c0*/  STL [R1+0x1360], R76 ;  /* 0x0013604c01007387 */ /* 0x000fe20000100800 */
[----:B------:R-:W0:Y:S03]  /*35d0*/  LDCU UR22, c[0x0][0x3b0] ;  /* 0x00007600ff1677ac */ /* 0x000e260008000800 */
[----:B------:R-:W-:Y:S04]  /*35e0*/  STL [R1+0x136c], R76 ;  /* 0x00136c4c01007387 */ /* 0x000fe80000100800 */
[----:B------:R-:W0:Y:S02]  /*35f0*/  FENCE.VIEW.ASYNC.S ;  /* 0x00000000000073c6 */ /* 0x000e240000000000 */
[----:B0-----:R0:W0:Y:S01]  /*3600*/  @!UP2 SYNCS.EXCH.64 URZ, [UR11], UR4 ;  /* 0x000000040bffa5b2 */ /* 0x0010220008000100 */
[----:B------:R-:W0:Y:S01]  /*3610*/  LDCU UR23, c[0x0][0x3b0] ;  /* 0x00007600ff1777ac */ /* 0x000e220008000800 */
[----:B------:R-:W-:Y:S01]  /*3620*/  STL [R1+0x1378], R76 ;  /* 0x0013784c01007387 */ /* 0x000fe20000100800 */
[----:B------:R-:W0:Y:S03]  /*3630*/  LDCU UR24, c[0x0][0x3b0] ;  /* 0x00007600ff1877ac */ /* 0x000e260008000800 */
        /* <DEDUP_REMOVED lines=22> */
[----:B------:R1:W-:Y:S01]  /*37a0*/  STL [R1+0x1320], R78 ;  /* 0x0013204e01007387 */ /* 0x0003e20000100800 */
[----:B------:R-:W-:Y:S01]  /*37b0*/  IMAD.SHL.U32 R6, R4, 0x8, RZ ;  /* 0x0000000804067824 */ /* 0x000fe200078e00ff */
[C---:B------:R-:W-:Y:S01]  /*37c0*/  IADD3 R0, P6, PT, R2.reuse, UR12, RZ ;  /* 0x0000000c02007c10 */ /* 0x040fe2000ffde0ff */
[----:B------:R-:W0:Y:S01]  /*37d0*/  LDCU UR48, c[0x0][0x3b0] ;  /* 0x00007600ff3077ac */ /* 0x000e220008000800 */
[----:B------:R-:W0:Y:S01]  /*37e0*/  LDCU UR32, c[0x0][0x3b0] ;  /* 0x00007600ff2077ac */ /* 0x000e220008000800 */
[----:B-1----:R-:W2:Y:S01]  /*37f0*/  LDL R78, [R1+0xf24] ;  /* 0x000f2400014e7983 */ /* 0x002ea20000100800 */
[----:B------:R-:W1:Y:S03]  /*3800*/  LDCU UR49, c[0x0][0x3b0] ;  /* 0x00007600ff3177ac */ /* 0x000e660008000800 */
[----:B------:R0:W-:Y:S01]  /*3810*/  STL [R1+0x131c], R93 ;  /* 0x00131c5d01007387 */ /* 0x0001e20000100800 */
[----:B------:R-:W-:Y:S01]  /*3820*/  LEA.HI.X.SX32 R2, R2, UR13, 0x1, P6 ;  /* 0x0000000d02027c11 */ /* 0x000fe2000b0f0eff */
[----:B------:R-:W1:Y:S01]  /*3830*/  LDCU UR33, c[0x0][0x3b0] ;  /* 0x00007600ff2177ac */ /* 0x000e620008000800 */
[----:B------:R-:W1:Y:S01]  /*3840*/  LDCU UR34, c[0x0][0x3b0] ;  /* 0x00007600ff2277ac */ /* 0x000e620008000800 */
[----:B0-----:R-:W2:Y:S01]  /*3850*/  LDL R93, [R1+0xed4] ;  /* 0x000ed400015d7983 */ /* 0x001ea20000100800 */
[----:B------:R-:W-:Y:S01]  /*3860*/  PRMT R76, RZ, 0x7610, R76 ;  /* 0x00007610ff4c7816 */ /* 0x000fe2000000004c */
[----:B------:R-:W0:Y:S02]  /*3870*/  LDCU UR35, c[0x0][0x3b0] ;  /* 0x00007600ff2377ac */ /* 0x000e240008000800 */
[----:B------:R-:W-:Y:S01]  /*3880*/  STL [R1+0x1318], R92 ;  /* 0x0013185c01007387 */ /* 0x000fe20000100800 */
[----:B------:R-:W0:Y:S03]  /*3890*/  LDCU UR36, c[0x0][0x3b0] ;  /* 0x00007600ff2477ac */ /* 0x000e260008000800 */
[----:B------:R-:W-:Y:S01]  /*38a0*/  STL [R1+0x1334], R92 ;  /* 0x0013345c01007387 */ /* 0x000fe20000100800 */
[----:B------:R-:W0:Y:S03]  /*38b0*/  LDCU UR37, c[0x0][0x3b0] ;  /* 0x00007600ff2577ac */ /* 0x000e260008000800 */
[----:B------:R-:W-:Y:S01]  /*38c0*/  STL [R1+0x133c], R92 ;  /* 0x00133c5c01007387 */ /* 0x000fe20000100800 */
[----:B------:R-:W0:Y:S03]  /*38d0*/  LDCU UR38, c[0x0][0x3b0] ;  /* 0x00007600ff2677ac */ /* 0x000e260008000800 */
[----:B------:R0:W-:Y:S01]  /*38e0*/  STL [R1+0x134c], R92 ;  /* 0x00134c5c01007387 */ /* 0x0001e20000100800 */
[----:B------:R-:W-:Y:S01]  /*38f0*/  @!P0 IMAD.MOV.U32 R7, RZ, RZ, R2 ;  /* 0x000000ffff078224 */ /* 0x000fe200078e0002 */
[----:B------:R-:W-:-:S04]  /*3900*/  @!UP1 UIADD3 UR4, UPT, UPT, -UR7, 0x100000, URZ ;  /* 0x0010000007049890 */ /* 0x000fc8000fffe1ff */
[----:B------:R-:W-:Y:S02]  /*3910*/  @!UP1 USHF.L.U32 UR5, UR4, 0xb, URZ ;  /* 0x0000000b04059899 */ /* 0x000fe400080006ff */
[----:B------:R-:W-:Y:S01]  /*3920*/  @!UP1 USHF.L.U32 UR4, UR4, 0x1, URZ ;  /* 0x0000000104049899 */ /* 0x000fe200080006ff */
[----:B------:R-:W1:Y:S01]  /*3930*/  LDCU UR39, c[0x0][0x3b0] ;  /* 0x00007600ff2777ac */ /* 0x000e620008000800 */
[----:B------:R1:W-:Y:S01]  /*3940*/  STL [R1+0x1314], R91 ;  /* 0x0013145b01007387 */ /* 0x0003e20000100800 */
[----:B------:R-:W1:Y:S03]  /*3950*/  LDCU UR40, c[0x0][0x3b0] ;  /* 0x00007600ff2877ac */ /* 0x000e660008000800 */
[----:B------:R-:W-:Y:S01]  /*3960*/  STL [R1+0x1310], R90 ;  /* 0x0013105a01007387 */ /* 0x000fe20000100800 */
[----:B0-----:R-:W-:Y:S01]  /*3970*/  IMAD.MOV.U32 R92, RZ, RZ, R75 ;  /* 0x000000ffff5c7224 */ /* 0x001fe200078e004b */
[----:B------:R-:W-:-:S02]  /*3980*/  IADD3 R75, P6, PT, R6, R0, RZ ;  /* 0x00000000064b7210 */ /* 0x000fc40007fde0ff */
[----:B------:R-:W-:Y:S01]  /*3990*/  STL [R1+0x1338], R90 ;  /* 0x0013385a01007387 */ /* 0x000fe20000100800 */
[----:B------:R-:W0:Y:S01]  /*39a0*/  LDCU UR41, c[0x0][0x3b0] ;  /* 0x00007600ff2977ac */ /* 0x000e220008000800 */
[----:B------:R-:W-:Y:S01]  /*39b0*/  LEA.HI.X.SX32 R72, R6, R2, 0x1, P6 ;  /* 0x0000000206487211 */ /* 0x000fe200030f0eff */
[----:B------:R-:W-:Y:S01]  /*39c0*/  @!P0 IMAD.MOV.U32 R6, RZ, RZ, R0 ;  /* 0x000000ffff068224 */ /* 0x000fe200078e0000 */
[----:B------:R-:W-:Y:S01]  /*39d0*/  BAR.SYNC.DEFER_BLOCKING 0x0 ;  /* 0x0000000000007b1d */ /* 0x000fe20000010000 */
[----:B------:R-:W-:-:S05]  /*39e0*/  IMAD.MOV.U32 R77, RZ, RZ, R74 ;  /* 0x000000ffff4d7224 */ /* 0x000fca00078e004a */
[----:B------:R-:W0:Y:S01]  /*39f0*/  LDCU UR7, c[0x0][0x3ac] ;  /* 0x00007580ff0777ac */ /* 0x000e220008000800 */
[----:B------:R3:W-:Y:S01]  /*3a00*/  STL [R1+0x1340], R90 ;  /* 0x0013405a01007387 */ /* 0x0007e20000100800 */
[----:B------:R-:W0:Y:S03]  /*3a10*/  LDCU.64 UR12, c[0x0][0x388] ;  /* 0x00007100ff0c77ac */ /* 0x000e260008000a00 */
[----:B-1----:R-:W2:Y:S01]  /*3a20*/  LDL R91, [R1+0xee4] ;  /* 0x000ee400015b7983 */ /* 0x002ea20000100800 */
[----:B------:R-:W1:Y:S03]  /*3a30*/  LDCU UR42, c[0x0][0x3b0] ;  /* 0x00007600ff2a77ac */ /* 0x000e660008000800 */
[----:B---3--:R-:W3:Y:S01]  /*3a40*/  LDL R90, [R1+0xf34] ;  /* 0x000f3400015a7983 */ /* 0x008ee20000100800 */
[----:B------:R-:W0:Y:S01]  /*3a50*/  LDCU UR43, c[0x0][0x3b0] ;  /* 0x00007600ff2b77ac */ /* 0x000e220008000800 */
[----:B------:R-:W0:Y:S02]  /*3a60*/  LDCU UR44, c[0x0][0x3b0] ;  /* 0x00007600ff2c77ac */ /* 0x000e240008000800 */
[----:B------:R1:W2:Y:S01]  /*3a70*/  @!P0 LDG.E.U8 R73, desc[UR20][R6.64] ;  /* 0x0000001406498981 */ /* 0x0002a2000c1e1100 */
[----:B------:R-:W0:Y:S01]  /*3a80*/  LDCU UR45, c[0x0][0x3b0] ;  /* 0x00007600ff2d77ac */ /* 0x000e220008000800 */
[----:B------:R-:W0:Y:S01]  /*3a90*/  LDCU UR46, c[0x0][0x3b0] ;  /* 0x00007600ff2e77ac */ /* 0x000e220008000800 */
[----:B-1----:R-:W-:-:S02]  /*3aa0*/  IMAD.MOV.U32 R6, RZ, RZ, R72 ;  /* 0x000000ffff067224 */ /* 0x002fc400078e0048 */
[----:B------:R-:W-:-:S05]  /*3ab0*/  IMAD.MOV.U32 R7, RZ, RZ, R75 ;  /* 0x000000ffff077224 */ /* 0x000fca00078e004b */
[----:B------:R-:W-:-:S04]  /*3ac0*/  @!P5 LOP3.LUT R7, R7, R6, RZ, 0x3c, !PT ;  /* 0x000000060707d212 */ /* 0x000fc800078e3cff */
[----:B------:R-:W-:-:S04]  /*3ad0*/  @!P5 LOP3.LUT R6, R7, R6, RZ, 0x3c, !PT ;  /* 0x000000060706d212 */ /* 0x000fc800078e3cff */
[----:B------:R-:W-:-:S05]  /*3ae0*/  @!P5 LOP3.LUT R7, R7, R6, RZ, 0x3c, !PT ;  /* 0x000000060707d212 */ /* 0x000fca00078e3cff */
[----:B------:R1:W2:Y:S04]  /*3af0*/  @!P5 LDG.E.U8 R76, desc[UR20][R6.64] ;  /* 0x00000014064cd981 */ /* 0x0002a8000c1e1100 */
[----:B------:R-:W-:Y:S04]  /*3b00*/  STL [R1+0x130c], R89 ;  /* 0x00130c5901007387 */ /* 0x000fe80000100800 */
        /* <DEDUP_REMOVED lines=94> */
[----:B------:R-:W-:Y:S04]  /*40f0*/  STL.64 [R1+0x11f0], R12 ;  /* 0x0011f00c01007387 */ /* 0x000fe80000100a00 */
[----:B------:R-:W-:Y:S04]  /*4100*/  STL.64 [R1+0x11e8], R10 ;  /* 0x0011e80a01007387 */ /* 0x000fe80000100a00 */
[----:B------:R-:W-:Y:S04]  /*4110*/  STL.64 [R1+0x11e0], R8 ;  /* 0x0011e00801007387 */ /* 0x000fe80000100a00 */
        /* <DEDUP_REMOVED lines=10> */
[----:B--2---:R2:W-:Y:S04]  /*41c0*/  STL [R1+0x2cc], R73 ;  /* 0x0002cc4901007387 */ /* 0x0045e80000100800 */
[----:B------:R0:W-:Y:S01]  /*41d0*/  STL [R1+0x6f0], R72 ;  /* 0x0006f04801007387 */ /* 0x0001e20000100800 */
[----:B--2---:R-:W2:Y:S08]  /*41e0*/  LDC R73, c[0x0][0x3a0] ;  /* 0x0000e800ff497b82 */ /* 0x004eb00000000800 */
[----:B0-----:R-:W0:Y:S01]  /*41f0*/  LDC R72, c[0x0][0x3a0] ;  /* 0x0000e800ff487b82 */ /* 0x001e220000000800 */
[----:B------:R-:W-:-:S05]  /*4200*/  IMAD.SHL.U32 R74, R4, 0x10, RZ ;  /* 0x00000010044a7824 */ /* 0x000fca00078e00ff */
[----:B------:R-:W-:-:S04]  /*4210*/  IADD3 R75, P6, PT, R74, R0, RZ ;  /* 0x000000004a4b7210 */ /* 0x000fc80007fde0ff */
[----:B------:R-:W-:Y:S01]  /*4220*/  LEA.HI.X.SX32 R74, R74, R2, 0x1, P6 ;  /* 0x000000024a4a7211 */ /* 0x000fe200030f0eff */
[----:B-1----:R-:W-:Y:S02]  /*4230*/  IMAD.MOV.U32 R7, RZ, RZ, R75 ;  /* 0x000000ffff077224 */ /* 0x002fe400078e004b */
[----:B0-----:R-:W-:-:S05]  /*4240*/  VIADD R6, R72, 0xffffffcf ;  /* 0xffffffcf48067836 */ /* 0x001fca0000000000 */
[----:B------:R-:W-:Y:S01]  /*4250*/  ISETP.GE.U32.AND P5, PT, R6, 0x7ffffed0, PT ;  /* 0x7ffffed00600780c */ /* 0x000fe20003fa6070 */
[----:B------:R-:W-:Y:S02]  /*4260*/  IMAD.MOV.U32 R6, RZ, RZ, R74 ;  /* 0x000000ffff067224 */ /* 0x000fe400078e004a */
[----:B--2---:R-:W-:-:S03]  /*4270*/  VIADD R73, R73, 0xffffffd7 ;  /* 0xffffffd749497836 */ /* 0x004fc60000000000 */
[-C--:B------:R-:W-:Y:S02]  /*4280*/  @!P4 LOP3.LUT R7, R7, R6.reuse, RZ, 0x3c, !PT ;  /* 0x000000060707c212 */ /* 0x080fe400078e3cff */
[----:B------:R-:W-:Y:S01]  /*4290*/  ISETP.GE.U32.AND P0, PT, R73, 0x7ffffed8, PT ;  /* 0x7ffffed84900780c */ /* 0x000fe20003f06070 */
[----:B------:R-:W-:Y:S01]  /*42a0*/  IMAD R73, R4, 0x18, RZ ;  /* 0x0000001804497824 */ /* 0x000fe200078e02ff */
[C---:B------:R-:W-:Y:S01]  /*42b0*/  @!P4 LOP3.LUT R6, R7.reuse, R6, RZ, 0x3c, !PT ;  /* 0x000000060706c212 */ /* 0x040fe200078e3cff */
[----:B------:R0:W-:Y:S01]  /*42c0*/  STL [R1+0x2c8], R76 ;  /* 0x0002c84c01007387 */ /* 0x0001e20000100800 */
[----:B------:R-:W-:Y:S02]  /*42d0*/  PRMT R88, RZ, 0x7610, R88 ;  /* 0x00007610ff587816 */ /* 0x000fe40000000058 */
[----:B------:R-:W-:-:S05]  /*42e0*/  @!P4 LOP3.LUT R7, R7, R6, RZ, 0x3c, !PT ;  /* 0x000000060707c212 */ /* 0x000fca00078e3cff */
[----:B------:R1:W2:Y:S04]  /*42f0*/  @!P4 LDG.E.U8 R88, desc[UR20][R6.64] ;  /* 0x000000140658c981 */ /* 0x0002a8000c1e1100 */
[----:B0-----:R-:W2:Y:S04]  /*4300*/  LDL.LU R76, [R1+0x13e4] ;  /* 0x0013e400014c7983 */ /* 0x001ea80000300800 */
[----:B------:R0:W-:Y:S02]  /*4310*/  STL [R1+0x734], R75 ;  /* 0x0007344b01007387 */ /* 0x0001e40000100800 */
[----:B0-----:R-:W-:-:S04]  /*4320*/  IADD3 R75, P6, PT, R73, R0, RZ ;  /* 0x00000000494b7210 */ /* 0x001fc80007fde0ff */
[----:B-1----:R-:W-:Y:S02]  /*4330*/  LEA.HI.X.SX32 R6, R73, R2, 0x1, P6 ;  /* 0x0000000249067211 */ /* 0x002fe400030f0eff */
[----:B------:R-:W-:Y:S01]  /*4340*/  PRMT R73, RZ, 0x7610, R73 ;  /* 0x00007610ff497816 */ /* 0x000fe20000000049 */
[----:B------:R0:W-:Y:S01]  /*4350*/  STL [R1+0x730], R74 ;  /* 0x0007304a01007387 */ /* 0x0001e20000100800 */
[----:B------:R-:W-:-:S03]  /*4360*/  IMAD.MOV.U32 R7, RZ, RZ, R75 ;  /* 0x000000ffff077224 */ /* 0x000fc600078e004b */
[----:B------:R1:W-:Y:S04]  /*4370*/  STL [R1+0x91c], R75 ;  /* 0x00091c4b01007387 */ /* 0x0003e80000100800 */
[----:B------:R-:W-:Y:S01]  /*4380*/  STL.S16 [R1+0x2c0], R73 ;  /* 0x0002c04901007387 */ /* 0x000fe20000100600 */
[C---:B0-----:R-:W-:Y:S02]  /*4390*/  VIADD R74, R72.reuse, 0xffffffc7 ;  /* 0xffffffc7484a7836 */ /* 0x041fe40000000000 */
[----:B-1----:R-:W-:Y:S02]  /*43a0*/  VIADD R75, R72, 0xffffffbf ;  /* 0xffffffbf484b7836 */ /* 0x002fe40000000000 */
[----:B------:R-:W2:Y:S01]  /*43b0*/  LDL R72, [R1+0x2c0] ;  /* 0x0002c00001487983 */ /* 0x000ea20000100800 */
[----:B------:R-:W-:-:S03]  /*43c0*/  @!P1 LOP3.LUT R7, R7, R6, RZ, 0x3c, !PT ;  /* 0x0000000607079212 */ /* 0x000fc600078e3cff */
[----:B------:R0:W-:Y:S02]  /*43d0*/  STL [R1+0x918], R6 ;  /* 0x0009180601007387 */ /* 0x0001e40000100800 */
[----:B0-----:R-:W-:-:S04]  /*43e0*/  @!P1 LOP3.LUT R6, R7, R6, RZ, 0x3c, !PT ;  /* 0x0000000607069212 */ /* 0x001fc800078e3cff */
[----:B------:R-:W-:-:S05]  /*43f0*/  @!P1 LOP3.LUT R7, R7, R6, RZ, 0x3c, !PT ;  /* 0x0000000607079212 */ /* 0x000fca00078e3cff */
[----:B--2---:R0:W2:Y:S01]  /*4400*/  @!P1 LDG.E.U8 R72, desc[UR20][R6.64] ;  /* 0x0000001406489981 */ /* 0x0040a2000c1e1100 */
[----:B------:R-:W-:Y:S01]  /*4410*/  ISETP.GE.U32.AND P4, PT, R74, 0x7ffffec8, PT ;  /* 0x7ffffec84a00780c */ /* 0x000fe20003f86070 */
[----:B------:R-:W-:Y:S02]  /*4420*/  IMAD.SHL.U32 R74, R4, 0x20, RZ ;  /* 0x00000020044a7824 */ /* 0x000fe400078e00ff */
[----:B------:R1:W-:Y:S03]  /*4430*/  STL [R1+0x2c4], R88 ;  /* 0x0002c45801007387 */ /* 0x0003e60000100800 */
[----:B-1----:R-:W-:-:S04]  /*4440*/  IADD3 R88, P6, PT, R74, R0, RZ ;  /* 0x000000004a587210 */ /* 0x002fc80007fde0ff */
[----:B0-----:R-:W-:Y:S01]  /*4450*/  LEA.HI.X.SX32 R6, R74, R2, 0x1, P6 ;  /* 0x000000024a067211 */ /* 0x001fe200030f0eff */
[----:B------:R-:W-:-:S05]  /*4460*/  IMAD.MOV.U32 R7, RZ, RZ, R88 ;  /* 0x000000ffff077224 */ /* 0x000fca00078e0058 */
[-C--:B------:R-:W-:Y:S02]  /*4470*/  @!P2 LOP3.LUT R7, R7, R6.reuse, RZ, 0x3c, !PT ;  /* 0x000000060707a212 */ /* 0x080fe400078e3cff */
[----:B------:R-:W-:Y:S01]  /*4480*/  PRMT R89, RZ, 0x7610, R89 ;  /* 0x00007610ff597816 */ /* 0x000fe20000000059 */
[----:B--2---:R0:W-:Y:S04]  /*4490*/  @!P1 STL [R1+0x2c0], R72 ;  /* 0x0002c04801009387 */ /* 0x0041e80000100800 */
[----:B------:R-:W-:Y:S04]  /*44a0*/  STL [R1+0x954], R88 ;  /* 0x0009545801007387 */ /* 0x000fe80000100800 */
[----:B------:R1:W-:Y:S01]  /*44b0*/  STL [R1+0x950], R6 ;  /* 0x0009500601007387 */ /* 0x0003e20000100800 */
[----:B0-----:R-:W0:Y:S01]  /*44c0*/  LDC R72, c[0x0][0x3a0] ;  /* 0x0000e800ff487b82 */ /* 0x001e220000000800 */
[----:B-1----:R-:W-:-:S04]  /*44d0*/  @!P2 LOP3.LUT R6, R7, R6, RZ, 0x3c, !PT ;  /* 0x000000060706a212 */ /* 0x002fc800078e3cff */
[----:B------:R-:W-:-:S05]  /*44e0*/  @!P2 LOP3.LUT R7, R7, R6, RZ, 0x3c, !PT ;  /* 0x000000060707a212 */ /* 0x000fca00078e3cff */
[----:B------:R1:W2:Y:S01]  /*44f0*/  @!P2 LDG.E.U8 R89, desc[UR20][R6.64] ;  /* 0x000000140659a981 */ /* 0x0002a2000c1e1100 */
[----:B------:R-:W-:Y:S01]  /*4500*/  IMAD R73, R4, 0x28, RZ ;  /* 0x0000002804497824 */ /* 0x000fe200078e02ff */
[----:B------:R-:W-:-:S04]  /*4510*/  ISETP.GE.U32.AND P1, PT, R75, 0x7ffffec0, PT ;  /* 0x7ffffec04b00780c */ /* 0x000fc80003f26070 */
[----:B------:R-:W-:Y:S01]  /*4520*/  IADD3 R88, P6, PT, R73, R0, RZ ;  /* 0x0000000049587210 */ /* 0x000fe20007fde0ff */
[----:B0-----:R-:W-:-:S03]  /*4530*/  VIADD R75, R72, 0xffffffb7 ;  /* 0xffffffb7484b7836 */ /* 0x001fc60000000000 */
[----:B------:R-:W-:Y:S01]  /*4540*/  LEA.HI.X.SX32 R72, R73, R2, 0x1, P6 ;  /* 0x0000000249487211 */ /* 0x000fe200030f0eff */
[----:B-1----:R-:W-:Y:S01]  /*4550*/  @!P0 IMAD.MOV.U32 R6, RZ, RZ, R88 ;  /* 0x000000ffff068224 */ /* 0x002fe200078e0058 */
[----:B------:R-:W-:-:S03]  /*4560*/  PRMT R76, RZ, 0x7610, R76 ;  /* 0x00007610ff4c7816 */ /* 0x000fc6000000004c */
[----:B------:R-:W-:Y:S01]  /*4570*/  @!P0 IMAD.MOV.U32 R7, RZ, RZ, R72 ;  /* 0x000000ffff078224 */ /* 0x000fe200078e0048 */
[----:B------:R-:W-:Y:S04]  /*4580*/  STL [R1+0x98c], R88 ;  /* 0x00098c5801007387 */ /* 0x000fe80000100800 */
[----:B------:R0:W3:Y:S01]  /*4590*/  @!P0 LDG.E.U8 R76, desc[UR20][R6.64] ;  /* 0x00000014064c8981 */ /* 0x0000e2000c1e1100 */
[----:B------:R-:W-:-:S03]  /*45a0*/  IMAD R74, R4, 0x30, RZ ;  /* 0x00000030044a7824 */ /* 0x000fc600078e02ff */
[----:B--2---:R1:W-:Y:S04]  /*45b0*/  STL [R1+0x2bc], R89 ;  /* 0x0002bc5901007387 */ /* 0x0043e80000100800 */
[----:B-1----:R-:W2:Y:S04]  /*45c0*/  LDL.LU R89, [R1+0x13e0] ;  /* 0x0013e00001597983 */ /* 0x002ea80000300800 */
[----:B------:R1:W-:Y:S01]  /*45d0*/  STL [R1+0x988], R72 ;  /* 0x0009884801007387 */ /* 0x0003e20000100800 */
[----:B------:R-:W-:-:S03]  /*45e0*/  IADD3 R73, P6, PT, R74, R0, RZ ;  /* 0x000000004a497210 */ /* 0x000fc60007fde0ff */
[----:B------:R-:W4:Y:S01]  /*45f0*/  LDL.LU R88, [R1+0x13dc] ;  /* 0x0013dc0001587983 */ /* 0x000f220000300800 */
[----:B-1----:R-:W1:Y:S01]  /*4600*/  LDC R72, c[0x0][0x3a0] ;  /* 0x0000e800ff487b82 */ /* 0x002e620000000800 */
[----:B------:R-:W-:Y:S01]  /*4610*/  LEA.HI.X.SX32 R74, R74, R2, 0x1, P6 ;  /* 0x000000024a4a7211 */ /* 0x000fe200030f0eff */
[----:B0-----:R-:W-:Y:S01]  /*4620*/  IMAD.MOV.U32 R7, RZ, RZ, R73 ;  /* 0x000000ffff077224 */ /* 0x001fe200078e0049 */
[----:B---3--:R0:W-:Y:S01]  /*4630*/  STL [R1+0x2b8], R76 ;  /* 0x0002b84c01007387 */ /* 0x0081e20000100800 */
[----:B------:R-:W-:-:S03]  /*4640*/  ISETP.GE.U32.AND P2, PT, R75, 0x7ffffeb8, PT ;  /* 0x7ffffeb84b00780c */ /* 0x000fc60003f46070 */
[----:B0-----:R-:W3:Y:S01]  /*4650*/  LDL.LU R76, [R1+0x13d8] ;  /* 0x0013d800014c7983 */ /* 0x001ee20000300800 */
[----:B-1----:R-:W-:-:S05]  /*4660*/  VIADD R6, R72, 0xffffffaf ;  /* 0xffffffaf48067836 */ /* 0x002fca0000000000 */
[----:B------:R-:W-:Y:S01]  /*4670*/  ISETP.GE.U32.AND P0, PT, R6, 0x7ffffeb0, PT ;  /* 0x7ffffeb00600780c */ /* 0x000fe20003f06070 */
[----:B------:R-:W-:Y:S01]  /*4680*/  IMAD.MOV.U32 R6, RZ, RZ, R74 ;  /* 0x000000ffff067224 */ /* 0x000fe200078e004a */
[----:B------:R0:W-:Y:S04]  /*4690*/  STL [R1+0x9c4], R73 ;  /* 0x0009c44901007387 */ /* 0x0001e80000100800 */
[----:B------:R-:W-:-:S04]  /*46a0*/  @!P5 LOP3.LUT R7, R7, R6, RZ, 0x3c, !PT ;  /* 0x000000060707d212 */ /* 0x000fc800078e3cff */
[----:B------:R-:W-:Y:S01]  /*46b0*/  @!P5 LOP3.LUT R6, R7, R6, RZ, 0x3c, !PT ;  /* 0x000000060706d212 */ /* 0x000fe200078e3cff */
[----:B0-----:R-:W-:-:S03]  /*46c0*/  IMAD R73, R4, 0x38, RZ ;  /* 0x0000003804497824 */ /* 0x001fc600078e02ff */
[----:B------:R-:W-:Y:S02]  /*46d0*/  @!P5 LOP3.LUT R7, R7, R6, RZ, 0x3c, !PT ;  /* 0x000000060707d212 */ /* 0x000fe400078e3cff */
[----:B------:R-:W-:Y:S01]  /*46e0*/  IADD3 R75, P6, PT, R73, R0, RZ ;  /* 0x00000000494b7210 */ /* 0x000fe20007fde0ff */
[----:B------:R0:W-:Y:S04]  /*46f0*/  STL [R1+0x9c0], R74 ;  /* 0x0009c04a01007387 */ /* 0x0001e80000100800 */
[----:B------:R1:W-:Y:S01]  /*4700*/  STL [R1+0x9fc], R75 ;  /* 0x0009fc4b01007387 */ /* 0x0003e20000100800 */
[----:B0-----:R-:W-:Y:S01]  /*4710*/  VIADD R74, R72, 0xffffffa7 ;  /* 0xffffffa7484a7836 */ /* 0x001fe20000000000 */
[----:B--2---:R-:W-:-:S06]  /*4720*/  PRMT R89, RZ, 0x7610, R89 ;  /* 0x00007610ff597816 */ /* 0x004fcc0000000059 */
[----:B------:R0:W2:Y:S02]  /*4730*/  @!P5 LDG.E.U8 R89, desc[UR20][R6.64] ;  /* 0x000000140659d981 */ /* 0x0000a4000c1e1100 */
[----:B0-----:R-:W-:Y:S02]  /*4740*/  LEA.HI.X.SX32 R6, R73, R2, 0x1, P6 ;  /* 0x0000000249067211 */ /* 0x001fe400030f0eff */
[----:B------:R-:W-:Y:S01]  /*4750*/  PRMT R73, RZ, 0x7610, R73 ;  /* 0x00007610ff497816 */ /* 0x000fe20000000049 */
[----:B------:R-:W-:Y:S02]  /*4760*/  IMAD.MOV.U32 R7, RZ, RZ, R75 ;  /* 0x000000ffff077224 */ /* 0x000fe400078e004b */
[----:B-1----:R-:W-:Y:S02]  /*4770*/  VIADD R75, R72, 0xffffff9f ;  /* 0xffffff9f484b7836 */ /* 0x002fe40000000000 */
[----:B------:R-:W-:Y:S04]  /*4780*/  STL.S16 [R1+0x2b0], R73 ;  /* 0x0002b04901007387 */ /* 0x000fe80000100600 */
        /* <DEDUP_REMOVED lines=11> */
[----:B------:R-:W-:Y:S01]  /*4840*/  IMAD.MOV.U32 R7, RZ, RZ, R89 ;  /* 0x000000ffff077224 */ /* 0x000fe200078e0059 */
[----:B------:R-:W-:Y:S04]  /*4850*/  STL [R1+0xa2c], R89 ;  /* 0x000a2c5901007387 */ /* 0x000fe80000100800 */
[-C--:B------:R-:W-:Y:S02]  /*4860*/  @!P1 LOP3.LUT R7, R7, R6.reuse, RZ, 0x3c, !PT ;  /* 0x0000000607079212 */ /* 0x080fe400078e3cff */
[----:B----4-:R-:W-:Y:S01]  /*4870*/  PRMT R88, RZ, 0x7610, R88 ;  /* 0x00007610ff587816 */ /* 0x010fe20000000058 */
[----:B--2---:R0:W-:Y:S04]  /*4880*/  @!P4 STL [R1+0x2b0], R72 ;  /* 0x0002b0480100c387 */ /* 0x0041e80000100800 */
        /* <DEDUP_REMOVED lines=11> */
[----:B---3--:R-:W-:-:S03]  /*4940*/  PRMT R76, RZ, 0x7610, R76 ;  /* 0x00007610ff4c7816 */ /* 0x008fc6000000004c */
        /* <DEDUP_REMOVED lines=24> */
[----:B------:R-:W-:Y:S04]  /*4ad0*/  STL [R1+0xa88], R74 ;  /* 0x000a884a01007387 */ /* 0x000fe80000100800 */
[----:B------:R-:W-:Y:S01]  /*4ae0*/  STL [R1+0xabc], R75 ;  /* 0x000abc4b01007387 */ /* 0x000fe20000100800 */
[----:B------:R-:W-:Y:S02]  /*4af0*/  PRMT R87, RZ, 0x7610, R87 ;  /* 0x00007610ff577816 */ /* 0x000fe40000000057 */
[----:B--2---:R-:W-:-:S06]  /*4b00*/  PRMT R88, RZ, 0x7610, R88 ;  /* 0x00007610ff587816 */ /* 0x004fcc0000000058 */
[----:B------:R0:W2:Y:S02]  /*4b10*/  @!P0 LDG.E.U8 R88, desc[UR20][R6.64] ;  /* 0x0000001406588981 */ /* 0x0000a4000c1e1100 */
[----:B0-----:R-:W-:Y:S01]  /*4b20*/  IMAD.MOV.U32 R7, RZ, RZ, R75 ;  /* 0x000000ffff077224 */ /* 0x001fe200078e004b */
[----:B------:R-:W-:-:S04]  /*4b30*/  LEA.HI.X.SX32 R6, R73, R2, 0x1, P6 ;  /* 0x0000000249067211 */ /* 0x000fc800030f0eff */
[-C--:B------:R-:W-:Y:S01]  /*4b40*/  @!P5 LOP3.LUT R7, R7, R6.reuse, RZ, 0x3c, !PT ;  /* 0x000000060707d212 */ /* 0x080fe200078e3cff */
[----:B------:R0:W-:Y:S03]  /*4b50*/  STL [R1+0xab8], R6 ;  /* 0x000ab80601007387 */ /* 0x0001e60000100800 */
[----:B0-----:R-:W-:-:S04]  /*4b60*/  @!P5 LOP3.LUT R6, R7, R6, RZ, 0x3c, !PT ;  /* 0x000000060706d212 */ /* 0x001fc800078e3cff */
[----:B------:R-:W-:-:S05]  /*4b70*/  @!P5 LOP3.LUT R7, R7, R6, RZ, 0x3c, !PT ;  /* 0x000000060707d212 */ /* 0x000fca00078e3cff */
[----:B------:R0:W2:Y:S01]  /*4b80*/  @!P5 LDG.E.U8 R87, desc[UR20][R6.64] ;  /* 0x000000140657d981 */ /* 0x0000a2000c1e1100 */
[----:B------:R-:W-:-:S05]  /*4b90*/  VIADD R74, R72, 0xffffff87 ;  /* 0xffffff87484a7836 */ /* 0x000fca0000000000 */
[----:B------:R-:W-:Y:S01]  /*4ba0*/  ISETP.GE.U32.AND P0, PT, R74, 0x7ffffe88, PT ;  /* 0x7ffffe884a00780c */ /* 0x000fe20003f06070 */
[C---:B------:R-:W-:Y:S01]  /*4bb0*/  IMAD R74, R4.reuse, 0x60, RZ ;  /* 0x00000060044a7824 */ /* 0x040fe200078e02ff */
[----:B----4-:R-:W-:Y:S01]  /*4bc0*/  PRMT R89, RZ, 0x7610, R89 ;  /* 0x00007610ff597816 */ /* 0x010fe20000000059 */
[----:B------:R-:W-:Y:S01]  /*4bd0*/  IMAD R73, R4, 0x68, RZ ;  /* 0x0000006804497824 */ /* 0x000fe200078e02ff */
[----:B---3--:R-:W-:Y:S01]  /*4be0*/  PRMT R76, RZ, 0x7610, R76 ;  /* 0x00007610ff4c7816 */ /* 0x008fe2000000004c */
[----:B--2---:R1:W-:Y:S02]  /*4bf0*/  STL [R1+0x2a4], R88 ;  /* 0x0002a45801007387 */ /* 0x0043e40000100800 */
[----:B-1----:R-:W-:-:S04]  /*4c00*/  IADD3 R88, P6, PT, R74, R0, RZ ;  /* 0x000000004a587210 */ /* 0x002fc80007fde0ff */
[----:B0-----:R-:W-:Y:S01]  /*4c10*/  LEA.HI.X.SX32 R7, R74, R2, 0x1, P6 ;  /* 0x000000024a077211 */ /* 0x001fe200030f0eff */
[----:B------:R-:W-:Y:S01]  /*4c20*/  @!P4 IMAD.MOV.U32 R6, RZ, RZ, R88 ;  /* 0x000000ffff06c224 */ /* 0x000fe200078e0058 */
[----:B------:R-:W-:Y:S04]  /*4c30*/  STL [R1+0xaec], R88 ;  /* 0x000aec5801007387 */ /* 0x000fe80000100800 */
[----:B------:R0:W2:Y:S04]  /*4c40*/  @!P4 LDG.E.U8 R89, desc[UR20][R6.64] ;  /* 0x000000140659c981 */ /* 0x0000a8000c1e1100 */
[----:B------:R1:W-:Y:S04]  /*4c50*/  STL [R1+0x2a0], R87 ;  /* 0x0002a05701007387 */ /* 0x0003e80000100800 */
[----:B------:R3:W-:Y:S01]  /*4c60*/  STL [R1+0xae8], R7 ;  /* 0x000ae80701007387 */ /* 0x0007e20000100800 */
[----:B-1----:R-:W-:-:S05]  /*4c70*/  IADD3 R87, P6, PT, R73, R0, RZ ;  /* 0x0000000049577210 */ /* 0x002fca0007fde0ff */
[----:B------:R1:W-:Y:S04]  /*4c80*/  STL [R1+0xb1c], R87 ;  /* 0x000b1c5701007387 */ /* 0x0003e80000100800 */
[----:B------:R-:W4:Y:S01]  /*4c90*/  LDL.LU R88, [R1+0x13c8] ;  /* 0x0013c80001587983 */ /* 0x000f220000300800 */
[----:B------:R-:W-:Y:S01]  /*4ca0*/  LEA.HI.X.SX32 R73, R73, R2, 0x1, P6 ;  /* 0x0000000249497211 */ /* 0x000fe200030f0eff */
[----:B0-----:R-:W-:-:S04]  /*4cb0*/  @!P1 IMAD.MOV.U32 R6, RZ, RZ, R87 ;  /* 0x000000ffff069224 */ /* 0x001fc800078e0057 */
[----:B---3--:R-:W-:-:S05]  /*4cc0*/  @!P1 IMAD.MOV.U32 R7, RZ, RZ, R73 ;  /* 0x000000ffff079224 */ /* 0x008fca00078e0049 */
[----:B------:R0:W3:Y:S01]  /*4cd0*/  @!P1 LDG.E.U8 R76, desc[UR20][R6.64] ;  /* 0x00000014064c9981 */ /* 0x0000e2000c1e1100 */
[----:B------:R-:W-:-:S03]  /*4ce0*/  IMAD R74, R4, 0x70, RZ ;  /* 0x00000070044a7824 */ /* 0x000fc600078e02ff */
[----:B------:R-:W-:Y:S01]  /*4cf0*/  STL [R1+0xb18], R73 ;  /* 0x000b184901007387 */ /* 0x000fe20000100800 */
[----:B0-----:R-:W-:-:S05]  /*4d00*/  VIADD R6, R72, 0xffffff6f ;  /* 0xffffff6f48067836 */ /* 0x001fca0000000000 */
[----:B------:R-:W-:Y:S01]  /*4d10*/  ISETP.GE.U32.AND P1, PT, R6, 0x7ffffe70, PT ;  /* 0x7ffffe700600780c */ /* 0x000fe20003f26070 */
[----:B--2---:R0:W-:Y:S04]  /*4d20*/  STL [R1+0x29c], R89 ;  /* 0x00029c5901007387 */ /* 0x0041e80000100800 */
[----:B-1----:R-:W2:Y:S01]  /*4d30*/  LDL.LU R87, [R1+0x13c4] ;  /* 0x0013c40001577983 */ /* 0x002ea20000300800 */
[----:B0-----:R-:W-:-:S04]  /*4d40*/  IADD3 R89, P6, PT, R74, R0, RZ ;  /* 0x000000004a597210 */ /* 0x001fc80007fde0ff */
[----:B------:R-:W-:Y:S01]  /*4d50*/  LEA.HI.X.SX32 R7, R74, R2, 0x1, P6 ;  /* 0x000000024a077211 */ /* 0x000fe200030f0eff */
[----:B------:R-:W-:Y:S01]  /*4d60*/  @!P2 IMAD.MOV.U32 R6, RZ, RZ, R89 ;  /* 0x000000ffff06a224 */ /* 0x000fe200078e0059 */
[----:B----4-:R-:W-:-:S06]  /*4d70*/  PRMT R88, RZ, 0x7610, R88 ;  /* 0x00007610ff587816 */ /* 0x010fcc0000000058 */
[----:B------:R0:W4:Y:S04]  /*4d80*/  @!P2 LDG.E.U8 R88, desc[UR20][R6.64] ;  /* 0x000000140658a981 */ /* 0x000128000c1e1100 */
[----:B---3--:R1:W-:Y:S04]  /*4d90*/  STL [R1+0x298], R76 ;  /* 0x0002984c01007387 */ /* 0x0083e80000100800 */
[----:B-1----:R-:W3:Y:S01]  /*4da0*/  LDL.LU R76, [R1+0x13c0] ;  /* 0x0013c000014c7983 */ /* 0x002ee20000300800 */
[----:B------:R-:W-:-:S03]  /*4db0*/  IMAD R73, R4, 0x78, RZ ;  /* 0x0000007804497824 */ /* 0x000fc600078e02ff */
[----:B------:R-:W-:Y:S01]  /*4dc0*/  STL [R1+0xb4c], R89 ;  /* 0x000b4c5901007387 */ /* 0x000fe20000100800 */
[----:B------:R-:W-:-:S03]  /*4dd0*/  VIADD R75, R72, 0xffffff7f ;  /* 0xffffff7f484b7836 */ /* 0x000fc60000000000 */
[----:B------:R1:W-:Y:S01]  /*4de0*/  STL [R1+0xb48], R7 ;  /* 0x000b480701007387 */ /* 0x0003e20000100800 */
[----:B0-----:R-:W-:Y:S01]  /*4df0*/  IMAD.SHL.U32 R6, R4, 0x80, RZ ;  /* 0x0000008004067824 */ /* 0x001fe200078e00ff */
[----:B------:R-:W-:Y:S01]  /*4e00*/  ISETP.GE.U32.AND P5, PT, R75, 0x7ffffe80, PT ;  /* 0x7ffffe804b00780c */ /* 0x000fe20003fa6070 */
[----:B------:R-:W-:Y:S01]  /*4e10*/  VIADD R75, R72, 0xffffff77 ;  /* 0xffffff77484b7836 */ /* 0x000fe20000000000 */
[----:B-1----:R-:W-:-:S05]  /*4e20*/  IADD3 R7, P6, PT, R73, R0, RZ ;  /* 0x0000000049077210 */ /* 0x002fca0007fde0ff */
[----:B------:R-:W-:Y:S01]  /*4e30*/  STL [R1+0xb7c], R7 ;  /* 0x000b7c0701007387 */ /* 0x000fe20000100800 */
[----:B------:R-:W-:Y:S01]  /*4e40*/  VIADD R74, R72, 0xffffff67 ;  /* 0xffffff67484a7836 */ /* 0x000fe20000000000 */
[----:B------:R-:W-:Y:S02]  /*4e50*/  ISETP.GE.U32.AND P4, PT, R75, 0x7ffffe78, PT ;  /* 0x7ffffe784b00780c */ /* 0x000fe40003f86070 */
[----:B------:R-:W-:Y:S01]  /*4e60*/  PRMT R75, RZ, 0x7610, R75 ;  /* 0x00007610ff4b7816 */ /* 0x000fe2000000004b */
[----:B----4-:R0:W-:Y:S02]  /*4e70*/  STL [R1+0x294], R88 ;  /* 0x0002945801007387 */ /* 0x0101e40000100800 */
[----:B0-----:R-:W-:Y:S02]  /*4e80*/  LEA.HI.X.SX32 R88, R73, R2, 0x1, P6 ;  /* 0x0000000249587211 */ /* 0x001fe400030f0eff */
[----:B------:R-:W-:Y:S01]  /*4e90*/  IADD3 R89, P6, PT, R6, R0, RZ ;  /* 0x0000000006597210 */ /* 0x000fe20007fde0ff */
[----:B------:R-:W-:-:S03]  /*4ea0*/  VIADD R73, R72, 0xffffff5f ;  /* 0xffffff5f48497836 */ /* 0x000fc60000000000 */
[----:B------:R-:W-:Y:S01]  /*4eb0*/  LEA.HI.X.SX32 R72, R6, R2, 0x1, P6 ;  /* 0x0000000206487211 */ /* 0x000fe200030f0eff */
[----:B------:R-:W-:Y:S02]  /*4ec0*/  @!P0 IMAD.MOV.U32 R6, RZ, RZ, R7 ;  /* 0x000000ffff068224 */ /* 0x000fe400078e0007 */
[----:B------:R-:W-:-:S05]  /*4ed0*/  @!P0 IMAD.MOV.U32 R7, RZ, RZ, R88 ;  /* 0x000000ffff078224 */ /* 0x000fca00078e0058 */
[----:B------:R0:W4:Y:S01]  /*4ee0*/  @!P0 LDG.E.U8 R75, desc[UR20][R6.64] ;  /* 0x00000014064b8981 */ /* 0x000122000c1e1100 */
[----:B---3--:R-:W-:-:S03]  /*4ef0*/  PRMT R76, RZ, 0x7610, R76 ;  /* 0x00007610ff4c7816 */ /* 0x008fc6000000004c */
[----:B------:R1:W-:Y:S01]  /*4f00*/  STL [R1+0xb78], R88 ;  /* 0x000b785801007387 */ /* 0x0003e20000100800 */
[----:B0-----:R-:W-:Y:S02]  /*4f10*/  @!P5 IMAD.MOV.U32 R6, RZ, RZ, R89 ;  /* 0x000000ffff06d224 */ /* 0x001fe400078e0059 */
[----:B------:R-:W-:Y:S01]  /*4f20*/  @!P5 IMAD.MOV.U32 R7, RZ, RZ, R72 ;  /* 0x000000ffff07d224 */ /* 0x000fe200078e0048 */
[----:B------:R-:W-:Y:S04]  /*4f30*/  STL [R1+0xbac], R89 ;  /* 0x000bac5901007387 */ /* 0x000fe80000100800 */
[----:B-1----:R-:W3:Y:S04]  /*4f40*/  LDL.LU R88, [R1+0x13bc] ;  /* 0x0013bc0001587983 */ /* 0x002ee80000300800 */
[----:B------:R0:W2:Y:S04]  /*4f50*/  @!P5 LDG.E.U8 R76, desc[UR20][R6.64] ;  /* 0x00000014064cd981 */ /* 0x0000a8000c1e1100 */
[----:B------:R1:W-:Y:S02]  /*4f60*/  STL [R1+0xba8], R72 ;  /* 0x000ba84801007387 */ /* 0x0003e40000100800 */
[----:B-1----:R-:W0:Y:S01]  /*4f70*/  LDC R72, c[0x0][0x3a0] ;  /* 0x0000e800ff487b82 */ /* 0x002e220000000800 */
[----:B------:R-:W-:Y:S01]  /*4f80*/  ISETP.GE.U32.AND P2, PT, R74, 0x7ffffe68, PT ;  /* 0x7ffffe684a00780c */ /* 0x000fe20003f46070 */
[C---:B------:R-:W-:Y:S01]  /*4f90*/  IMAD R74, R4.reuse, 0x88, RZ ;  /* 0x00000088044a7824 */ /* 0x040fe200078e02ff */
[----:B------:R-:W-:Y:S01]  /*4fa0*/  ISETP.GE.U32.AND P0, PT, R73, 0x7ffffe60, PT ;  /* 0x7ffffe604900780c */ /* 0x000fe20003f06070 */
[----:B------:R-:W-:-:S02]  /*4fb0*/  IMAD R73, R4, 0x90, RZ ;  /* 0x0000009004497824 */ /* 0x000fc400078e02ff */
[----:B0-----:R-:W-:-:S05]  /*4fc0*/  VIADD R6, R72, 0xffffff57 ;  /* 0xffffff5748067836 */ /* 0x001fca0000000000 */
[----:B------:R-:W-:Y:S01]  /*4fd0*/  ISETP.GE.U32.AND P5, PT, R6, 0x7ffffe58, PT ;  /* 0x7ffffe580600780c */ /* 0x000fe20003fa6070 */
[----:B----4-:R0:W-:Y:S04]  /*4fe0*/  STL [R1+0x290], R75 ;  /* 0x0002904b01007387 */ /* 0x0101e80000100800 */
[----:B------:R-:W4:Y:S01]  /*4ff0*/  LDL.LU R89, [R1+0x13b8] ;  /* 0x0013b80001597983 */ /* 0x000f220000300800 */
[----:B0-----:R-:W-:-:S04]  /*5000*/  IADD3 R75, P6, PT, R74, R0, RZ ;  /* 0x000000004a4b7210 */ /* 0x001fc80007fde0ff */
[----:B------:R-:W-:Y:S01]  /*5010*/  LEA.HI.X.SX32 R74, R74, R2, 0x1, P6 ;  /* 0x000000024a4a7211 */ /* 0x000fe200030f0eff */
[----:B------:R-:W-:-:S04]  /*5020*/  IMAD.MOV.U32 R7, RZ, RZ, R75 ;  /* 0x000000ffff077224 */ /* 0x000fc800078e004b */
[----:B------:R-:W-:-:S05]  /*5030*/  IMAD.MOV.U32 R6, RZ, RZ, R74 ;  /* 0x000000ffff067224 */ /* 0x000fca00078e004a */
[-C--:B------:R-:W-:Y:S01]  /*5040*/  @!P4 LOP3.LUT R7, R7, R6.reuse, RZ, 0x3c, !PT ;  /* 0x000000060707c212 */ /* 0x080fe200078e3cff */
[----:B--2---:R0:W-:Y:S03]  /*5050*/  STL [R1+0x28c], R76 ;  /* 0x00028c4c01007387 */ /* 0x0041e60000100800 */
[C---:B------:R-:W-:Y:S02]  /*5060*/  @!P4 LOP3.LUT R6, R7.reuse, R6, RZ, 0x3c, !PT ;  /* 0x000000060706c212 */ /* 0x040fe400078e3cff */
[----:B---3--:R-:W-:Y:S02]  /*5070*/  PRMT R88, RZ, 0x7610, R88 ;  /* 0x00007610ff587816 */ /* 0x008fe40000000058 */
[----:B------:R-:W-:Y:S01]  /*5080*/  @!P4 LOP3.LUT R7, R7, R6, RZ, 0x3c, !PT ;  /* 0x000000060707c212 */ /* 0x000fe200078e3cff */
[----:B0-----:R-:W2:Y:S04]  /*5090*/  LDL.LU R76, [R1+0x13b4] ;  /* 0x0013b400014c7983 */ /* 0x001ea80000300800 */
[----:B------:R0:W-:Y:S04]  /*50a0*/  STL [R1+0xbdc], R75 ;  /* 0x000bdc4b01007387 */ /* 0x0001e80000100800 */
[----:B------:R1:W3:Y:S01]  /*50b0*/  @!P4 LDG.E.U8 R88, desc[UR20][R6.64] ;  /* 0x000000140658c981 */ /* 0x0002e2000c1e1100 */
        /* <DEDUP_REMOVED lines=16> */
[----:B------:R-:W-:Y:S02]  /*51c0*/  IMAD R74, R4, 0x98, RZ ;  /* 0x00000098044a7824 */ /* 0x000fe400078e02ff */
[----:B---3--:R1:W-:Y:S03]  /*51d0*/  STL [R1+0x288], R88 ;  /* 0x0002885801007387 */ /* 0x0083e60000100800 */
[----:B-1----:R-:W-:-:S04]  /*51e0*/  IADD3 R88, P6, PT, R74, R0, RZ ;  /* 0x000000004a587210 */ /* 0x002fc80007fde0ff */
[----:B0-----:R-:W-:Y:S01]  /*51f0*/  LEA.HI.X.SX32 R6, R74, R2, 0x1, P6 ;  /* 0x000000024a067211 */ /* 0x001fe200030f0eff */
[----:B------:R-:W-:-:S05]  /*5200*/  IMAD.MOV.U32 R7, RZ, RZ, R88 ;  /* 0x000000ffff077224 */ /* 0x000fca00078e0058 */
[-C--:B------:R-:W-:Y:S02]  /*5210*/  @!P2 LOP3.LUT R7, R7, R6.reuse, RZ, 0x3c, !PT ;  /* 0x000000060707a212 */ /* 0x080fe400078e3cff */
[----:B----4-:R-:W-:Y:S01]  /*5220*/  PRMT R89, RZ, 0x7610, R89 ;  /* 0x00007610ff597816 */ /* 0x010fe20000000059 */
        /* <DEDUP_REMOVED lines=56> */
[----:B------:R1:W-:Y:S03]  /*55b0*/  STL [R1+0x278], R89 ;  /* 0x0002785901007387 */ /* 0x0003e60000100800 */
        /* <DEDUP_REMOVED lines=439> */
[----:B------:R-:W-:Y:S01]  /*7130*/  IMAD R73, R4, 0xa9, RZ ;  /* 0x000000a904497824 */ /* 0x000fe200078e02ff */
[----:B---3--:R-:W-:Y:S01]  /*7140*/  PRMT R76, RZ, 0x7610, R76 ;  /* 0x00007610ff4c7816 */ /* 0x008fe2000000004c */
[----:B--2---:R0:W-:Y:S04]  /*7150*/  @!P0 STL [R1+0x200], R72 ;  /* 0x0002004801008387 */ /* 0x0041e80000100800 */
[----:B------:R-:W-:Y:S04]  /*7160*/  STL [R1+0xc70], R88 ;  /* 0x000c705801007387 */ /* 0x000fe80000100800 */
[----:B------:R1:W-:Y:S01]  /*7170*/  STL [R1+0xc6c], R6 ;  /* 0x000c6c0601007387 */ /* 0x0003e20000100800 */
[----:B0-----:R-:W0:Y:S01]  /*7180*/  LDC R72, c[0x0][0x3a0] ;  /* 0x0000e800ff487b82 */ /* 0x001e220000000800 */
[----:B-1----:R-:W-:-:S04]  /*7190*/  @!P5 LOP3.LUT R6, R7, R6, RZ, 0x3c, !PT ;  /* 0x000000060706d212 */ /* 0x002fc800078e3cff */
[----:B------:R-:W-:-:S05]  /*71a0*/  @!P5 LOP3.LUT R7, R7, R6, RZ, 0x3c, !PT ;  /* 0x000000060707d212 */ /* 0x000fca00078e3cff */
[----:B------:R1:W2:Y:S01]  /*71b0*/  @!P5 LDG.E.U8 R89, desc[UR20][R6.64] ;  /* 0x000000140659d981 */ /* 0x0002a2000c1e1100 */
[----:B------:R-:W-:Y:S02]  /*71c0*/  IMAD.MOV.U32 R88, RZ, RZ, R91 ;  /* 0x000000ffff587224 */ /* 0x000fe400078e005b */
[----:B------:R-:W-:Y:S01]  /*71d0*/  IMAD.MOV.U32 R91, RZ, RZ, R92 ;  /* 0x000000ffff5b7224 */ /* 0x000fe200078e005c */
[----:B------:R-:W-:Y:S02]  /*71e0*/  IADD3 R92, P6, PT, R73, R0, RZ ;  /* 0x00000000495c7210 */ /* 0x000fe40007fde0ff */
[----:B------:R-:W-:Y:S01]  /*71f0*/  ISETP.GE.U32.AND P0, PT, R75, 0x7ffffe3f, PT ;  /* 0x7ffffe3f4b00780c */ /* 0x000fe20003f06070 */
[----:B0-----:R-:W-:Y:S01]  /*7200*/  VIADD R75, R72, 0xffffff36 ;  /* 0xffffff36484b7836 */ /* 0x001fe20000000000 */
[----:B------:R-:W-:Y:S01]  /*7210*/  LEA.HI.X.SX32 R72, R73, R2, 0x1, P6 ;  /* 0x0000000249487211 */ /* 0x000fe200030f0eff */
[----:B-1----:R-:W-:-:S04]  /*7220*/  @!P4 IMAD.MOV.U32 R6, RZ, RZ, R92 ;  /* 0x000000ffff06c224 */ /* 0x002fc800078e005c */
[----:B------:R-:W-:-:S05]  /*7230*/  @!P4 IMAD.MOV.U32 R7, RZ, RZ, R72 ;  /* 0x000000ffff07c224 */ /* 0x000fca00078e0048 */
[----:B------:R0:W3:Y:S04]  /*7240*/  @!P4 LDG.E.U8 R76, desc[UR20][R6.64] ;  /* 0x00000014064cc981 */ /* 0x0000e8000c1e1100 */
[----:B------:R-:W-:Y:S01]  /*7250*/  STL [R1+0xc98], R92 ;  /* 0x000c985c01007387 */ /* 0x000fe20000100800 */
[----:B------:R-:W-:-:S05]  /*7260*/  IMAD R74, R4, 0xb1, RZ ;  /* 0x000000b1044a7824 */ /* 0x000fca00078e02ff */
[----:B------:R-:W-:-:S04]  /*7270*/  IADD3 R73, P6, PT, R74, R0, RZ ;  /* 0x000000004a497210 */ /* 0x000fc80007fde0ff */
[----:B------:R-:W-:Y:S01]  /*7280*/  LEA.HI.X.SX32 R74, R74, R2, 0x1, P6 ;  /* 0x000000024a4a7211 */ /* 0x000fe200030f0eff */
[----:B0-----:R-:W-:Y:S01]  /*7290*/  IMAD.MOV.U32 R7, RZ, RZ, R73 ;  /* 0x000000ffff077224 */ /* 0x001fe200078e0049 */
[----:B------:R-:W-:Y:S02]  /*72a0*/  PRMT R85, RZ, 0x7610, R85 ;  /* 0x00007610ff557816 */ /* 0x000fe40000000055 */
[----:B------:R-:W-:Y:S01]  /*72b0*/  ISETP.GE.U32.AND P5, PT, R75, 0x7ffffe37, PT ;  /* 0x7ffffe374b00780c */ /* 0x000fe20003fa6070 */
[----:B--2---:R0:W-:Y:S04]  /*72c0*/  STL [R1+0x1fc], R89 ;  /* 0x0001fc5901007387 */ /* 0x0041e80000100800 */
[----:B0-----:R-:W2:Y:S04]  /*72d0*/  LDL.LU R89, [R1+0x1350] ;  /* 0x0013500001597983 */ /* 0x001ea80000300800 */
[----:B------:R0:W-:Y:S04]  /*72e0*/  STL [R1+0xc94], R72 ;  /* 0x000c944801007387 */ /* 0x0001e80000100800 */
[----:B------:R-:W4:Y:S01]  /*72f0*/  LDL.LU R92, [R1+0x134c] ;  /* 0x00134c00015c7983 */ /* 0x000f220000300800 */
[----:B0-----:R-:W0:Y:S03]  /*7300*/  LDC R72, c[0x0][0x3a0] ;  /* 0x0000e800ff487b82 */ /* 0x001e260000000800 */
[----:B---3--:R1:W-:Y:S04]  /*7310*/  STL [R1+0x1f8], R76 ;  /* 0x0001f84c01007387 */ /* 0x0083e80000100800 */
[----:B-1----:R-:W3:Y:S01]  /*7320*/  LDL.LU R76, [R1+0x1348] ;  /* 0x00134800014c7983 */ /* 0x002ee20000300800 */
[----:B0-----:R-:W-:-:S05]  /*7330*/  VIADD R6, R72, 0xffffff2e ;  /* 0xffffff2e48067836 */ /* 0x001fca0000000000 */
[----:B------:R-:W-:Y:S01]  /*7340*/  ISETP.GE.U32.AND P4, PT, R6, 0x7ffffe2f, PT ;  /* 0x7ffffe2f0600780c */ /* 0x000fe20003f86070 */
[----:B------:R-:W-:Y:S01]  /*7350*/  IMAD.MOV.U32 R6, RZ, RZ, R74 ;  /* 0x000000ffff067224 */ /* 0x000fe200078e004a */
[----:B------:R0:W-:Y:S04]  /*7360*/  STL [R1+0xcc0], R73 ;  /* 0x000cc04901007387 */ /* 0x0001e80000100800 */
[----:B------:R-:W-:-:S04]  /*7370*/  @!P1 LOP3.LUT R7, R7, R6, RZ, 0x3c, !PT ;  /* 0x0000000607079212 */ /* 0x000fc800078e3cff */
[----:B------:R-:W-:Y:S01]  /*7380*/  @!P1 LOP3.LUT R6, R7, R6, RZ, 0x3c, !PT ;  /* 0x0000000607069212 */ /* 0x000fe200078e3cff */
[----:B0-----:R-:W-:-:S03]  /*7390*/  IMAD R73, R4, 0xb9, RZ ;  /* 0x000000b904497824 */ /* 0x001fc600078e02ff */
[----:B------:R-:W-:Y:S02]  /*73a0*/  @!P1 LOP3.LUT R7, R7, R6, RZ, 0x3c, !PT ;  /* 0x0000000607079212 */ /* 0x000fe400078e3cff */
[----:B------:R-:W-:-:S03]  /*73b0*/  IADD3 R75, P6, PT, R73, R0, RZ ;  /* 0x00000000494b7210 */ /* 0x000fc60007fde0ff */
[----:B------:R0:W2:Y:S04]  /*73c0*/  @!P1 LDG.E.U8 R85, desc[UR20][R6.64] ;  /* 0x0000001406559981 */ /* 0x0000a8000c1e1100 */
[----:B------:R1:W-:Y:S01]  /*73d0*/  STL [R1+0xcbc], R74 ;  /* 0x000cbc4a01007387 */ /* 0x0003e20000100800 */
[----:B0-----:R-:W-:Y:S02]  /*73e0*/  LEA.HI.X.SX32 R6, R73, R2, 0x1, P6 ;  /* 0x0000000249067211 */ /* 0x001fe400030f0eff */
[----:B------:R-:W-:Y:S01]  /*73f0*/  PRMT R73, RZ, 0x7610, R73 ;  /* 0x00007610ff497816 */ /* 0x000fe20000000049 */
[----:B------:R0:W-:Y:S01]  /*7400*/  STL [R1+0xce8], R75 ;  /* 0x000ce84b01007387 */ /* 0x0001e20000100800 */
[----:B------:R-:W-:Y:S02]  /*7410*/  IMAD.MOV.U32 R7, RZ, RZ, R75 ;  /* 0x000000ffff077224 */ /* 0x000fe400078e004b */
[C---:B-1----:R-:W-:Y:S01]  /*7420*/  VIADD R74, R72.reuse, 0xffffff26 ;  /* 0xffffff26484a7836 */ /* 0x042fe20000000000 */
[----:B------:R-:W-:Y:S01]  /*7430*/  STL.S16 [R1+0x1f0], R73 ;  /* 0x0001f04901007387 */ /* 0x000fe20000100600 */
[----:B0-----:R-:W-:-:S03]  /*7440*/  VIADD R75, R72, 0xffffff1e ;  /* 0xffffff1e484b7836 */ /* 0x001fc60000000000 */
        /* <DEDUP_REMOVED lines=21> */
[----:B------:R-:W-:Y:S02]  /*75a0*/  IMAD R73, R4, 0xc9, RZ ;  /* 0x000000c904497824 */ /* 0x000fe400078e02ff */
[----:B------:R-:W-:Y:S02]  /*75b0*/  IMAD.MOV.U32 R85, RZ, RZ, R88 ;  /* 0x000000ffff557224 */ /* 0x000fe400078e0058 */
[----:B------:R-:W-:Y:S01]  /*75c0*/  IMAD.MOV.U32 R88, RZ, RZ, R90 ;  /* 0x000000ffff587224 */ /* 0x000fe200078e005a */
[----:B------:R-:W-:Y:S02]  /*75d0*/  IADD3 R90, P6, PT, R73, R0, RZ ;  /* 0x00000000495a7210 */ /* 0x000fe40007fde0ff */
[----:B------:R-:W-:Y:S01]  /*75e0*/  ISETP.GE.U32.AND P2, PT, R75, 0x7ffffe1f, PT ;  /* 0x7ffffe1f4b00780c */ /* 0x000fe20003f46070 */
[----:B0-----:R-:W-:Y:S01]  /*75f0*/  VIADD R75, R72, 0xffffff16 ;  /* 0xffffff16484b7836 */ /* 0x001fe20000000000 */
[----:B------:R-:W-:Y:S01]  /*7600*/  LEA.HI.X.SX32 R72, R73, R2, 0x1, P6 ;  /* 0x0000000249487211 */ /* 0x000fe200030f0eff */
[----:B-1----:R-:W-:Y:S01]  /*7610*/  @!P5 IMAD.MOV.U32 R6, RZ, RZ, R90 ;  /* 0x000000ffff06d224 */ /* 0x002fe200078e005a */
[----:B----4-:R-:W-:-:S03]  /*7620*/  PRMT R92, RZ, 0x7610, R92 ;  /* 0x00007610ff5c7816 */ /* 0x010fc6000000005c */
        /* <DEDUP_REMOVED lines=12> */
[----:B---3--:R0:W-:Y:S04]  /*76f0*/  STL [R1+0x1e8], R92 ;  /* 0x0001e85c01007387 */ /* 0x0081e80000100800 */
[----:B0-----:R-:W3:Y:S01]  /*7700*/  LDL.LU R92, [R1+0x133c] ;  /* 0x00133c00015c7983 */ /* 0x001ee20000300800 */
[----:B-1----:R-:W-:-:S05]  /*7710*/  VIADD R6, R72, 0xffffff0e ;  /* 0xffffff0e48067836 */ /* 0x002fca0000000000 */
[----:B------:R-:W-:Y:S01]  /*7720*/  ISETP.GE.U32.AND P5, PT, R6, 0x7ffffe0f, PT ;  /* 0x7ffffe0f0600780c */ /* 0x000fe20003fa6070 */
[----:B------:R-:W-:-:S05]  /*7730*/  IMAD.MOV.U32 R6, RZ, RZ, R74 ;  /* 0x000000ffff067224 */ /* 0x000fca00078e004a */
[----:B------:R-:W-:-:S04]  /*7740*/  @!P4 LOP3.LUT R7, R7, R6, RZ, 0x3c, !PT ;  /* 0x000000060707c212 */ /* 0x000fc800078e3cff */
[----:B------:R-:W-:-:S04]  /*7750*/  @!P4 LOP3.LUT R6, R7, R6, RZ, 0x3c, !PT ;  /* 0x000000060706c212 */ /* 0x000fc800078e3cff */
[----:B------:R-:W-:Y:S02]  /*7760*/  @!P4 LOP3.LUT R7, R7, R6, RZ, 0x3c, !PT ;  /* 0x000000060707c212 */ /* 0x000fe400078e3cff */
[----:B--2---:R-:W-:-:S06]  /*7770*/  PRMT R76, RZ, 0x7610, R76 ;  /* 0x00007610ff4c7816 */ /* 0x004fcc000000004c */
[----:B------:R0:W2:Y:S04]  /*7780*/  @!P4 LDG.E.U8 R76, desc[UR20][R6.64] ;  /* 0x00000014064cc981 */ /* 0x0000a8000c1e1100 */
[----:B------:R1:W-:Y:S01]  /*7790*/  STL [R1+0xd60], R73 ;  /* 0x000d604901007387 */ /* 0x0003e20000100800 */
[----:B------:R-:W-:Y:S01]  /*77a0*/  ISETP.GE.U32.AND P0, PT, R75, 0x7ffffe17, PT ;  /* 0x7ffffe174b00780c */ /* 0x000fe20003f06070 */
[----:B-1----:R-:W-:-:S05]  /*77b0*/  IMAD R73, R4, 0xd9, RZ ;  /* 0x000000d904497824 */ /* 0x002fca00078e02ff */
[----:B------:R-:W-:-:S04]  /*77c0*/  IADD3 R75, P6, PT, R73, R0, RZ ;  /* 0x00000000494b7210 */ /* 0x000fc80007fde0ff */
[----:B0-----:R-:W-:Y:S01]  /*77d0*/  LEA.HI.X.SX32 R6, R73, R2, 0x1, P6 ;  /* 0x0000000249067211 */ /* 0x001fe200030f0eff */
[----:B------:R-:W-:Y:S01]  /*77e0*/  IMAD.MOV.U32 R7, RZ, RZ, R75 ;  /* 0x000000ffff077224 */ /* 0x000fe200078e004b */
[----:B------:R0:W-:Y:S04]  /*77f0*/  STL [R1+0xd5c], R74 ;  /* 0x000d5c4a01007387 */ /* 0x0001e80000100800 */
[----:B------:R-:W-:Y:S01]  /*7800*/  @!P1 LOP3.LUT R7, R7, R6, RZ, 0x3c, !PT ;  /* 0x0000000607079212 */ /* 0x000fe200078e3cff */
[----:B------:R-:W-:Y:S04]  /*7810*/  STL [R1+0xd88], R75 ;  /* 0x000d884b01007387 */ /* 0x000fe80000100800 */
[----:B------:R1:W-:Y:S01]  /*7820*/  STL [R1+0xd84], R6 ;  /* 0x000d840601007387 */ /* 0x0003e20000100800 */
[----:B0-----:R-:W-:Y:S01]  /*7830*/  VIADD R74, R72, 0xffffff06 ;  /* 0xffffff06484a7836 */ /* 0x001fe20000000000 */
[----:B---3--:R-:W-:-:S04]  /*7840*/  PRMT R92, RZ, 0x7610, R92 ;  /* 0x00007610ff5c7816 */ /* 0x008fc8000000005c */
[----:B------:R-:W-:Y:S02]  /*7850*/  ISETP.GE.U32.AND P4, PT, R74, 0x7ffffe07, PT ;  /* 0x7ffffe074a00780c */ /* 0x000fe40003f86070 */
[----:B-1----:R-:W-:Y:S01]  /*7860*/  @!P1 LOP3.LUT R6, R7, R6, RZ, 0x3c, !PT ;  /* 0x0000000607069212 */ /* 0x002fe200078e3cff */
[----:B------:R-:W-:-:S03]  /*7870*/  IMAD R74, R4, 0xe1, RZ ;  /* 0x000000e1044a7824 */ /* 0x000fc600078e02ff */
[----:B------:R-:W-:Y:S01]  /*7880*/  @!P1 LOP3.LUT R7, R7, R6, RZ, 0x3c, !PT ;  /* 0x0000000607079212 */ /* 0x000fe200078e3cff */
[----:B------:R-:W-:-:S04]  /*7890*/  VIADD R75, R72, 0xfffffffe ;  /* 0xfffffffe484b7836 */ /* 0x000fc80000000000 */
[----:B------:R0:W3:Y:S01]  /*78a0*/  @!P1 LDG.E.U8 R92, desc[UR20][R6.64] ;  /* 0x00000014065c9981 */ /* 0x0000e2000c1e1100 */
[----:B------:R-:W-:Y:S01]  /*78b0*/  ISETP.GE.U32.AND P1, PT, R75, 0x7ffffeff, PT ;  /* 0x7ffffeff4b00780c */ /* 0x000fe20003f26070 */
[----:B------:R-:W-:Y:S02]  /*78c0*/  VIADD R75, R72, 0xfffffffd ;  /* 0xfffffffd484b7836 */ /* 0x000fe40000000000 */
[----:B--2---:R1:W-:Y:S02]  /*78d0*/  STL [R1+0x1e4], R76 ;  /* 0x0001e44c01007387 */ /* 0x0043e40000100800 */
[----:B-1----:R-:W-:-:S04]  /*78e0*/  IADD3 R76, P6, PT, R74, R0, RZ ;  /* 0x000000004a4c7210 */ /* 0x002fc80007fde0ff */
[----:B0-----:R-:W-:Y:S02]  /*78f0*/  LEA.HI.X.SX32 R6, R74, R2, 0x1, P6 ;  /* 0x000000024a067211 */ /* 0x001fe400030f0eff */
[----:B------:R-:W-:Y:S01]  /*7900*/  PRMT R74, RZ, 0x7610, R74 ;  /* 0x00007610ff4a7816 */ /* 0x000fe2000000004a */
[----:B------:R0:W-:Y:S04]  /*7910*/  STL [R1+0xdb0], R76 ;  /* 0x000db04c01007387 */ /* 0x0001e80000100800 */
[----:B------:R1:W-:Y:S04]  /*7920*/  STL [R1+0xdac], R6 ;  /* 0x000dac0601007387 */ /* 0x0003e80000100800 */
[----:B------:R-:W-:Y:S04]  /*7930*/  STL.S16 [R1+0x1dc], R74 ;  /* 0x0001dc4a01007387 */ /* 0x000fe80000100600 */
[----:B------:R-:W2:Y:S01]  /*7940*/  LDL R72, [R1+0x1dc] ;  /* 0x0001dc0001487983 */ /* 0x000ea20000100800 */
[----:B------:R-:W-:-:S02]  /*7950*/  IMAD.MOV.U32 R7, RZ, RZ, R76 ;  /* 0x000000ffff077224 */ /* 0x000fc400078e004c */
[----:B------:R-:W-:-:S03]  /*7960*/  IMAD R73, R4, 0xe9, RZ ;  /* 0x000000e904497824 */ /* 0x000fc600078e02ff */
[----:B------:R-:W-:Y:S02]  /*7970*/  @!P2 LOP3.LUT R7, R7, R6, RZ, 0x3c, !PT ;  /* 0x000000060707a212 */ /* 0x000fe400078e3cff */
[----:B0-----:R-:W-:Y:S02]  /*7980*/  IADD3 R76, P6, PT, R73, R0, RZ ;  /* 0x00000000494c7210 */ /* 0x001fe40007fde0ff */
[C---:B-1----:R-:W-:Y:S02]  /*7990*/  @!P2 LOP3.LUT R6, R7.reuse, R6, RZ, 0x3c, !PT ;  /* 0x000000060706a212 */ /* 0x042fe400078e3cff */
[----:B----4-:R-:W-:Y:S01]  /*79a0*/  PRMT R90, RZ, 0x7610, R90 ;  /* 0x00007610ff5a7816 */ /* 0x010fe2000000005a */
[----:B------:R-:W-:Y:S01]  /*79b0*/  STL [R1+0xdd8], R76 ;  /* 0x000dd84c01007387 */ /* 0x000fe20000100800 */
[----:B------:R-:W-:-:S05]  /*79c0*/  @!P2 LOP3.LUT R7, R7, R6, RZ, 0x3c, !PT ;  /* 0x000000060707a212 */ /* 0x000fca00078e3cff */
[----:B------:R0:W4:Y:S04]  /*79d0*/  @!P2 LDG.E.U8 R90, desc[UR20][R6.64] ;  /* 0x00000014065aa981 */ /* 0x000128000c1e1100 */
[----:B---3--:R1:W-:Y:S01]  /*79e0*/  STL [R1+0x1e0], R92 ;  /* 0x0001e05c01007387 */ /* 0x0083e20000100800 */
[----:B0-----:R-:W-:Y:S01]  /*79f0*/  @!P0 IMAD.MOV.U32 R6, RZ, RZ, R76 ;  /* 0x000000ffff068224 */ /* 0x001fe200078e004c */
[----:B-1----:R-:W-:-:S05]  /*7a00*/  LEA.HI.X.SX32 R92, R73, R2, 0x1, P6 ;  /* 0x00000002495c7211 */ /* 0x002fca00030f0eff */
[----:B------:R-:W-:-:S05]  /*7a10*/  @!P0 IMAD.MOV.U32 R7, RZ, RZ, R92 ;  /* 0x000000ffff078224 */ /* 0x000fca00078e005c */
[----:B--2---:R-:W2:Y:S04]  /*7a20*/  @!P0 LDG.E.U8 R72, desc[UR20][R6.64] ;  /* 0x0000001406488981 */ /* 0x004ea8000c1e1100 */
[----:B----4-:R0:W-:Y:S04]  /*7a30*/  STL [R1+0xf8], R90 ;  /* 0x0000f85a01007387 */ /* 0x0101e80000100800 */
[----:B0-----:R-:W3:Y:S04]  /*7a40*/  LDL.LU R90, [R1+0x1338] ;  /* 0x00133800015a7983 */ /* 0x001ee80000300800 */
[----:B------:R0:W-:Y:S04]  /*7a50*/  STL [R1+0xdd4], R92 ;  /* 0x000dd45c01007387 */ /* 0x0001e80000100800 */
[----:B0-----:R-:W4:Y:S04]  /*7a60*/  LDL.LU R92, [R1+0x1334] ;  /* 0x00133400015c7983 */ /* 0x001f280000300800 */
[----:B------:R-:W3:Y:S01]  /*7a70*/  LDL.LU R76, [R1+0x1330] ;  /* 0x00133000014c7983 */ /* 0x000ee20000300800 */
[----:B------:R-:W-:-:S05]  /*7a80*/  IMAD R74, R4, 0xf1, RZ ;  /* 0x000000f1044a7824 */ /* 0x000fca00078e02ff */
[C---:B------:R-:W-:Y:S02]  /*7a90*/  IADD3 R73, P6, PT, R74.reuse, R0, RZ ;  /* 0x000000004a497210 */ /* 0x040fe40007fde0ff */
[----:B------:R-:W-:Y:S02]  /*7aa0*/  PRMT R84, RZ, 0x7610, R84 ;  /* 0x00007610ff547816 */ /* 0x000fe40000000054 */
[----:B------:R-:W-:Y:S01]  /*7ab0*/  LEA.HI.X.SX32 R74, R74, R2, 0x1, P6 ;  /* 0x000000024a4a7211 */ /* 0x000fe200030f0eff */
[----:B--2---:R0:W-:Y:S02]  /*7ac0*/  @!P0 STL [R1+0x1dc], R72 ;  /* 0x0001dc4801008387 */ /* 0x0041e40000100800 */
[----:B0-----:R-:W0:Y:S02]  /*7ad0*/  LDC R72, c[0x0][0x3a0] ;  /* 0x0000e800ff487b82 */ /* 0x001e240000000800 */
[----:B------:R-:W-:Y:S04]  /*7ae0*/  STL [R1+0xe00], R73 ;  /* 0x000e004901007387 */ /* 0x000fe80000100800 */
[----:B------:R1:W-:Y:S04]  /*7af0*/  STL [R1+0xdfc], R74 ;  /* 0x000dfc4a01007387 */ /* 0x0003e80000100800 */
[----:B------:R2:W-:Y:S01]  /*7b00*/  STL.S16 [R1+0x1d8], R84 ;  /* 0x0001d85401007387 */ /* 0x0005e20000100600 */
[----:B0-----:R-:W-:-:S05]  /*7b10*/  VIADD R6, R72, 0xfffffff5 ;  /* 0xfffffff548067836 */ /* 0x001fca0000000000 */
[----:B------:R-:W-:Y:S01]  /*7b20*/  ISETP.GE.U32.AND P0, PT, R6, 0x7ffffef6, PT ;  /* 0x7ffffef60600780c */ /* 0x000fe20003f06070 */
[----:B------:R-:W-:Y:S02]  /*7b30*/  IMAD.MOV.U32 R6, RZ, RZ, R74 ;  /* 0x000000ffff067224 */ /* 0x000fe400078e004a */
[----:B-1----:R-:W-:Y:S02]  /*7b40*/  VIADD R74, R72, 0xffffffed ;  /* 0xffffffed484a7836 */ /* 0x002fe40000000000 */
[----:B------:R-:W2:Y:S01]  /*7b50*/  LDL R72, [R1+0x1d8] ;  /* 0x0001d80001487983 */ /* 0x000ea20000100800 */
[----:B------:R-:W-:-:S05]  /*7b60*/  IMAD.MOV.U32 R7, RZ, RZ, R73 ;  /* 0x000000ffff077224 */ /* 0x000fca00078e0049 */
[----:B------:R-:W-:-:S04]  /*7b70*/  @!P5 LOP3.LUT R7, R7, R6, RZ, 0x3c, !PT ;  /* 0x000000060707d212 */ /* 0x000fc800078e3cff */
[----:B------:R-:W-:-:S04]  /*7b80*/  @!P5 LOP3.LUT R6, R7, R6, RZ, 0x3c, !PT ;  /* 0x000000060706d212 */ /* 0x000fc800078e3cff */
[----:B------:R-:W-:-:S05]  /*7b90*/  @!P5 LOP3.LUT R7, R7, R6, RZ, 0x3c, !PT ;  /* 0x000000060707d212 */ /* 0x000fca00078e3cff */
[----:B--2---:R0:W2:Y:S01]  /*7ba0*/  @!P5 LDG.E.U8 R72, desc[UR20][R6.64] ;  /* 0x000000140648d981 */ /* 0x0040a2000c1e1100 */
[----:B------:R-:W-:-:S05]  /*7bb0*/  IMAD R73, R4, 0xf9, RZ ;  /* 0x000000f904497824 */ /* 0x000fca00078e02ff */
[----:B------:R-:W-:-:S04]  /*7bc0*/  IADD3 R84, P6, PT, R73, R0, RZ ;  /* 0x0000000049547210 */ /* 0x000fc80007fde0ff */
[----:B0-----:R-:W-:Y:S01]  /*7bd0*/  LEA.HI.X.SX32 R6, R73, R2, 0x1, P6 ;  /* 0x0000000249067211 */ /* 0x001fe200030f0eff */
[----:B------:R-:W-:-:S05]  /*7be0*/  IMAD.MOV.U32 R7, RZ, RZ, R84 ;  /* 0x000000ffff077224 */ /* 0x000fca00078e0054 */
[-C--:B------:R-:W-:Y:S02]  /*7bf0*/  @!P4 LOP3.LUT R7, R7, R6.reuse, RZ, 0x3c, !PT ;  /* 0x000000060707c212 */ /* 0x080fe400078e3cff */
[----:B------:R-:W-:Y:S02]  /*7c00*/  ISETP.GE.U32.AND P2, PT, R75, 0x7ffffefe, PT ;  /* 0x7ffffefe4b00780c */ /* 0x000fe40003f46070 */
[----:B------:R-:W-:Y:S02]  /*7c10*/  PRMT R75, RZ, 0x7610, R75 ;  /* 0x00007610ff4b7816 */ /* 0x000fe4000000004b */
[----:B---3--:R-:W-:Y:S01]  /*7c20*/  PRMT R76, RZ, 0x7610, R76 ;  /* 0x00007610ff4c7816 */ /* 0x008fe2000000004c */
[----:B--2---:R0:W-:Y:S04]  /*7c30*/  @!P5 STL [R1+0x1d8], R72 ;  /* 0x0001d8480100d387 */ /* 0x0041e80000100800 */
[----:B------:R-:W-:Y:S01]  /*7c40*/  STL [R1+0xe2c], R84 ;  /* 0x000e2c5401007387 */ /* 0x000fe20000100800 */
[----:B0-----:R-:W0:Y:S03]  /*7c50*/  LDC R72, c[0x0][0x3a0] ;  /* 0x0000e800ff487b82 */ /* 0x001e260000000800 */
[----:B------:R1:W-:Y:S02]  /*7c60*/  STL [R1+0xe28], R6 ;  /* 0x000e280601007387 */ /* 0x0003e40000100800 */
[----:B-1----:R-:W-:-:S04]  /*7c70*/  @!P4 LOP3.LUT R6, R7, R6, RZ, 0x3c, !PT ;  /* 0x000000060706c212 */ /* 0x002fc800078e3cff */
[----:B------:R-:W-:Y:S01]  /*7c80*/  @!P4 LOP3.LUT R7, R7, R6, RZ, 0x3c, !PT ;  /* 0x000000060707c212 */ /* 0x000fe200078e3cff */
[----:B------:R-:W-:-:S04]  /*7c90*/  IMAD.MOV.U32 R84, RZ, RZ, R85 ;  /* 0x000000ffff547224 */ /* 0x000fc800078e0055 */
[----:B------:R1:W2:Y:S01]  /*7ca0*/  @!P4 LDG.E.U8 R75, desc[UR20][R6.64] ;  /* 0x00000014064bc981 */ /* 0x0002a2000c1e1100 */
[----:B------:R-:W-:Y:S02]  /*7cb0*/  IMAD.MOV.U32 R85, RZ, RZ, R91 ;  /* 0x000000ffff557224 */ /* 0x000fe400078e005b */
[----:B------:R-:W-:Y:S01]  /*7cc0*/  IMAD.MOV.U32 R91, RZ, RZ, R77 ;  /* 0x000000ffff5b7224 */ /* 0x000fe200078e004d */
[----:B------:R-:W-:Y:S01]  /*7cd0*/  IADD3 R77, P6, PT, R0, R4, RZ ;  /* 0x00000004004d7210 */ /* 0x000fe20007fde0ff */
[----:B0-----:R-:W-:-:S03]  /*7ce0*/  VIADD R73, R72, 0xffffffe5 ;  /* 0xffffffe548497836 */ /* 0x001fc60000000000 */
[----:B------:R-:W-:Y:S01]  /*7cf0*/  LEA.HI.X.SX32 R72, R4, R2, 0x1, P6 ;  /* 0x0000000204487211 */ /* 0x000fe200030f0eff */
[----:B-1----:R-:W-:-:S04]  /*7d00*/  @!P1 IMAD.MOV.U32 R6, RZ, RZ, R77 ;  /* 0x000000ffff069224 */ /* 0x002fc800078e004d */
[----:B------:R-:W-:-:S05]  /*7d10*/  @!P1 IMAD.MOV.U32 R7, RZ, RZ, R72 ;  /* 0x000000ffff079224 */ /* 0x000fca00078e0048 */
[----:B------:R0:W3:Y:S04]  /*7d20*/  @!P1 LDG.E.U8 R76, desc[UR20][R6.64] ;  /* 0x00000014064c9981 */ /* 0x0000e8000c1e1100 */
[----:B------:R-:W-:Y:S04]  /*7d30*/  STL [R1+0x6c4], R77 ;  /* 0x0006c44d01007387 */ /* 0x000fe80000100800 */
[----:B------:R1:W-:Y:S02]  /*7d40*/  STL [R1+0x6c0], R72 ;  /* 0x0006c04801007387 */ /* 0x0003e40000100800 */
[----:B-1----:R-:W0:Y:S01]  /*7d50*/  LDC R72, c[0x0][0x3a0] ;  /* 0x0000e800ff487b82 */ /* 0x002e220000000800 */
[----:B------:R-:W-:Y:S01]  /*7d60*/  ISETP.GE.U32.AND P5, PT, R74, 0x7ffffeee, PT ;  /* 0x7ffffeee4a00780c */ /* 0x000fe20003fa6070 */
[C---:B------:R-:W-:Y:S01]  /*7d70*/  IMAD.SHL.U32 R74, R4.reuse, 0x2, RZ ;  /* 0x00000002044a7824 */ /* 0x040fe200078e00ff */
[----:B------:R-:W-:Y:S01]  /*7d80*/  ISETP.GE.U32.AND P4, PT, R73, 0x7ffffee6, PT ;  /* 0x7ffffee64900780c */ /* 0x000fe20003f86070 */
[----:B------:R-:W-:Y:S01]  /*7d90*/  IMAD R73, R4, 0xa, RZ ;  /* 0x0000000a04497824 */ /* 0x000fe200078e02ff */
[----:B------:R-:W-:Y:S01]  /*7da0*/  PRMT R79, RZ, 0x7610, R79 ;  /* 0x00007610ff4f7816 */ /* 0x000fe2000000004f */
[----:B0-----:R-:W-:-:S05]  /*7db0*/  VIADD R6, R72, 0xffffffdd ;  /* 0xffffffdd48067836 */ /* 0x001fca0000000000 */
[----:B------:R-:W-:Y:S02]  /*7dc0*/  ISETP.GE.U32.AND P1, PT, R6, 0x7ffffede, PT ;  /* 0x7ffffede0600780c */ /* 0x000fe40003f26070 */
[----:B------:R-:W-:Y:S01]  /*7dd0*/  PRMT R82, RZ, 0x7610, R82 ;  /* 0x00007610ff527816 */ /* 0x000fe20000000052 */
[----:B--2---:R0:W-:Y:S04]  /*7de0*/  STL [R1+0x1d4], R75 ;  /* 0x0001d44b01007387 */ /* 0x0041e80000100800 */
[----:B------:R-:W2:Y:S01]  /*7df0*/  LDL.LU R77, [R1+0x132c] ;  /* 0x00132c00014d7983 */ /* 0x000ea20000300800 */
[----:B0-----:R-:W-:-:S04]  /*7e00*/  IADD3 R75, P6, PT, R74, R0, RZ ;  /* 0x000000004a4b7210 */ /* 0x001fc80007fde0ff */
[----:B------:R-:W-:Y:S01]  /*7e10*/  LEA.HI.X.SX32 R74, R74, R2, 0x1, P6 ;  /* 0x000000024a4a7211 */ /* 0x000fe200030f0eff */
[----:B------:R-:W-:-:S04]  /*7e20*/  IMAD.MOV.U32 R7, RZ, RZ, R75 ;  /* 0x000000ffff077224 */ /* 0x000fc800078e004b */
[----:B------:R-:W-:-:S05]  /*7e30*/  IMAD.MOV.U32 R6, RZ, RZ, R74 ;  /* 0x000000ffff067224 */ /* 0x000fca00078e004a */
[-C--:B------:R-:W-:Y:S01]  /*7e40*/  @!P2 LOP3.LUT R7, R7, R6.reuse, RZ, 0x3c, !PT ;  /* 0x000000060707a212 */ /* 0x080fe200078e3cff */
[----:B---3--:R0:W-:Y:S03]  /*7e50*/  STL [R1+0x1d0], R76 ;  /* 0x0001d04c01007387 */ /* 0x0081e60000100800 */
[----:B------:R-:W-:-:S04]  /*7e60*/  @!P2 LOP3.LUT R6, R7, R6, RZ, 0x3c, !PT ;  /* 0x000000060706a212 */ /* 0x000fc800078e3cff */
[----:B------:R-:W-:Y:S01]  /*7e70*/  @!P2 LOP3.LUT R7, R7, R6, RZ, 0x3c, !PT ;  /* 0x000000060707a212 */ /* 0x000fe200078e3cff */
[----:B0-----:R-:W3:Y:S04]  /*7e80*/  LDL.LU R76, [R1+0x1328] ;  /* 0x00132800014c7983 */ /* 0x001ee80000300800 */
[----:B------:R0:W-:Y:S04]  /*7e90*/  STL [R1+0x6cc], R75 ;  /* 0x0006cc4b01007387 */ /* 0x0001e80000100800 */
[----:B------:R1:W2:Y:S01]  /*7ea0*/  @!P2 LDG.E.U8 R79, desc[UR20][R6.64] ;  /* 0x00000014064fa981 */ /* 0x0002a2000c1e1100 */
[----:B0-----:R-:W-:-:S04]  /*7eb0*/  IADD3 R75, P6, PT, R73, R0, RZ ;  /* 0x00000000494b7210 */ /* 0x001fc80007fde0ff */
[----:B-1----:R-:W-:Y:S01]  /*7ec0*/  LEA.HI.X.SX32 R6, R73, R2, 0x1, P6 ;  /* 0x0000000249067211 */ /* 0x002fe200030f0eff */
[----:B------:R-:W-:Y:S01]  /*7ed0*/  IMAD.MOV.U32 R7, RZ, RZ, R75 ;  /* 0x000000ffff077224 */ /* 0x000fe200078e004b */
[----:B------:R-:W-:Y:S04]  /*7ee0*/  STL [R1+0x6c8], R74 ;  /* 0x0006c84a01007387 */ /* 0x000fe80000100800 */
[-C--:B------:R-:W-:Y:S01]  /*7ef0*/  @!P0 LOP3.LUT R7, R7, R6.reuse, RZ, 0x3c, !PT ;  /* 0x0000000607078212 */ /* 0x080fe200078e3cff */
[----:B------:R-:W-:Y:S04]  /*7f00*/  STL [R1+0x704], R75 ;  /* 0x0007044b01007387 */ /* 0x000fe80000100800 */
[----:B------:R0:W-:Y:S02]  /*7f10*/  STL [R1+0x700], R6 ;  /* 0x0007000601007387 */ /* 0x0001e40000100800 */
[----:B0-----:R-:W-:-:S04]  /*7f20*/  @!P0 LOP3.LUT R6, R7, R6, RZ, 0x3c, !PT ;  /* 0x0000000607068212 */ /* 0x001fc800078e3cff */
[----:B------:R-:W-:-:S05]  /*7f30*/  @!P0 LOP3.LUT R7, R7, R6, RZ, 0x3c, !PT ;  /* 0x0000000607078212 */ /* 0x000fca00078e3cff */
[----:B------:R0:W3:Y:S01]  /*7f40*/  @!P0 LDG.E.U8 R82, desc[UR20][R6.64] ;  /* 0x0000001406528981 */ /* 0x0000e2000c1e1100 */
[----:B------:R-:W-:-:S05]  /*7f50*/  VIADD R74, R72, 0xffffffd5 ;  /* 0xffffffd5484a7836 */ /* 0x000fca0000000000 */
[----:B------:R-:W-:Y:S01]  /*7f60*/  ISETP.GE.U32.AND P2, PT, R74, 0x7ffffed6, PT ;  /* 0x7ffffed64a00780c */ /* 0x000fe20003f46070 */
[----:B------:R-:W-:Y:S02]  /*7f70*/  IMAD R74, R4, 0x12, RZ ;  /* 0x00000012044a7824 */ /* 0x000fe400078e02ff */
[----:B------:R-:W-:-:S05]  /*7f80*/  VIADD R75, R72, 0xffffffcd ;  /* 0xffffffcd484b7836 */ /* 0x000fca0000000000 */
[----:B------:R-:W-:Y:S01]  /*7f90*/  ISETP.GE.U32.AND P0, PT, R75, 0x7ffffece, PT ;  /* 0x7ffffece4b00780c */ /* 0x000fe20003f06070 */
[----:B------:R-:W-:Y:S01]  /*7fa0*/  VIADD R75, R72, 0xffffffc5 ;  /* 0xffffffc5484b7836 */ /* 0x000fe20000000000 */
[----:B--2---:R1:W-:Y:S02]  /*7fb0*/  STL [R1+0x1cc], R79 ;  /* 0x0001cc4f01007387 */ /* 0x0043e40000100800 */
[----:B-1----:R-:W-:-:S04]  /*7fc0*/  IADD3 R79, P6, PT, R74, R0, RZ ;  /* 0x000000004a4f7210 */ /* 0x002fc80007fde0ff */
[----:B0-----:R-:W-:Y:S02]  /*7fd0*/  LEA.HI.X.SX32 R6, R74, R2, 0x1, P6 ;  /* 0x000000024a067211 */ /* 0x001fe400030f0eff */
[----:B------:R-:W-:Y:S01]  /*7fe0*/  PRMT R74, RZ, 0x7610, R74 ;  /* 0x00007610ff4a7816 */ /* 0x000fe2000000004a */
[----:B------:R-:W-:Y:S04]  /*7ff0*/  STL [R1+0x744], R79 ;  /* 0x0007444f01007387 */ /* 0x000fe80000100800 */
[----:B---3--:R0:W-:Y:S04]  /*8000*/  STL [R1+0x1c8], R82 ;  /* 0x0001c85201007387 */ /* 0x0081e80000100800 */
[----:B------:R1:W-:Y:S04]  /*8010*/  STL [R1+0x740], R6 ;  /* 0x0007400601007387 */ /* 0x0003e80000100800 */
[----:B------:R-:W-:Y:S04]  /*8020*/  STL.S16 [R1+0x1c0], R74 ;  /* 0x0001c04a01007387 */ /* 0x000fe80000100600 */
[----:B------:R-:W2:Y:S01]  /*8030*/  LDL R72, [R1+0x1c0] ;  /* 0x0001c00001487983 */ /* 0x000ea20000100800 */
[----:B------:R-:W-:-:S02]  /*8040*/  IMAD.MOV.U32 R7, RZ, RZ, R79 ;  /* 0x000000ffff077224 */ /* 0x000fc400078e004f */
[----:B------:R-:W-:-:S03]  /*8050*/  IMAD R73, R4, 0x1a, RZ ;  /* 0x0000001a04497824 */ /* 0x000fc600078e02ff */
[----:B------:R-:W-:Y:S01]  /*8060*/  @!P5 LOP3.LUT R7, R7, R6, RZ, 0x3c, !PT ;  /* 0x000000060707d212 */ /* 0x000fe200078e3cff */
[----:B0-----:R-:W-:Y:S01]  /*8070*/  IMAD.MOV.U32 R82, RZ, RZ, R93 ;  /* 0x000000ffff527224 */ /* 0x001fe200078e005d */
[----:B------:R-:W-:Y:S02]  /*8080*/  IADD3 R93, P6, PT, R73, R0, RZ ;  /* 0x00000000495d7210 */ /* 0x000fe40007fde0ff */
[C---:B-1----:R-:W-:Y:S01]  /*8090*/  @!P5 LOP3.LUT R6, R7.reuse, R6, RZ, 0x3c, !PT ;  /* 0x000000060706d212 */ /* 0x042fe200078e3cff */
[----:B------:R-:W-:Y:S01]  /*80a0*/  IMAD.MOV.U32 R79, RZ, RZ, R88 ;  /* 0x000000ffff4f7224 */ /* 0x000fe200078e0058 */
[----:B------:R-:W-:Y:S01]  /*80b0*/  PRMT R77, RZ, 0x7610, R77 ;  /* 0x00007610ff4d7816 */ /* 0x000fe2000000004d */
[----:B------:R-:W-:Y:S01]  /*80c0*/  IMAD.MOV.U32 R88, RZ, RZ, R78 ;  /* 0x000000ffff587224 */ /* 0x000fe200078e004e */
[----:B------:R-:W-:Y:S02]  /*80d0*/  @!P5 LOP3.LUT R7, R7, R6, RZ, 0x3c, !PT ;  /* 0x000000060707d212 */ /* 0x000fe400078e3cff */
[----:B------:R-:W-:-:S03]  /*80e0*/  LEA.HI.X.SX32 R78, R73, R2, 0x1, P6 ;  /* 0x00000002494e7211 */ /* 0x000fc600030f0eff */
[----:B------:R0:W3:Y:S02]  /*80f0*/  @!P5 LDG.E.U8 R77, desc[UR20][R6.64] ;  /* 0x00000014064dd981 */ /* 0x0000e4000c1e1100 */
[----:B0-----:R-:W-:Y:S02]  /*8100*/  @!P4 IMAD.MOV.U32 R6, RZ, RZ, R93 ;  /* 0x000000ffff06c224 */ /* 0x001fe400078e005d */
[----:B------:R-:W-:-:S05]  /*8110*/  @!P4 IMAD.MOV.U32 R7, RZ, RZ, R78 ;  /* 0x000000ffff07c224 */ /* 0x000fca00078e004e */
[----:B--2---:R-:W2:Y:S04]  /*8120*/  @!P4 LDG.E.U8 R72, desc[UR20][R6.64] ;  /* 0x000000140648c981 */ /* 0x004ea8000c1e1100 */
[----:B------:R-:W-:Y:S04]  /*8130*/  STL [R1+0x92c], R93 ;  /* 0x00092c5d01007387 */ /* 0x000fe80000100800 */
[----:B---3--:R0:W-:Y:S04]  /*8140*/  STL [R1+0x1c4], R77 ;  /* 0x0001c44d01007387 */ /* 0x0081e80000100800 */
[----:B0-----:R-:W3:Y:S04]  /*8150*/  LDL.LU R77, [R1+0x1324] ;  /* 0x00132400014d7983 */ /* 0x001ee80000300800 */
[----:B------:R0:W-:Y:S04]  /*8160*/  STL [R1+0x928], R78 ;  /* 0x0009284e01007387 */ /* 0x0001e80000100800 */
[----:B0-----:R-:W3:Y:S04]  /*8170*/  LDL.LU R78, [R1+0x1320] ;  /* 0x00132000014e7983 */ /* 0x001ee80000300800 */
[----:B------:R-:W3:Y:S01]  /*8180*/  LDL.LU R93, [R1+0x131c] ;  /* 0x00131c00015d7983 */ /* 0x000ee20000300800 */
[----:B------:R-:W-:Y:S01]  /*8190*/  IMAD R74, R4, 0x22, RZ ;  /* 0x00000022044a7824 */ /* 0x000fe200078e02ff */
[----:B------:R-:W-:-:S04]  /*81a0*/  ISETP.GE.U32.AND P5, PT, R75, 0x7ffffec6, PT ;  /* 0x7ffffec64b00780c */ /* 0x000fc80003fa6070 */
        /* <DEDUP_REMOVED lines=18> */
[----:B------:R-:W-:Y:S01]  /*82d0*/  IMAD R73, R4, 0x2a, RZ ;  /* 0x0000002a04497824 */ /* 0x000fe200078e02ff */
[----:B------:R-:W-:-:S04]  /*82e0*/  PRMT R69, RZ, 0x7610, R69 ;  /* 0x00007610ff457816 */ /* 0x000fc80000000045 */
[----:B------:R-:W-:-:S05]  /*82f0*/  IADD3 R75, P6, PT, R73, R0, RZ ;  /* 0x00000000494b7210 */ /* 0x000fca0007fde0ff */
[----:B0-----:R-:W-:Y:S01]  /*8300*/  IMAD.MOV.U32 R7, RZ, RZ, R75 ;  /* 0x000000ffff077224 */ /* 0x001fe200078e004b */
[----:B--2---:R0:W-:Y:S02]  /*8310*/  @!P1 STL [R1+0x1bc], R72 ;  /* 0x0001bc4801009387 */ /* 0x0041e40000100800 */
[----:B0-----:R-:W0:Y:S02]  /*8320*/  LDC R72, c[0x0][0x3a0] ;  /* 0x0000e800ff487b82 */ /* 0x001e240000000800 */
[----:B------:R0:W-:Y:S04]  /*8330*/  STL [R1+0x99c], R75 ;  /* 0x00099c4b01007387 */ /* 0x0001e80000100800 */
[----:B------:R-:W-:Y:S01]  /*8340*/  STL.S16 [R1+0x1b8], R69 ;  /* 0x0001b84501007387 */ /* 0x000fe20000100600 */
[----:B0-----:R-:W-:-:S03]  /*8350*/  VIADD R75, R72, 0xffffffad ;  /* 0xffffffad484b7836 */ /* 0x001fc60000000000 */
[----:B------:R-:W2:Y:S01]  /*8360*/  LDL R72, [R1+0x1b8] ;  /* 0x0001b80001487983 */ /* 0x000ea20000100800 */
[----:B------:R-:W-:-:S04]  /*8370*/  LEA.HI.X.SX32 R6, R73, R2, 0x1, P6 ;  /* 0x0000000249067211 */ /* 0x000fc800030f0eff */
[-C--:B------:R-:W-:Y:S01]  /*8380*/  @!P2 LOP3.LUT R7, R7, R6.reuse, RZ, 0x3c, !PT ;  /* 0x000000060707a212 */ /* 0x080fe200078e3cff */
[----:B------:R0:W-:Y:S03]  /*8390*/  STL [R1+0x998], R6 ;  /* 0x0009980601007387 */ /* 0x0001e60000100800 */
[----:B0-----:R-:W-:-:S04]  /*83a0*/  @!P2 LOP3.LUT R6, R7, R6, RZ, 0x3c, !PT ;  /* 0x000000060706a212 */ /* 0x001fc800078e3cff */
[----:B------:R-:W-:-:S05]  /*83b0*/  @!P2 LOP3.LUT R7, R7, R6, RZ, 0x3c, !PT ;  /* 0x000000060707a212 */ /* 0x000fca00078e3cff */
[----:B--2---:R0:W2:Y:S01]  /*83c0*/  @!P2 LDG.E.U8 R72, desc[UR20][R6.64] ;  /* 0x000000140648a981 */ /* 0x0040a2000c1e1100 */
[----:B------:R-:W-:Y:S01]  /*83d0*/  ISETP.GE.U32.AND P1, PT, R74, 0x7ffffeb6, PT ;  /* 0x7ffffeb64a00780c */ /* 0x000fe20003f26070 */
[----:B------:R-:W-:-:S05]  /*83e0*/  IMAD R74, R4, 0x32, RZ ;  /* 0x00000032044a7824 */ /* 0x000fca00078e02ff */
[----:B------:R-:W-:-:S04]  /*83f0*/  IADD3 R69, P6, PT, R74, R0, RZ ;  /* 0x000000004a457210 */ /* 0x000fc80007fde0ff */
[----:B0-----:R-:W-:Y:S01]  /*8400*/  LEA.HI.X.SX32 R6, R74, R2, 0x1, P6 ;  /* 0x000000024a067211 */ /* 0x001fe200030f0eff */
[----:B------:R-:W-:-:S05]  /*8410*/  IMAD.MOV.U32 R7, RZ, RZ, R69 ;  /* 0x000000ffff077224 */ /* 0x000fca00078e0045 */
[-C--:B------:R-:W-:Y:S02]  /*8420*/  @!P0 LOP3.LUT R7, R7, R6.reuse, RZ, 0x3c, !PT ;  /* 0x0000000607078212 */ /* 0x080fe400078e3cff */
[----:B----4-:R-:W-:Y:S01]  /*8430*/  PRMT R92, RZ, 0x7610, R92 ;  /* 0x00007610ff5c7816 */ /* 0x010fe2000000005c */
[----:B------:R-:W-:Y:S01]  /*8440*/  IMAD R73, R4, 0x3a, RZ ;  /* 0x0000003a04497824 */ /* 0x000fe200078e02ff */
        /* <DEDUP_REMOVED lines=9> */
[----:B------:R-:W-:Y:S02]  /*84e0*/  IMAD.MOV.U32 R79, RZ, RZ, R84 ;  /* 0x000000ffff4f7224 */ /* 0x000fe400078e0054 */
        /* <DEDUP_REMOVED lines=8> */
[----:B------:R0:W4:Y:S04]  /*8570*/  @!P5 LDG.E.U8 R90, desc[UR20][R6.64] ;  /* 0x00000014065ad981 */ /* 0x000128000c1e1100 */
[----:B------:R-:W-:Y:S01]  /*8580*/  STL [R1+0xa0c], R91 ;  /* 0x000a0c5b01007387 */ /* 0x000fe20000100800 */
[----:B------:R-:W-:-:S05]  /*8590*/  IMAD R74, R4, 0x42, RZ ;  /* 0x00000042044a7824 */ /* 0x000fca00078e02ff */
[----:B------:R-:W-:-:S04]  /*85a0*/  IADD3 R73, P6, PT, R74, R0, RZ ;  /* 0x000000004a497210 */ /* 0x000fc80007fde0ff */
[----:B------:R-:W-:Y:S01]  /*85b0*/  LEA.HI.X.SX32 R74, R74, R2, 0x1, P6 ;  /* 0x000000024a4a7211 */ /* 0x000fe200030f0eff */
[----:B0-----:R-:W-:Y:S01]  /*85c0*/  IMAD.MOV.U32 R7, RZ, RZ, R73 ;  /* 0x000000ffff077224 */ /* 0x001fe200078e0049 */
[----:B------:R-:W-:Y:S02]  /*85d0*/  PRMT R89, RZ, 0x7610, R89 ;  /* 0x00007610ff597816 */ /* 0x000fe40000000059 */
[----:B------:R-:W-:Y:S02]  /*85e0*/  ISETP.GE.U32.AND P0, PT, R75, 0x7ffffea6, PT ;  /* 0x7ffffea64b00780c */ /* 0x000fe40003f06070 */
[----:B------:R-:W-:Y:S01]  /*85f0*/  PRMT R66, RZ, 0x7610, R66 ;  /* 0x00007610ff427816 */ /* 0x000fe20000000042 */
[----:B--2---:R0:W-:Y:S04]  /*8600*/  STL [R1+0x1b4], R92 ;  /* 0x0001b45c01007387 */ /* 0x0041e80000100800 */
[----:B0-----:R-:W2:Y:S04]  /*8610*/  LDL.LU R92, [R1+0x1318] ;  /* 0x00131800015c7983 */ /* 0x001ea80000300800 */
[----:B------:R0:W-:Y:S04]  /*8620*/  STL [R1+0xa08], R72 ;  /* 0x000a084801007387 */ /* 0x0001e80000100800 */
[----:B------:R-:W2:Y:S01]  /*8630*/  LDL.LU R91, [R1+0x1314] ;  /* 0x00131400015b7983 */ /* 0x000ea20000300800 */
[----:B0-----:R-:W0:Y:S03]  /*8640*/  LDC R72, c[0x0][0x3a0] ;  /* 0x0000e800ff487b82 */ /* 0x001e260000000800 */
[----:B----4-:R1:W-:Y:S04]  /*8650*/  STL [R1+0x1b0], R90 ;  /* 0x0001b05a01007387 */ /* 0x0103e80000100800 */
[----:B-1----:R-:W4:Y:S01]  /*8660*/  LDL.LU R90, [R1+0x1310] ;  /* 0x00131000015a7983 */ /* 0x002f220000300800 */
        /* <DEDUP_REMOVED lines=10> */
[----:B------:R-:W-:Y:S01]  /*8710*/  STL [R1+0xa38], R74 ;  /* 0x000a384a01007387 */ /* 0x000fe20000100800 */
[----:B0-----:R-:W-:Y:S01]  /*8720*/  IMAD.MOV.U32 R7, RZ, RZ, R75 ;  /* 0x000000ffff077224 */ /* 0x001fe200078e004b */
[----:B------:R-:W-:Y:S02]  /*8730*/  LEA.HI.X.SX32 R6, R73, R2, 0x1, P6 ;  /* 0x0000000249067211 */ /* 0x000fe400030f0eff */
[----:B------:R-:W-:Y:S02]  /*8740*/  STL [R1+0xa6c], R75 ;  /* 0x000a6c4b01007387 */ /* 0x000fe40000100800 */
[----:B------:R-:W-:-:S02]  /*8750*/  @!P1 LOP3.LUT R7, R7, R6, RZ, 0x3c, !PT ;  /* 0x0000000607079212 */ /* 0x000fc400078e3cff */
[----:B------:R0:W-:Y:S02]  /*8760*/  STL [R1+0xa68], R6 ;  /* 0x000a680601007387 */ /* 0x0001e40000100800 */
[----:B0-----:R-:W-:-:S04]  /*8770*/  @!P1 LOP3.LUT R6, R7, R6, RZ, 0x3c, !PT ;  /* 0x0000000607069212 */ /* 0x001fc800078e3cff */
[----:B------:R-:W-:-:S05]  /*8780*/  @!P1 LOP3.LUT R7, R7, R6, RZ, 0x3c, !PT ;  /* 0x0000000607079212 */ /* 0x000fca00078e3cff */
[----:B------:R0:W3:Y:S01]  /*8790*/  @!P1 LDG.E.U8 R66, desc[UR20][R6.64] ;  /* 0x0000001406429981 */ /* 0x0000e2000c1e1100 */
[----:B------:R-:W-:-:S05]  /*87a0*/  VIADD R74, R72, 0xffffff95 ;  /* 0xffffff95484a7836 */ /* 0x000fca0000000000 */
[----:B------:R-:W-:Y:S01]  /*87b0*/  ISETP.GE.U32.AND P4, PT, R74, 0x7ffffe96, PT ;  /* 0x7ffffe964a00780c */ /* 0x000fe20003f86070 */
[C---:B------:R-:W-:Y:S02]  /*87c0*/  IMAD R74, R4.reuse, 0x52, RZ ;  /* 0x00000052044a7824 */ /* 0x040fe400078e02ff */
[----:B------:R-:W-:Y:S01]  /*87d0*/  IMAD R73, R4, 0x5a, RZ ;  /* 0x0000005a04497824 */ /* 0x000fe200078e02ff */
[----:B------:R-:W-:Y:S02]  /*87e0*/  PRMT R60, RZ, 0x7610, R60 ;  /* 0x00007610ff3c7816 */ /* 0x000fe4000000003c */
[----:B------:R-:W-:Y:S01]  /*87f0*/  PRMT R87, RZ, 0x7610, R87 ;  /* 0x00007610ff577816 */ /* 0x000fe20000000057 */
[----:B--2---:R1:W-:Y:S02]  /*8800*/  STL [R1+0x1ac], R89 ;  /* 0x0001ac5901007387 */ /* 0x0043e40000100800 */
[----:B-1----:R-:W-:-:S05]  /*8810*/  IADD3 R89, P6, PT, R74, R0, RZ ;  /* 0x000000004a597210 */ /* 0x002fca0007fde0ff */
[----:B------:R-:W-:Y:S01]  /*8820*/  STL [R1+0xa9c], R89 ;  /* 0x000a9c5901007387 */ /* 0x000fe20000100800 */
[----:B0-----:R-:W-:-:S05]  /*8830*/  LEA.HI.X.SX32 R6, R74, R2, 0x1, P6 ;  /* 0x000000024a067211 */ /* 0x001fca00030f0eff */
[----:B------:R-:W-:Y:S01]  /*8840*/  @!P2 IMAD.MOV.U32 R7, RZ, RZ, R6 ;  /* 0x000000ffff07a224 */ /* 0x000fe200078e0006 */
[----:B---3--:R0:W-:Y:S04]  /*8850*/  STL [R1+0x1a8], R66 ;  /* 0x0001a84201007387 */ /* 0x0081e80000100800 */
[----:B------:R1:W-:Y:S01]  /*8860*/  STL [R1+0xa98], R6 ;  /* 0x000a980601007387 */ /* 0x0003e20000100800 */
[----:B0-----:R-:W-:Y:S02]  /*8870*/  IMAD.MOV.U32 R66, RZ, RZ, R69 ;  /* 0x000000ffff427224 */ /* 0x001fe400078e0045 */
[----:B------:R-:W-:Y:S02]  /*8880*/  IMAD.MOV.U32 R69, RZ, RZ, R82 ;  /* 0x000000ffff457224 */ /* 0x000fe400078e0052 */
[----:B------:R-:W-:Y:S01]  /*8890*/  IMAD.MOV.U32 R82, RZ, RZ, R88 ;  /* 0x000000ffff527224 */ /* 0x000fe200078e0058 */
[----:B------:R-:W-:Y:S01]  /*88a0*/  IADD3 R88, P6, PT, R73, R0, RZ ;  /* 0x0000000049587210 */ /* 0x000fe20007fde0ff */
[----:B-1----:R-:W-:-:S03]  /*88b0*/  @!P2 IMAD.MOV.U32 R6, RZ, RZ, R89 ;  /* 0x000000ffff06a224 */ /* 0x002fc600078e0059 */
[----:B------:R-:W-:Y:S02]  /*88c0*/  LEA.HI.X.SX32 R73, R73, R2, 0x1, P6 ;  /* 0x0000000249497211 */ /* 0x000fe400030f0eff */
[----:B------:R0:W2:Y:S02]  /*88d0*/  @!P2 LDG.E.U8 R60, desc[UR20][R6.64] ;  /* 0x00000014063ca981 */ /* 0x0000a4000c1e1100 */
[----:B0-----:R-:W-:Y:S02]  /*88e0*/  @!P0 IMAD.MOV.U32 R6, RZ, RZ, R88 ;  /* 0x000000ffff068224 */ /* 0x001fe400078e0058 */
[----:B------:R-:W-:-:S05]  /*88f0*/  @!P0 IMAD.MOV.U32 R7, RZ, RZ, R73 ;  /* 0x000000ffff078224 */ /* 0x000fca00078e0049 */
[----:B------:R0:W3:Y:S01]  /*8900*/  @!P0 LDG.E.U8 R87, desc[UR20][R6.64] ;  /* 0x0000001406578981 */ /* 0x0000e2000c1e1100 */
[----:B------:R-:W-:-:S03]  /*8910*/  IMAD R74, R4, 0x62, RZ ;  /* 0x00000062044a7824 */ /* 0x000fc600078e02ff */
[----:B------:R1:W-:Y:S04]  /*8920*/  STL [R1+0xacc], R88 ;  /* 0x000acc5801007387 */ /* 0x0003e80000100800 */
[----:B------:R-:W4:Y:S04]  /*8930*/  LDL.LU R89, [R1+0x130c] ;  /* 0x00130c0001597983 */ /* 0x000f280000300800 */
[----:B------:R-:W-:Y:S01]  /*8940*/  STL [R1+0xac8], R73 ;  /* 0x000ac84901007387 */ /* 0x000fe20000100800 */
[C---:B0-----:R-:W-:Y:S02]  /*8950*/  VIADD R6, R72.reuse, 0xffffff7d ;  /* 0xffffff7d48067836 */ /* 0x041fe40000000000 */
[----:B------:R-:W-:-:S03]  /*8960*/  VIADD R75, R72, 0xffffff8d ;  /* 0xffffff8d484b7836 */ /* 0x000fc60000000000 */
[----:B------:R-:W-:Y:S02]  /*8970*/  ISETP.GE.U32.AND P0, PT, R6, 0x7ffffe7e, PT ;  /* 0x7ffffe7e0600780c */ /* 0x000fe40003f06070 */
[----:B------:R-:W-:Y:S01]  /*8980*/  ISETP.GE.U32.AND P1, PT, R75, 0x7ffffe8e, PT ;  /* 0x7ffffe8e4b00780c */ /* 0x000fe20003f26070 */
[----:B------:R-:W-:-:S05]  /*8990*/  VIADD R75, R72, 0xffffff85 ;  /* 0xffffff85484b7836 */ /* 0x000fca0000000000 */
[----:B------:R-:W-:Y:S02]  /*89a0*/  ISETP.GE.U32.AND P2, PT, R75, 0x7ffffe86, PT ;  /* 0x7ffffe864b00780c */ /* 0x000fe40003f46070 */
[----:B------:R-:W-:Y:S01]  /*89b0*/  PRMT R75, RZ, 0x7610, R75 ;  /* 0x00007610ff4b7816 */ /* 0x000fe2000000004b */
[----:B--2---:R0:W-:Y:S04]  /*89c0*/  STL [R1+0x1a4], R60 ;  /* 0x0001a43c01007387 */ /* 0x0041e80000100800 */
[----:B-1----:R-:W2:Y:S01]  /*89d0*/  LDL.LU R88, [R1+0x1308] ;  /* 0x0013080001587983 */ /* 0x002ea20000300800 */
[----:B0-----:R-:W-:-:S05]  /*89e0*/  IADD3 R60, P6, PT, R74, R0, RZ ;  /* 0x000000004a3c7210 */ /* 0x001fca0007fde0ff */
[----:B------:R-:W-:Y:S01]  /*89f0*/  IMAD.MOV.U32 R7, RZ, RZ, R60 ;  /* 0x000000ffff077224 */ /* 0x000fe200078e003c */
[----:B---3--:R0:W-:Y:S04]  /*8a00*/  STL [R1+0x1a0], R87 ;  /* 0x0001a05701007387 */ /* 0x0081e80000100800 */
[----:B0-----:R-:W3:Y:S04]  /*8a10*/  LDL.LU R87, [R1+0x1304] ;  /* 0x0013040001577983 */ /* 0x001ee80000300800 */
[----:B------:R0:W-:Y:S02]  /*8a20*/  STL [R1+0xafc], R60 ;  /* 0x000afc3c01007387 */ /* 0x0001e40000100800 */
[----:B0-----:R-:W-:-:S05]  /*8a30*/  LEA.HI.X.SX32 R60, R74, R2, 0x1, P6 ;  /* 0x000000024a3c7211 */ /* 0x001fca00030f0eff */
[----:B------:R-:W-:-:S05]  /*8a40*/  IMAD.MOV.U32 R6, RZ, RZ, R60 ;  /* 0x000000ffff067224 */ /* 0x000fca00078e003c */
[----:B------:R-:W-:-:S04]  /*8a50*/  @!P5 LOP3.LUT R7, R7, R6, RZ, 0x3c, !PT ;  /* 0x000000060707d212 */ /* 0x000fc800078e3cff */
[----:B------:R-:W-:-:S04]  /*8a60*/  @!P5 LOP3.LUT R6, R7, R6, RZ, 0x3c, !PT ;  /* 0x000000060706d212 */ /* 0x000fc800078e3cff */
[----:B------:R-:W-:-:S05]  /*8a70*/  @!P5 LOP3.LUT R7, R7, R6, RZ, 0x3c, !PT ;  /* 0x000000060707d212 */ /* 0x000fca00078e3cff */
[----:B------:R0:W2:Y:S01]  /*8a80*/  @!P5 LDG.E.U8 R75, desc[UR20][R6.64] ;  /* 0x00000014064bd981 */ /* 0x0000a2000c1e1100 */
[----:B------:R-:W-:-:S03]  /*8a90*/  IMAD R73, R4, 0x6a, RZ ;  /* 0x0000006a04497824 */ /* 0x000fc600078e02ff */
[----:B------:R1:W-:Y:S02]  /*8aa0*/  STL [R1+0xaf8], R60 ;  /* 0x000af83c01007387 */ /* 0x0003e40000100800 */
[----:B-1----:R-:W-:-:S04]  /*8ab0*/  IADD3 R60, P6, PT, R73, R0, RZ ;  /* 0x00000000493c7210 */ /* 0x002fc80007fde0ff */
[----:B0-----:R-:W-:Y:S01]  /*8ac0*/  LEA.HI.X.SX32 R6, R73, R2, 0x1, P6 ;  /* 0x0000000249067211 */ /* 0x001fe200030f0eff */
[----:B------:R-:W-:Y:S01]  /*8ad0*/  IMAD.MOV.U32 R7, RZ, RZ, R60 ;  /* 0x000000ffff077224 */ /* 0x000fe200078e003c */
[----:B------:R-:W-:Y:S04]  /*8ae0*/  STL [R1+0xb2c], R60 ;  /* 0x000b2c3c01007387 */ /* 0x000fe80000100800 */
[-C--:B------:R-:W-:Y:S02]  /*8af0*/  @!P4 LOP3.LUT R7, R7, R6.reuse, RZ, 0x3c, !PT ;  /* 0x000000060707c212 */ /* 0x080fe400078e3cff */
[----:B------:R-:W-:Y:S01]  /*8b00*/  PRMT R63, RZ, 0x7610, R63 ;  /* 0x00007610ff3f7816 */ /* 0x000fe2000000003f */
[----:B--2---:R-:W-:Y:S04]  /*8b10*/  STL [R1+0x19c], R75 ;  /* 0x00019c4b01007387 */ /* 0x004fe80000100800 */
[----:B------:R0:W-:Y:S02]  /*8b20*/  STL [R1+0xb28], R6 ;  /* 0x000b280601007387 */ /* 0x0001e40000100800 */
[----:B0-----:R-:W-:-:S04]  /*8b30*/  @!P4 LOP3.LUT R6, R7, R6, RZ, 0x3c, !PT ;  /* 0x000000060706c212 */ /* 0x001fc800078e3cff */
[----:B------:R-:W-:-:S05]  /*8b40*/  @!P4 LOP3.LUT R7, R7, R6, RZ, 0x3c, !PT ;  /* 0x000000060707c212 */ /* 0x000fca00078e3cff */
[----:B------:R0:W2:Y:S01]  /*8b50*/  @!P4 LDG.E.U8 R63, desc[UR20][R6.64] ;  /* 0x00000014063fc981 */ /* 0x0000a2000c1e1100 */
[----:B------:R-:W-:-:S05]  /*8b60*/  VIADD R74, R72, 0xffffff75 ;  /* 0xffffff75484a7836 */ /* 0x000fca0000000000 */
[----:B------:R-:W-:Y:S01]  /*8b70*/  ISETP.GE.U32.AND P5, PT, R74, 0x7ffffe76, PT ;  /* 0x7ffffe764a00780c */ /* 0x000fe20003fa6070 */
[----:B------:R-:W-:-:S05]  /*8b80*/  IMAD R74, R4, 0x72, RZ ;  /* 0x00000072044a7824 */ /* 0x000fca00078e02ff */
[----:B------:R-:W-:Y:S01]  /*8b90*/  IADD3 R60, P6, PT, R74, R0, RZ ;  /* 0x000000004a3c7210 */ /* 0x000fe20007fde0ff */
[----:B------:R-:W-:-:S03]  /*8ba0*/  VIADD R75, R72, 0xffffff6d ;  /* 0xffffff6d484b7836 */ /* 0x000fc60000000000 */
[----:B0-----:R-:W-:Y:S02]  /*8bb0*/  LEA.HI.X.SX32 R6, R74, R2, 0x1, P6 ;  /* 0x000000024a067211 */ /* 0x001fe400030f0eff */
[----:B------:R-:W-:Y:S01]  /*8bc0*/  PRMT R74, RZ, 0x7610, R74 ;  /* 0x00007610ff4a7816 */ /* 0x000fe2000000004a */
[----:B------:R-:W-:Y:S01]  /*8bd0*/  STL [R1+0xb5c], R60 ;  /* 0x000b5c3c01007387 */ /* 0x000fe20000100800 */
[----:B------:R-:W-:Y:S01]  /*8be0*/  ISETP.GE.U32.AND P4, PT, R75, 0x7ffffe6e, PT ;  /* 0x7ffffe6e4b00780c */ /* 0x000fe20003f86070 */
[----:B------:R-:W-:Y:S02]  /*8bf0*/  VIADD R75, R72, 0xffffff65 ;  /* 0xffffff65484b7836 */ /* 0x000fe40000000000 */
[----:B--2---:R0:W-:Y:S04]  /*8c00*/  STL [R1+0x198], R63 ;  /* 0x0001983f01007387 */ /* 0x0041e80000100800 */
[----:B------:R1:W-:Y:S04]  /*8c10*/  STL [R1+0xb58], R6 ;  /* 0x000b580601007387 */ /* 0x0003e80000100800 */
[----:B------:R-:W-:Y:S04]  /*8c20*/  STL.S16 [R1+0x190], R74 ;  /* 0x0001904a01007387 */ /* 0x000fe80000100600 */
[----:B------:R-:W2:Y:S01]  /*8c30*/  LDL R72, [R1+0x190] ;  /* 0x0001900001487983 */ /* 0x000ea20000100800 */
[----:B------:R-:W-:-:S02]  /*8c40*/  IMAD.MOV.U32 R7, RZ, RZ, R60 ;  /* 0x000000ffff077224 */ /* 0x000fc400078e003c */
[----:B------:R-:W-:-:S03]  /*8c50*/  IMAD R73, R4, 0x7a, RZ ;  /* 0x0000007a04497824 */ /* 0x000fc600078e02ff */
[-C--:B------:R-:W-:Y:S01]  /*8c60*/  @!P1 LOP3.LUT R7, R7, R6.reuse, RZ, 0x3c, !PT ;  /* 0x0000000607079212 */ /* 0x080fe200078e3cff */
[----:B0-----:R-:W-:Y:S02]  /*8c70*/  IMAD.MOV.U32 R63, RZ, RZ, R66 ;  /* 0x000000ffff3f7224 */ /* 0x001fe400078e0042 */
[----:B------:R-:W-:Y:S01]  /*8c80*/  IMAD.MOV.U32 R66, RZ, RZ, R84 ;  /* 0x000000ffff427224 */ /* 0x000fe200078e0054 */
[----:B-1----:R-:W-:Y:S02]  /*8c90*/  @!P1 LOP3.LUT R6, R7, R6, RZ, 0x3c, !PT ;  /* 0x0000000607069212 */ /* 0x002fe400078e3cff */
[----:B------:R-:W-:Y:S01]  /*8ca0*/  IADD3 R84, P6, PT, R73, R0, RZ ;  /* 0x0000000049547210 */ /* 0x000fe20007fde0ff */
[----:B------:R-:W-:Y:S01]  /*8cb0*/  IMAD.MOV.U32 R60, RZ, RZ, R79 ;  /* 0x000000ffff3c7224 */ /* 0x000fe200078e004f */
[----:B------:R-:W-:Y:S01]  /*8cc0*/  PRMT R86, RZ, 0x7610, R86 ;  /* 0x00007610ff567816 */ /* 0x000fe20000000056 */
[----:B------:R-:W-:Y:S01]  /*8cd0*/  IMAD.MOV.U32 R79, RZ, RZ, R85 ;  /* 0x000000ffff4f7224 */ /* 0x000fe200078e0055 */
[----:B------:R-:W-:-:S02]  /*8ce0*/  @!P1 LOP3.LUT R7, R7, R6, RZ, 0x3c, !PT ;  /* 0x0000000607079212 */ /* 0x000fc400078e3cff */
        /* <DEDUP_REMOVED lines=53> */
[----:B------:R-:W-:Y:S01]  /*9040*/  PRMT R83, RZ, 0x7610, R83 ;  /* 0x00007610ff537816 */ /* 0x000fe20000000053 */
        /* <DEDUP_REMOVED lines=117> */
[----:B------:R-:W-:-:S04]  /*97a0*/  IMAD R73, R4, 0xda, RZ ;  /* 0x000000da04497824 */ /* 0x000fc800078e02ff */
[----:B------:R-:W-:Y:S01]  /*97b0*/  STL [R1+0xd68], R70 ;  /* 0x000d684601007387 */ /* 0x000fe20000100800 */
[----:B0-----:R-:W-:Y:S02]  /*97c0*/  LEA.HI.X.SX32 R6, R74, R2, 0x1, P6 ;  /* 0x000000024a067211 */ /* 0x001fe400030f0eff */
[----:B------:R-:W-:-:S03]  /*97d0*/  PRMT R67, RZ, 0x7610, R67 ;  /* 0x00007610ff437816 */ /* 0x000fc60000000043 */
[----:B------:R-:W-:Y:S01]  /*97e0*/  @!P0 IMAD.MOV.U32 R7, RZ, RZ, R6 ;  /* 0x000000ffff078224 */ /* 0x000fe200078e0006 */
[----:B------:R-:W-:Y:S01]  /*97f0*/  PRMT R68, RZ, 0x7610, R68 ;  /* 0x00007610ff447816 */ /* 0x000fe20000000044 */
[----:B--2---:R0:W-:Y:S04]  /*9800*/  STL [R1+0x168], R51 ;  /* 0x0001683301007387 */ /* 0x0041e80000100800 */
        /* <DEDUP_REMOVED lines=542> */
[----:B------:R-:W-:-:S03]  /*b9f0*/  IMAD.SHL.U32 R74, R4, 0x4, RZ ;  /* 0x00000004044a7824 */ /* 0x000fc600078e00ff */
        /* <DEDUP_REMOVED lines=50> */
[----:B------:R-:W-:-:S02]  /*bd20*/  IMAD.MOV.U32 R28, RZ, RZ, R33 ;  /* 0x000000ffff1c7224 */ /* 0x000fc400078e0021 */
        /* <DEDUP_REMOVED lines=224> */
[----:B------:R-:W-:Y:S02]  /*cb30*/  IMAD R74, R4, 0x94, RZ ;  /* 0x00000094044a7824 */ /* 0x000fe400078e02ff */
[----:B------:R-:W-:-:S03]  /*cb40*/  IMAD.MOV.U32 R22, RZ, RZ, R28 ;  /* 0x000000ffff167224 */ /* 0x000fc600078e001c */
[----:B------:R-:W-:Y:S01]  /*cb50*/  IADD3 R28, P6, PT, R74, R0, RZ ;  /* 0x000000004a1c7210 */ /* 0x000fe20007fde0ff */
[----:B------:R-:W-:-:S03]  /*cb60*/  IMAD R73, R4, 0x9c, RZ ;  /* 0x0000009c04497824 */ /* 0x000fc600078e02ff */
[----:B0-----:R-:W-:Y:S01]  /*cb70*/  LEA.HI.X.SX32 R6, R74, R2, 0x1, P6 ;  /* 0x000000024a067211 */ /* 0x001fe200030f0eff */
[----:B------:R-:W-:Y:S01]  /*cb80*/  STL [R1+0xc2c], R28 ;  /* 0x000c2c1c01007387 */ /* 0x000fe20000100800 */
[----:B------:R-:W-:-:S03]  /*cb90*/  PRMT R25, RZ, 0x7610, R25 ;  /* 0x00007610ff197816 */ /* 0x000fc60000000019 */
[----:B------:R-:W-:Y:S01]  /*cba0*/  @!P5 IMAD.MOV.U32 R7, RZ, RZ, R6 ;  /* 0x000000ffff07d224 */ /* 0x000fe200078e0006 */
[----:B------:R-:W-:Y:S01]  /*cbb0*/  PRMT R26, RZ, 0x7610, R26 ;  /* 0x00007610ff1a7816 */ /* 0x000fe2000000001a */
[----:B--2---:R0:W-:Y:S04]  /*cbc0*/  STL [R1+0x78], R13 ;  /* 0x0000780d01007387 */ /* 0x0041e80000100800 */
[----:B------:R1:W-:Y:S01]  /*cbd0*/  STL [R1+0xc28], R6 ;  /* 0x000c280601007387 */ /* 0x0003e20000100800 */
[----:B0-----:R-:W-:Y:S02]  /*cbe0*/  IMAD.MOV.U32 R13, RZ, RZ, R16 ;  /* 0x000000ffff0d7224 */ /* 0x001fe400078e0010 */
        /* <DEDUP_REMOVED lines=86> */
[----:B0-----:R-:W-:Y:S01]  /*d150*/  IMAD.MOV.U32 R19, RZ, RZ, R22 ;  /* 0x000000ffff137224 */ /* 0x001fe200078e0016 */
[----:B------:R-:W-:-:S05]  /*d160*/  LEA.HI.X.SX32 R22, R74, R2, 0x1, P6 ;  /* 0x000000024a167211 */ /* 0x000fca00030f0eff */
        /* <DEDUP_REMOVED lines=21> */
[----:B------:R-:W-:-:S04]  /*d2c0*/  IADD3 R22, P6, PT, R74, R0, RZ ;  /* 0x000000004a167210 */ /* 0x000fc80007fde0ff */
[----:B0-----:R-:W-:Y:S01]  /*d2d0*/  LEA.HI.X.SX32 R6, R74, R2, 0x1, P6 ;  /* 0x000000024a067211 */ /* 0x001fe200030f0eff */
[----:B------:R-:W-:Y:S01]  /*d2e0*/  STL [R1+0xd78], R22 ;  /* 0x000d781601007387 */ /* 0x000fe20000100800 */
[----:B------:R-:W-:-:S03]  /*d2f0*/  PRMT R21, RZ, 0x7610, R21 ;  /* 0x00007610ff157816 */ /* 0x000fc60000000015 */
[----:B------:R-:W-:Y:S01]  /*d300*/  @!P2 IMAD.MOV.U32 R7, RZ, RZ, R6 ;  /* 0x000000ffff07a224 */ /* 0x000fe200078e0006 */
[----:B--2---:R-:W-:Y:S04]  /*d310*/  STL [R1+0x58], R11 ;  /* 0x0000580b01007387 */ /* 0x004fe80000100800 */
[----:B------:R0:W-:Y:S02]  /*d320*/  STL [R1+0xd74], R6 ;  /* 0x000d740601007387 */ /* 0x0001e40000100800 */
[----:B0-----:R-:W-:-:S05]  /*d330*/  @!P2 IMAD.MOV.U32 R6, RZ, RZ, R22 ;  /* 0x000000ffff06a224 */ /* 0x001fca00078e0016 */
[----:B------:R0:W2:Y:S01]  /*d340*/  @!P2 LDG.E.U8 R21, desc[UR20][R6.64] ;  /* 0x000000140615a981 */ /* 0x0000a2000c1e1100 */
[----:B------:R-:W-:Y:S02]  /*d350*/  IMAD R73, R4, 0xdc, RZ ;  /* 0x000000dc04497824 */ /* 0x000fe400078e02ff */
[----:B------:R-:W-:-:S03]  /*d360*/  IMAD.MOV.U32 R11, RZ, RZ, R16 ;  /* 0x000000ffff0b7224 */ /* 0x000fc600078e0010 */
[----:B------:R-:W-:-:S04]  /*d370*/  IADD3 R16, P6, PT, R73, R0, RZ ;  /* 0x0000000049107210 */ /* 0x000fc80007fde0ff */
[----:B------:R-:W-:Y:S01]  /*d380*/  LEA.HI.X.SX32 R73, R73, R2, 0x1, P6 ;  /* 0x0000000249497211 */ /* 0x000fe200030f0eff */
[----:B0-----:R-:W-:Y:S01]  /*d390*/  @!P0 IMAD.MOV.U32 R6, RZ, RZ, R16 ;  /* 0x000000ffff068224 */ /* 0x001fe200078e0010 */
[----:B------:R-:W-:Y:S01]  /*d3a0*/  PRMT R9, RZ, 0x7610, R9 ;  /* 0x00007610ff097816 */ /* 0x000fe20000000009 */
[----:B------:R-:W-:Y:S02]  /*d3b0*/  IMAD R74, R4, 0xe4, RZ ;  /* 0x000000e4044a7824 */ /* 0x000fe400078e02ff */
[----:B------:R-:W-:Y:S01]  /*d3c0*/  @!P0 IMAD.MOV.U32 R7, RZ, RZ, R73 ;  /* 0x000000ffff078224 */ /* 0x000fe200078e0049 */
[----:B------:R-:W-:Y:S04]  /*d3d0*/  STL [R1+0xda0], R16 ;  /* 0x000da01001007387 */ /* 0x000fe80000100800 */
[----:B------:R-:W3:Y:S04]  /*d3e0*/  LDL.LU R22, [R1+0x121c] ;  /* 0x00121c0001167983 */ /* 0x000ee80000300800 */
[----:B------:R-:W-:Y:S04]  /*d3f0*/  STL [R1+0xd9c], R73 ;  /* 0x000d9c4901007387 */ /* 0x000fe80000100800 */
[----:B------:R0:W3:Y:S01]  /*d400*/  @!P0 LDG.E.U8 R9, desc[UR20][R6.64] ;  /* 0x0000001406098981 */ /* 0x0000e2000c1e1100 */
[----:B------:R-:W-:Y:S01]  /*d410*/  PRMT R10, RZ, 0x7610, R10 ;  /* 0x00007610ff0a7816 */ /* 0x000fe2000000000a */
[----:B0-----:R-:W-:-:S05]  /*d420*/  VIADD R6, R72, 0xfffffffa ;  /* 0xfffffffa48067836 */ /* 0x001fca0000000000 */
[----:B------:R-:W-:Y:S01]  /*d430*/  ISETP.GE.U32.AND P0, PT, R6, 0x7ffffefb, PT ;  /* 0x7ffffefb0600780c */ /* 0x000fe20003f06070 */
[----:B--2---:R0:W-:Y:S02]  /*d440*/  STL [R1+0x54], R21 ;  /* 0x0000541501007387 */ /* 0x0041e40000100800 */
[----:B0-----:R-:W-:-:S04]  /*d450*/  IADD3 R21, P6, PT, R74, R0, RZ ;  /* 0x000000004a157210 */ /* 0x001fc80007fde0ff */
[----:B------:R-:W-:Y:S01]  /*d460*/  LEA.HI.X.SX32 R7, R74, R2, 0x1, P6 ;  /* 0x000000024a077211 */ /* 0x000fe200030f0eff */
[----:B------:R-:W-:-:S05]  /*d470*/  @!P5 IMAD.MOV.U32 R6, RZ, RZ, R21 ;  /* 0x000000ffff06d224 */ /* 0x000fca00078e0015 */
[----:B------:R0:W2:Y:S01]  /*d480*/  @!P5 LDG.E.U8 R10, desc[UR20][R6.64] ;  /* 0x00000014060ad981 */ /* 0x0000a2000c1e1100 */
[----:B------:R-:W-:-:S03]  /*d490*/  IMAD R73, R4, 0xec, RZ ;  /* 0x000000ec04497824 */ /* 0x000fc600078e02ff */
[----:B------:R-:W-:Y:S04]  /*d4a0*/  STL [R1+0xdc8], R21 ;  /* 0x000dc81501007387 */ /* 0x000fe80000100800 */
[----:B------:R-:W-:Y:S04]  /*d4b0*/  STL [R1+0xdc4], R7 ;  /* 0x000dc40701007387 */ /* 0x000fe80000100800 */
[----:B---3--:R1:W-:Y:S02]  /*d4c0*/  STL [R1+0x50], R9 ;  /* 0x0000500901007387 */ /* 0x0083e40000100800 */
[----:B-1----:R-:W-:-:S05]  /*d4d0*/  IADD3 R9, P6, PT, R73, R0, RZ ;  /* 0x0000000049097210 */ /* 0x002fca0007fde0ff */
[----:B------:R-:W-:Y:S01]  /*d4e0*/  STL [R1+0xdf0], R9 ;  /* 0x000df00901007387 */ /* 0x000fe20000100800 */
[----:B0-----:R-:W-:-:S03]  /*d4f0*/  @!P4 IMAD.MOV.U32 R6, RZ, RZ, R9 ;  /* 0x000000ffff06c224 */ /* 0x001fc600078e0009 */
[----:B--2---:R0:W-:Y:S02]  /*d500*/  STL [R1+0x4c], R10 ;  /* 0x00004c0a01007387 */ /* 0x0041e40000100800 */
[----:B0-----:R-:W-:Y:S02]  /*d510*/  LEA.HI.X.SX32 R10, R73, R2, 0x1, P6 ;  /* 0x00000002490a7211 */ /* 0x001fe400030f0eff */
[----:B------:R-:W-:-:S03]  /*d520*/  PRMT R73, RZ, 0x7610, R73 ;  /* 0x00007610ff497816 */ /* 0x000fc60000000049 */
[----:B------:R-:W-:-:S05]  /*d530*/  @!P4 IMAD.MOV.U32 R7, RZ, RZ, R10 ;  /* 0x000000ffff07c224 */ /* 0x000fca00078e000a */
[----:B------:R0:W2:Y:S01]  /*d540*/  @!P4 LDG.E.U8 R73, desc[UR20][R6.64] ;  /* 0x000000140649c981 */ /* 0x0000a2000c1e1100 */
[C---:B------:R-:W-:Y:S02]  /*d550*/  VIADD R75, R72.reuse, 0xffffff0b ;  /* 0xffffff0b484b7836 */ /* 0x040fe40000000000 */
[----:B------:R-:W-:-:S03]  /*d560*/  VIADD R74, R72, 0xfffffff2 ;  /* 0xfffffff2484a7836 */ /* 0x000fc60000000000 */
[----:B------:R-:W-:Y:S01]  /*d570*/  ISETP.GE.U32.AND P1, PT, R75, 0x7ffffe0c, PT ;  /* 0x7ffffe0c4b00780c */ /* 0x000fe20003f26070 */
[----:B------:R-:W-:Y:S01]  /*d580*/  VIADD R75, R72, 0xffffff03 ;  /* 0xffffff03484b7836 */ /* 0x000fe20000000000 */
[----:B------:R-:W-:Y:S01]  /*d590*/  ISETP.GE.U32.AND P5, PT, R74, 0x7ffffef3, PT ;  /* 0x7ffffef34a00780c */ /* 0x000fe20003fa6070 */
[----:B------:R-:W-:-:S03]  /*d5a0*/  IMAD R74, R4, 0xf4, RZ ;  /* 0x000000f4044a7824 */ /* 0x000fc600078e02ff */
[----:B------:R-:W-:Y:S01]  /*d5b0*/  ISETP.GE.U32.AND P2, PT, R75, 0x7ffffe04, PT ;  /* 0x7ffffe044b00780c */ /* 0x000fe20003f46070 */
[----:B------:R-:W-:Y:S01]  /*d5c0*/  IMAD R75, R4, 0xfc, RZ ;  /* 0x000000fc044b7824 */ /* 0x000fe200078e02ff */
[----:B------:R-:W-:Y:S01]  /*d5d0*/  IADD3 R21, P6, PT, R74, R0, RZ ;  /* 0x000000004a157210 */ /* 0x000fe20007fde0ff */
[----:B------:R-:W-:Y:S02]  /*d5e0*/  IMAD.MOV.U32 R16, RZ, RZ, R76 ;  /* 0x000000ffff107224 */ /* 0x000fe400078e004c */
[----:B------:R-:W-:Y:S01]  /*d5f0*/  VIADD R76, R72, 0xffffffea ;  /* 0xffffffea484c7836 */ /* 0x000fe20000000000 */
[----:B------:R-:W-:Y:S01]  /*d600*/  LEA.HI.X.SX32 R74, R74, R2, 0x1, P6 ;  /* 0x000000024a4a7211 */ /* 0x000fe200030f0eff */
[----:B------:R-:W-:Y:S02]  /*d610*/  IMAD.MOV.U32 R9, RZ, RZ, R14 ;  /* 0x000000ffff097224 */ /* 0x000fe400078e000e */
[----:B------:R-:W-:Y:S01]  /*d620*/  IMAD.MOV.U32 R14, RZ, RZ, R20 ;  /* 0x000000ffff0e7224 */ /* 0x000fe200078e0014 */
[C---:B------:R-:W-:Y:S01]  /*d630*/  IADD3 R20, P6, PT, R75.reuse, R0, RZ ;  /* 0x000000004b147210 */ /* 0x040fe20007fde0ff */
[----:B------:R-:W-:Y:S01]  /*d640*/  STL [R1+0xdec], R10 ;  /* 0x000dec0a01007387 */ /* 0x000fe20000100800 */
[----:B------:R-:W-:Y:S01]  /*d650*/  ISETP.GE.U32.AND P4, PT, R76, 0x7ffffeeb, PT ;  /* 0x7ffffeeb4c00780c */ /* 0x000fe20003f86070 */
[----:B------:R-:W-:Y:S01]  /*d660*/  VIADD R76, R72, 0xffffffe2 ;  /* 0xffffffe2484c7836 */ /* 0x000fe20000000000 */
[----:B------:R-:W-:Y:S01]  /*d670*/  LEA.HI.X.SX32 R72, R75, R2, 0x1, P6 ;  /* 0x000000024b487211 */ /* 0x000fe200030f0eff */
[----:B------:R-:W-:Y:S01]  /*d680*/  STL [R1+0xe18], R21 ;  /* 0x000e181501007387 */ /* 0x000fe20000100800 */
[----:B0-----:R-:W-:Y:S01]  /*d690*/  PRMT R7, RZ, 0x7610, R7 ;  /* 0x00007610ff077816 */ /* 0x001fe20000000007 */
[----:B------:R-:W-:Y:S01]  /*d6a0*/  @!P1 IMAD.MOV.U32 R75, RZ, RZ, R74 ;  /* 0x000000ffff4b9224 */ /* 0x000fe200078e004a */
[----:B------:R-:W-:Y:S01]  /*d6b0*/  PRMT R6, RZ, 0x7610, R6 ;  /* 0x00007610ff067816 */ /* 0x000fe20000000006 */
[----:B--2---:R-:W-:Y:S04]  /*d6c0*/  STL [R1+0x1194], R73 ;  /* 0x0011944901007387 */ /* 0x004fe80000100800 */
[----:B------:R0:W-:Y:S02]  /*d6d0*/  STL [R1+0xe14], R74 ;  /* 0x000e144a01007387 */ /* 0x0001e40000100800 */
[----:B0-----:R-:W-:-:S05]  /*d6e0*/  @!P1 IMAD.MOV.U32 R74, RZ, RZ, R21 ;  /* 0x000000ffff4a9224 */ /* 0x001fca00078e0015 */
[----:B------:R0:W2:Y:S02]  /*d6f0*/  @!P1 LDG.E.U8 R7, desc[UR20][R74.64] ;  /* 0x000000144a079981 */ /* 0x0000a4000c1e1100 */
[----:B0-----:R-:W-:Y:S02]  /*d700*/  @!P2 IMAD.MOV.U32 R74, RZ, RZ, R20 ;  /* 0x000000ffff4aa224 */ /* 0x001fe400078e0014 */
[----:B------:R-:W-:-:S05]  /*d710*/  @!P2 IMAD.MOV.U32 R75, RZ, RZ, R72 ;  /* 0x000000ffff4ba224 */ /* 0x000fca00078e0048 */
[----:B------:R0:W3:Y:S04]  /*d720*/  @!P2 LDG.E.U8 R6, desc[UR20][R74.64] ;  /* 0x000000144a06a981 */ /* 0x0000e8000c1e1100 */
[----:B------:R-:W-:Y:S04]  /*d730*/  STL [R1+0xe44], R20 ;  /* 0x000e441401007387 */ /* 0x000fe80000100800 */
[----:B------:R-:W4:Y:S04]  /*d740*/  LDL.LU R21, [R1+0x1218] ;  /* 0x0012180001157983 */ /* 0x000f280000300800 */
[----:B------:R1:W-:Y:S01]  /*d750*/  STL [R1+0xe40], R72 ;  /* 0x000e404801007387 */ /* 0x0003e20000100800 */
[----:B------:R-:W-:Y:S01]  /*d760*/  IMAD.MOV.U32 R10, RZ, RZ, R12 ;  /* 0x000000ffff0a7224 */ /* 0x000fe200078e000c */
[----:B-1----:R-:W1:Y:S01]  /*d770*/  LDC R72, c[0x0][0x3a0] ;  /* 0x0000e800ff487b82 */ /* 0x002e620000000800 */
[----:B------:R-:W-:-:S02]  /*d780*/  IMAD.MOV.U32 R12, RZ, RZ, R13 ;  /* 0x000000ffff0c7224 */ /* 0x000fc400078e000d */
[----:B------:R-:W-:Y:S02]  /*d790*/  IMAD.MOV.U32 R13, RZ, RZ, R77 ;  /* 0x000000ffff0d7224 */ /* 0x000fe400078e004d */
[----:B------:R-:W-:Y:S02]  /*d7a0*/  IMAD R77, R4, 0x5, RZ ;  /* 0x00000005044d7824 */ /* 0x000fe400078e02ff */
[----:B------:R-:W-:-:S03]  /*d7b0*/  IMAD.MOV.U32 R73, RZ, RZ, R19 ;  /* 0x000000ffff497224 */ /* 0x000fc600078e0013 */
[C---:B------:R-:W-:Y:S02]  /*d7c0*/  IADD3 R19, P6, PT, R77.reuse, R0, RZ ;  /* 0x000000004d137210 */ /* 0x040fe40007fde0ff */
[----:B------:R-:W-:Y:S02]  /*d7d0*/  PRMT R8, RZ, 0x7610, R8 ;  /* 0x00007610ff087816 */ /* 0x000fe40000000008 */
[----:B0-----:R-:W-:Y:S01]  /*d7e0*/  LEA.HI.X.SX32 R75, R77, R2, 0x1, P6 ;  /* 0x000000024d4b7211 */ /* 0x001fe200030f0eff */
[C---:B-1----:R-:W-:Y:S02]  /*d7f0*/  VIADD R74, R72.reuse, 0xffffffda ;  /* 0xffffffda484a7836 */ /* 0x042fe40000000000 */
[----:B------:R-:W-:Y:S01]  /*d800*/  VIADD R77, R72, 0xffffffd2 ;  /* 0xffffffd2484d7836 */ /* 0x000fe20000000000 */
[----:B--2---:R-:W-:Y:S04]  /*d810*/  STL [R1+0x1198], R7 ;  /* 0x0011980701007387 */ /* 0x004fe80000100800 */
[----:B------:R-:W2:Y:S04]  /*d820*/  LDL.LU R20, [R1+0x1214] ;  /* 0x0012140001147983 */ /* 0x000ea80000300800 */
[----:B---3--:R-:W-:Y:S04]  /*d830*/  STL [R1+0x119c], R6 ;  /* 0x00119c0601007387 */ /* 0x008fe80000100800 */
[----:B------:R0:W-:Y:S04]  /*d840*/  STL [R1+0x6e4], R19 ;  /* 0x0006e41301007387 */ /* 0x0001e80000100800 */
[----:B------:R1:W-:Y:S04]  /*d850*/  STL.S16 [R1+0x1c], R8 ;  /* 0x00001c0801007387 */ /* 0x0003e80000100600 */
[----:B------:R3:W-:Y:S04]  /*d860*/  STL [R1+0x6e0], R75 ;  /* 0x0006e04b01007387 */ /* 0x0007e80000100800 */
[----:B------:R-:W2:Y:S01]  /*d870*/  LDL R72, [R1+0x1c] ;  /* 0x00001c0001487983 */ /* 0x000ea20000100800 */
[----:B------:R-:W-:Y:S01]  /*d880*/  ISETP.GE.U32.AND P2, PT, R74, 0x7ffffedb, PT ;  /* 0x7ffffedb4a00780c */ /* 0x000fe20003f46070 */
[----:B------:R-:W-:-:S02]  /*d890*/  @!P0 IMAD.MOV.U32 R74, RZ, RZ, R19 ;  /* 0x000000ffff4a8224 */ /* 0x000fc400078e0013 */
[----:B0-----:R-:W3:Y:S04]  /*d8a0*/  LDL.LU R19, [R1+0x1210] ;  /* 0x0012100001137983 */ /* 0x001ee80000300800 */
[----:B--2---:R3:W2:Y:S01]  /*d8b0*/  @!P0 LDG.E.U8 R72, desc[UR20][R74.64] ;  /* 0x000000144a488981 */ /* 0x0046a2000c1e1100 */
[----:B------:R-:W-:Y:S01]  /*d8c0*/  ISETP.GE.U32.AND P1, PT, R76, 0x7ffffee3, PT ;  /* 0x7ffffee34c00780c */ /* 0x000fe20003f26070 */
[----:B------:R-:W-:Y:S01]  /*d8d0*/  IMAD R76, R4, 0xd, RZ ;  /* 0x0000000d044c7824 */ /* 0x000fe200078e02ff */
[----:B------:R-:W-:-:S04]  /*d8e0*/  PRMT R6, RZ, 0x7610, R6 ;  /* 0x00007610ff067816 */ /* 0x000fc80000000006 */
[----:B-1----:R-:W-:-:S05]  /*d8f0*/  IADD3 R8, P6, PT, R76, R0, RZ ;  /* 0x000000004c087210 */ /* 0x002fca0007fde0ff */
[----:B---3--:R-:W-:Y:S01]  /*d900*/  IMAD.MOV.U32 R75, RZ, RZ, R8 ;  /* 0x000000ffff4b7224 */ /* 0x008fe200078e0008 */
[----:B--2---:R0:W-:Y:S02]  /*d910*/  @!P0 STL [R1+0x1c], R72 ;  /* 0x00001c4801008387 */ /* 0x0041e40000100800 */
[----:B0-----:R-:W0:Y:S02]  /*d920*/  LDC R72, c[0x0][0x3a0] ;  /* 0x0000e800ff487b82 */ /* 0x001e240000000800 */
[----:B------:R1:W-:Y:S04]  /*d930*/  STL [R1+0x71c], R8 ;  /* 0x00071c0801007387 */ /* 0x0003e80000100800 */
[----:B------:R-:W-:Y:S01]  /*d940*/  STL.S16 [R1+0x18], R6 ;  /* 0x0000180601007387 */ /* 0x000fe20000100600 */
[----:B-1----:R-:W-:-:S02]  /*d950*/  IMAD.MOV.U32 R8, RZ, RZ, R78 ;  /* 0x000000ffff087224 */ /* 0x002fc400078e004e */
[----:B0-----:R-:W-:Y:S02]  /*d960*/  VIADD R78, R72, 0xffffffca ;  /* 0xffffffca484e7836 */ /* 0x001fe40000000000 */
        /* <DEDUP_REMOVED lines=9> */
[C---:B------:R-:W-:Y:S02]  /*da00*/  IADD3 R6, P6, PT, R77.reuse, R0, RZ ;  /* 0x000000004d067210 */ /* 0x040fe40007fde0ff */
[----:B------:R-:W-:Y:S02]  /*da10*/  PRMT R17, RZ, 0x7610, R17 ;  /* 0x00007610ff117816 */ /* 0x000fe40000000011 */
[----:B0-----:R-:W-:Y:S01]  /*da20*/  LEA.HI.X.SX32 R74, R77, R2, 0x1, P6 ;  /* 0x000000024d4a7211 */ /* 0x001fe200030f0eff */
[----:B--2---:R0:W-:Y:S02]  /*da30*/  @!P5 STL [R1+0x18], R72 ;  /* 0x000018480100d387 */ /* 0x0041e40000100800 */
[----:B0-----:R-:W0:Y:S02]  /*da40*/  LDC R72, c[0x0][0x3a0] ;  /* 0x0000e800ff487b82 */ /* 0x001e240000000800 */
[----:B------:R1:W-:Y:S01]  /*da50*/  STL [R1+0x75c], R6 ;  /* 0x00075c0601007387 */ /* 0x0003e20000100800 */
[----:B------:R-:W-:-:S03]  /*da60*/  ISETP.GE.U32.AND P5, PT, R78, 0x7ffffecb, PT ;  /* 0x7ffffecb4e00780c */ /* 0x000fc60003fa6070 */
[----:B------:R2:W-:Y:S04]  /*da70*/  STL [R1+0x758], R74 ;  /* 0x0007584a01007387 */ /* 0x0005e80000100800 */
[----:B------:R3:W-:Y:S01]  /*da80*/  STL.S16 [R1+0x10], R17 ;  /* 0x0000101101007387 */ /* 0x0007e20000100600 */
[----:B0-----:R-:W-:-:S03]  /*da90*/  VIADD R78, R72, 0xffffffc2 ;  /* 0xffffffc2484e7836 */ /* 0x001fc60000000000 */
[----:B------:R-:W4:Y:S01]  /*daa0*/  LDL R72, [R1+0x10] ;  /* 0x0000100001487983 */ /* 0x000f220000100800 */
[----:B------:R-:W-:Y:S02]  /*dab0*/  IMAD.MOV.U32 R75, RZ, RZ, R6 ;  /* 0x000000ffff4b7224 */ /* 0x000fe400078e0006 */
[----:B------:R-:W-:-:S03]  /*dac0*/  IMAD R76, R4, 0x1d, RZ ;  /* 0x0000001d044c7824 */ /* 0x000fc600078e02ff */
[----:B------:R-:W-:Y:S01]  /*dad0*/  @!P4 LOP3.LUT R75, R75, R74, RZ, 0x3c, !PT ;  /* 0x0000004a4b4bc212 */ /* 0x000fe200078e3cff */
[----:B-1----:R-:W-:Y:S01]  /*dae0*/  IMAD.MOV.U32 R6, RZ, RZ, R16 ;  /* 0x000000ffff067224 */ /* 0x002fe200078e0010 */
[C---:B------:R-:W-:Y:S02]  /*daf0*/  IADD3 R16, P6, PT, R76.reuse, R0, RZ ;  /* 0x000000004c107210 */ /* 0x040fe40007fde0ff */
[C---:B--2---:R-:W-:Y:S02]  /*db00*/  @!P4 LOP3.LUT R74, R75.reuse, R74, RZ, 0x3c, !PT ;  /* 0x0000004a4b4ac212 */ /* 0x044fe400078e3cff */
[----:B------:R-:W-:Y:S02]  /*db10*/  PRMT R18, RZ, 0x7610, R18 ;  /* 0x00007610ff127816 */ /* 0x000fe40000000012 */
[----:B------:R-:W-:Y:S02]  /*db20*/  @!P4 LOP3.LUT R75, R75, R74, RZ, 0x3c, !PT ;  /* 0x0000004a4b4bc212 */ /* 0x000fe400078e3cff */
[----:B---3--:R-:W-:-:S03]  /*db30*/  LEA.HI.X.SX32 R17, R76, R2, 0x1, P6 ;  /* 0x000000024c117211 */ /* 0x008fc600030f0eff */
[----:B------:R0:W2:Y:S02]  /*db40*/  @!P4 LDG.E.U8 R18, desc[UR20][R74.64] ;  /* 0x000000144a12c981 */ /* 0x0000a4000c1e1100 */
[----:B0-----:R-:W-:Y:S02]  /*db50*/  @!P1 IMAD.MOV.U32 R74, RZ, RZ, R16 ;  /* 0x000000ffff4a9224 */ /* 0x001fe400078e0010 */
[----:B------:R-:W-:-:S05]  /*db60*/  @!P1 IMAD.MOV.U32 R75, RZ, RZ, R17 ;  /* 0x000000ffff4b9224 */ /* 0x000fca00078e0011 */
[----:B----4-:R-:W3:Y:S04]  /*db70*/  @!P1 LDG.E.U8 R72, desc[UR20][R74.64] ;  /* 0x000000144a489981 */ /* 0x010ee8000c1e1100 */
[----:B------:R-:W-:Y:S04]  /*db80*/  STL [R1+0x944], R16 ;  /* 0x0009441001007387 */ /* 0x000fe80000100800 */
[----:B--2---:R0:W-:Y:S04]  /*db90*/  STL [R1+0x14], R18 ;  /* 0x0000141201007387 */ /* 0x0041e80000100800 */
[----:B0-----:R-:W2:Y:S04]  /*dba0*/  LDL.LU R18, [R1+0x120c] ;  /* 0x00120c0001127983 */ /* 0x001ea80000300800 */
[----:B------:R0:W-:Y:S04]  /*dbb0*/  STL [R1+0x940], R17 ;  /* 0x0009401101007387 */ /* 0x0001e80000100800 */
[----:B0-----:R-:W4:Y:S04]  /*dbc0*/  LDL.LU R17, [R1+0x1208] ;  /* 0x0012080001117983 */ /* 0x001f280000300800 */
[----:B------:R-:W2:Y:S01]  /*dbd0*/  LDL.LU R16, [R1+0x1204] ;  /* 0x0012040001107983 */ /* 0x000ea20000300800 */
[----:B------:R-:W-:Y:S01]  /*dbe0*/  IMAD R77, R4, 0x25, RZ ;  /* 0x00000025044d7824 */ /* 0x000fe200078e02ff */
[----:B------:R-:W-:-:S04]  /*dbf0*/  ISETP.GE.U32.AND P4, PT, R78, 0x7ffffec3, PT ;  /* 0x7ffffec34e00780c */ /* 0x000fc80003f86070 */
[C---:B------:R-:W-:Y:S02]  /*dc00*/  IADD3 R76, P6, PT, R77.reuse, R0, RZ ;  /* 0x000000004d4c7210 */ /* 0x040fe40007fde0ff */
[----:B------:R-:W-:Y:S02]  /*dc10*/  PRMT R78, RZ, 0x7610, R78 ;  /* 0x00007610ff4e7816 */ /* 0x000fe4000000004e */
[----:B------:R-:W-:Y:S01]  /*dc20*/  LEA.HI.X.SX32 R77, R77, R2, 0x1, P6 ;  /* 0x000000024d4d7211 */ /* 0x000fe200030f0eff */
[----:B---3--:R0:W-:Y:S02]  /*dc30*/  @!P1 STL [R1+0x10], R72 ;  /* 0x0000104801009387 */ /* 0x0081e40000100800 */
        /* <DEDUP_REMOVED lines=15> */
[----:B---3--:R-:W-:-:S05]  /*dd30*/  IADD3 R78, P6, PT, R76, R0, RZ ;  /* 0x000000004c4e7210 */ /* 0x008fca0007fde0ff */
[----:B------:R-:W-:Y:S01]  /*dd40*/  STL [R1+0x9b4], R78 ;  /* 0x0009b44e01007387 */ /* 0x000fe20000100800 */
[----:B------:R-:W-:Y:S01]  /*dd50*/  PRMT R7, RZ, 0x7610, R7 ;  /* 0x00007610ff077816 */ /* 0x000fe20000000007 */
[----:B0-----:R-:W-:Y:S02]  /*dd60*/  IMAD.MOV.U32 R75, RZ, RZ, R78 ;  /* 0x000000ffff4b7224 */ /* 0x001fe400078e004e */
[----:B--2---:R0:W-:Y:S02]  /*dd70*/  @!P2 STL [R1+0xc], R72 ;  /* 0x00000c480100a387 */ /* 0x0041e40000100800 */
[----:B0-----:R-:W0:Y:S02]  /*dd80*/  LDC R72, c[0x0][0x3a0] ;  /* 0x0000e800ff487b82 */ /* 0x001e240000000800 */
        /* <DEDUP_REMOVED lines=30> */
[----:B------:R-:W-:Y:S04]  /*df70*/  STL [R1+0xa24], R14 ;  /* 0x000a240e01007387 */ /* 0x000fe80000100800 */
[----:B-1----:R-:W-:Y:S01]  /*df80*/  @!P4 IMAD.MOV.U32 R75, RZ, RZ, R72 ;  /* 0x000000ffff4bc224 */ /* 0x002fe200078e0048 */
[----:B------:R-:W-:Y:S01]  /*df90*/  PRMT R3, RZ, 0x7610, R3 ;  /* 0x00007610ff037816 */ /* 0x000fe20000000003 */
[----:B------:R-:W-:-:S02]  /*dfa0*/  IMAD R77, R4, 0x45, RZ ;  /* 0x00000045044d7824 */ /* 0x000fc400078e02ff */
[----:B------:R-:W-:-:S03]  /*dfb0*/  @!P4 IMAD.MOV.U32 R74, RZ, RZ, R14 ;  /* 0x000000ffff4ac224 */ /* 0x000fc600078e000e */
[C---:B------:R-:W-:Y:S02]  /*dfc0*/  IADD3 R76, P6, PT, R77.reuse, R0, RZ ;  /* 0x000000004d4c7210 */ /* 0x040fe40007fde0ff */
[----:B------:R0:W3:Y:S02]  /*dfd0*/  @!P4 LDG.E.U8 R3, desc[UR20][R74.64] ;  /* 0x000000144a03c981 */ /* 0x0000e4000c1e1100 */
[----:B------:R-:W-:Y:S01]  /*dfe0*/  LEA.HI.X.SX32 R77, R77, R2, 0x1, P6 ;  /* 0x000000024d4d7211 */ /* 0x000fe200030f0eff */
[----:B0-----:R-:W-:Y:S01]  /*dff0*/  IMAD.MOV.U32 R75, RZ, RZ, R76 ;  /* 0x000000ffff4b7224 */ /* 0x001fe200078e004c */
[----:B------:R-:W-:Y:S01]  /*e000*/  PRMT R93, RZ, 0x7610, R93 ;  /* 0x00007610ff5d7816 */ /* 0x000fe2000000005d */
[----:B--2---:R0:W-:Y:S04]  /*e010*/  STL [R1+0x4], R15 ;  /* 0x0000040f01007387 */ /* 0x0041e80000100800 */
[----:B0-----:R-:W2:Y:S04]  /*e020*/  LDL.LU R15, [R1+0x1200] ;  /* 0x00120000010f7983 */ /* 0x001ea80000300800 */
[----:B------:R0:W-:Y:S04]  /*e030*/  STL [R1+0xa20], R72 ;  /* 0x000a204801007387 */ /* 0x0001e80000100800 */
[----:B------:R-:W2:Y:S01]  /*e040*/  LDL.LU R14, [R1+0x11fc] ;  /* 0x0011fc00010e7983 */ /* 0x000ea20000300800 */
[----:B0-----:R-:W0:Y:S02]  /*e050*/  LDC R72, c[0x0][0x3a0] ;  /* 0x0000e800ff487b82 */ /* 0x001e240000000800 */
[----:B0-----:R-:W-:-:S05]  /*e060*/  VIADD R74, R72, 0xffffff9a ;  /* 0xffffff9a484a7836 */ /* 0x001fca0000000000 */
[----:B------:R-:W-:Y:S01]  /*e070*/  ISETP.GE.U32.AND P4, PT, R74, 0x7ffffe9b, PT ;  /* 0x7ffffe9b4a00780c */ /* 0x000fe20003f86070 */
[----:B------:R-:W-:-:S05]  /*e080*/  IMAD.MOV.U32 R74, RZ, RZ, R77 ;  /* 0x000000ffff4a7224 */ /* 0x000fca00078e004d */
[----:B------:R-:W-:-:S04]  /*e090*/  @!P1 LOP3.LUT R75, R75, R74, RZ, 0x3c, !PT ;  /* 0x0000004a4b4b9212 */ /* 0x000fc800078e3cff */
[----:B------:R-:W-:-:S04]  /*e0a0*/  @!P1 LOP3.LUT R74, R75, R74, RZ, 0x3c, !PT ;  /* 0x0000004a4b4a9212 */ /* 0x000fc800078e3cff */
[----:B------:R-:W-:-:S05]  /*e0b0*/  @!P1 LOP3.LUT R75, R75, R74, RZ, 0x3c, !PT ;  /* 0x0000004a4b4b9212 */ /* 0x000fca00078e3cff */
[----:B------:R0:W2:Y:S04]  /*e0c0*/  @!P1 LDG.E.U8 R93, desc[UR20][R74.64] ;  /* 0x000000144a5d9981 */ /* 0x0000a8000c1e1100 */
[----:B---3--:R1:W-:Y:S01]  /*e0d0*/  STL [R1], R3 ;  /* 0x0000000301007387 */ /* 0x0083e20000100800 */
[----:B------:R-:W-:-:S03]  /*e0e0*/  ISETP.GE.U32.AND P5, PT, R78, 0x7ffffea3, PT ;  /* 0x7ffffea34e00780c */ /* 0x000fc60003fa6070 */
[----:B-1----:R-:W3:Y:S04]  /*e0f0*/  LDL.LU R3, [R1+0x11f8] ;  /* 0x0011f80001037983 */ /* 0x002ee80000300800 */
[----:B------:R1:W-:Y:S02]  /*e100*/  STL [R1+0xa54], R76 ;  /* 0x000a544c01007387 */ /* 0x0003e40000100800 */
[----:B-1----:R-:W-:-:S05]  /*e110*/  IMAD R76, R4, 0x4d, RZ ;  /* 0x0000004d044c7824 */ /* 0x002fca00078e02ff */
[----:B------:R-:W-:-:S04]  /*e120*/  IADD3 R78, P6, PT, R76, R0, RZ ;  /* 0x000000004c4e7210 */ /* 0x000fc80007fde0ff */
[----:B0-----:R-:W-:Y:S01]  /*e130*/  LEA.HI.X.SX32 R74, R76, R2, 0x1, P6 ;  /* 0x000000024c4a7211 */ /* 0x001fe200030f0eff */
[----:B------:R-:W-:Y:S01]  /*e140*/  IMAD.MOV.U32 R75, RZ, RZ, R78 ;  /* 0x000000ffff4b7224 */ /* 0x000fe200078e004e */
[----:B------:R-:W-:Y:S04]  /*e150*/  STL [R1+0xa50], R77 ;  /* 0x000a504d01007387 */ /* 0x000fe80000100800 */
[----:B------:R-:W-:Y:S01]  /*e160*/  @!P2 LOP3.LUT R75, R75, R74, RZ, 0x3c, !PT ;  /* 0x0000004a4b4ba212 */ /* 0x000fe200078e3cff */
[----:B------:R-:W-:Y:S01]  /*e170*/  STL [R1+0xa84], R78 ;  /* 0x000a844e01007387 */ /* 0x000fe20000100800 */
[----:B------:R-:W-:-:S03]  /*e180*/  PRMT R92, RZ, 0x7610, R92 ;  /* 0x00007610ff5c7816 */ /* 0x000fc6000000005c */
        /* <DEDUP_REMOVED lines=10> */
[----:B------:R-:W-:Y:S01]  /*e230*/  IMAD.MOV.U32 R75, RZ, RZ, R93 ;  /* 0x000000ffff4b7224 */ /* 0x000fe200078e005d */
[----:B------:R0:W-:Y:S01]  /*e240*/  STL [R1+0xab4], R93 ;  /* 0x000ab45d01007387 */ /* 0x0001e20000100800 */
[----:B------:R-:W-:-:S03]  /*e250*/  IMAD R76, R4, 0x5d, RZ ;  /* 0x0000005d044c7824 */ /* 0x000fc600078e02ff */
[----:B------:R-:W-:Y:S02]  /*e260*/  @!P0 LOP3.LUT R75, R75, R74, RZ, 0x3c, !PT ;  /* 0x0000004a4b4b8212 */ /* 0x000fe400078e3cff */
[----:B------:R-:W-:Y:S02]  /*e270*/  PRMT R91, RZ, 0x7610, R91 ;  /* 0x00007610ff5b7816 */ /* 0x000fe4000000005b */
[----:B0-----:R-:W-:Y:S01]  /*e280*/  IADD3 R93, P6, PT, R76, R0, RZ ;  /* 0x000000004c5d7210 */ /* 0x001fe20007fde0ff */
[----:B------:R-:W-:-:S03]  /*e290*/  VIADD R78, R72, 0xffffff8a ;  /* 0xffffff8a484e7836 */ /* 0x000fc60000000000 */
[----:B------:R-:W-:Y:S01]  /*e2a0*/  LEA.HI.X.SX32 R76, R76, R2, 0x1, P6 ;  /* 0x000000024c4c7211 */ /* 0x000fe200030f0eff */
[----:B------:R-:W-:Y:S01]  /*e2b0*/  IMAD R77, R4, 0x65, RZ ;  /* 0x00000065044d7824 */ /* 0x000fe200078e02ff */
[----:B------:R-:W-:Y:S02]  /*e2c0*/  PRMT R90, RZ, 0x7610, R90 ;  /* 0x00007610ff5a7816 */ /* 0x000fe4000000005a */
[----:B------:R-:W-:Y:S01]  /*e2d0*/  ISETP.GE.U32.AND P2, PT, R78, 0x7ffffe8b, PT ;  /* 0x7ffffe8b4e00780c */ /* 0x000fe20003f46070 */
[----:B------:R-:W-:Y:S01]  /*e2e0*/  VIADD R78, R72, 0xffffff82 ;  /* 0xffffff82484e7836 */ /* 0x000fe20000000000 */
[----:B------:R-:W-:Y:S01]  /*e2f0*/  PRMT R89, RZ, 0x7610, R89 ;  /* 0x00007610ff597816 */ /* 0x000fe20000000059 */
[----:B--2---:R-:W-:Y:S04]  /*e300*/  STL [R1+0x11a4], R92 ;  /* 0x0011a45c01007387 */ /* 0x004fe80000100800 */
[----:B------:R0:W-:Y:S02]  /*e310*/  STL [R1+0xab0], R74 ;  /* 0x000ab04a01007387 */ /* 0x0001e40000100800 */
[----:B0-----:R-:W-:-:S04]  /*e320*/  @!P0 LOP3.LUT R74, R75, R74, RZ, 0x3c, !PT ;  /* 0x0000004a4b4a8212 */ /* 0x001fc800078e3cff */
[----:B------:R-:W-:-:S05]  /*e330*/  @!P0 LOP3.LUT R75, R75, R74, RZ, 0x3c, !PT ;  /* 0x0000004a4b4b8212 */ /* 0x000fca00078e3cff */
[----:B------:R0:W2:Y:S01]  /*e340*/  @!P0 LDG.E.U8 R91, desc[UR20][R74.64] ;  /* 0x000000144a5b8981 */ /* 0x0000a2000c1e1100 */
[C---:B------:R-:W-:Y:S02]  /*e350*/  IADD3 R92, P6, PT, R77.reuse, R0, RZ ;  /* 0x000000004d5c7210 */ /* 0x040fe40007fde0ff */
[----:B------:R-:W-:Y:S01]  /*e360*/  ISETP.GE.U32.AND P0, PT, R78, 0x7ffffe83, PT ;  /* 0x7ffffe834e00780c */ /* 0x000fe20003f06070 */
[----:B0-----:R-:W-:Y:S02]  /*e370*/  @!P5 IMAD.MOV.U32 R74, RZ, RZ, R93 ;  /* 0x000000ffff4ad224 */ /* 0x001fe400078e005d */
[----:B------:R-:W-:Y:S01]  /*e380*/  @!P5 IMAD.MOV.U32 R75, RZ, RZ, R76 ;  /* 0x000000ffff4bd224 */ /* 0x000fe200078e004c */
[----:B------:R-:W-:-:S04]  /*e390*/  LEA.HI.X.SX32 R78, R77, R2, 0x1, P6 ;  /* 0x000000024d4e7211 */ /* 0x000fc800030f0eff */
[----:B------:R0:W3:Y:S02]  /*e3a0*/  @!P5 LDG.E.U8 R90, desc[UR20][R74.64] ;  /* 0x000000144a5ad981 */ /* 0x0000e4000c1e1100 */
[----:B0-----:R-:W-:Y:S02]  /*e3b0*/  VIADD R74, R72, 0xffffff7a ;  /* 0xffffff7a484a7836 */ /* 0x001fe40000000000 */
[----:B------:R-:W-:-:S03]  /*e3c0*/  @!P4 IMAD.MOV.U32 R75, RZ, RZ, R78 ;  /* 0x000000ffff4bc224 */ /* 0x000fc600078e004e */
[----:B------:R-:W-:Y:S01]  /*e3d0*/  ISETP.GE.U32.AND P5, PT, R74, 0x7ffffe7b, PT ;  /* 0x7ffffe7b4a00780c */ /* 0x000fe20003fa6070 */
[----:B------:R-:W-:-:S05]  /*e3e0*/  @!P4 IMAD.MOV.U32 R74, RZ, RZ, R92 ;  /* 0x000000ffff4ac224 */ /* 0x000fca00078e005c */
[----:B------:R0:W4:Y:S01]  /*e3f0*/  @!P4 LDG.E.U8 R89, desc[UR20][R74.64] ;  /* 0x000000144a59c981 */ /* 0x000122000c1e1100 */
[----:B------:R-:W-:-:S03]  /*e400*/  VIADD R77, R72, 0xffffff72 ;  /* 0xffffff72484d7836 */ /* 0x000fc60000000000 */
[----:B------:R-:W-:Y:S04]  /*e410*/  STL [R1+0xae4], R93 ;  /* 0x000ae45d01007387 */ /* 0x000fe80000100800 */
[----:B------:R1:W-:Y:S01]  /*e420*/  STL [R1+0xae0], R76 ;  /* 0x000ae04c01007387 */ /* 0x0003e20000100800 */
[----:B------:R-:W-:Y:S01]  /*e430*/  ISETP.GE.U32.AND P4, PT, R77, 0x7ffffe73, PT ;  /* 0x7ffffe734d00780c */ /* 0x000fe20003f86070 */
[C---:B------:R-:W-:Y:S02]  /*e440*/  IMAD R77, R4.reuse, 0x75, RZ ;  /* 0x00000075044d7824 */ /* 0x040fe400078e02ff */
[----:B-1----:R-:W-:Y:S01]  /*e450*/  IMAD R76, R4, 0x6d, RZ ;  /* 0x0000006d044c7824 */ /* 0x002fe200078e02ff */
[----:B------:R-:W-:Y:S02]  /*e460*/  PRMT R88, RZ, 0x7610, R88 ;  /* 0x00007610ff587816 */ /* 0x000fe40000000058 */
[----:B------:R-:W-:-:S02]  /*e470*/  PRMT R87, RZ, 0x7610, R87 ;  /* 0x00007610ff577816 */ /* 0x000fc40000000057 */
[----:B------:R-:W-:Y:S02]  /*e480*/  PRMT R86, RZ, 0x7610, R86 ;  /* 0x00007610ff567816 */ /* 0x000fe40000000056 */
[----:B------:R-:W-:Y:S01]  /*e490*/  PRMT R85, RZ, 0x7610, R85 ;  /* 0x00007610ff557816 */ /* 0x000fe20000000055 */
[----:B--2---:R1:W-:Y:S02]  /*e4a0*/  STL [R1+0x11a8], R91 ;  /* 0x0011a85b01007387 */ /* 0x0043e40000100800 */
[----:B-1----:R-:W-:Y:S02]  /*e4b0*/  IADD3 R91, P6, PT, R76, R0, RZ ;  /* 0x000000004c5b7210 */ /* 0x002fe40007fde0ff */
[----:B---3--:R-:W-:Y:S04]  /*e4c0*/  STL [R1+0x11ac], R90 ;  /* 0x0011ac5a01007387 */ /* 0x008fe80000100800 */
[----:B------:R1:W-:Y:S01]  /*e4d0*/  STL [R1+0xb14], R92 ;  /* 0x000b145c01007387 */ /* 0x0003e20000100800 */
[----:B0-----:R-:W-:-:S03]  /*e4e0*/  @!P1 IMAD.MOV.U32 R74, RZ, RZ, R91 ;  /* 0x000000ffff4a9224 */ /* 0x001fc600078e005b */
[----:B------:R0:W-:Y:S01]  /*e4f0*/  STL [R1+0xb10], R78 ;  /* 0x000b104e01007387 */ /* 0x0001e20000100800 */
[----:B-1----:R-:W-:Y:S01]  /*e500*/  LEA.HI.X.SX32 R92, R76, R2, 0x1, P6 ;  /* 0x000000024c5c7211 */ /* 0x002fe200030f0eff */
[----:B------:R-:W-:Y:S01]  /*e510*/  IMAD R76, R4, 0x7d, RZ ;  /* 0x0000007d044c7824 */ /* 0x000fe200078e02ff */
[C---:B------:R-:W-:Y:S01]  /*e520*/  IADD3 R90, P6, PT, R77.reuse, R0, RZ ;  /* 0x000000004d5a7210 */ /* 0x040fe20007fde0ff */
[----:B------:R1:W-:Y:S02]  /*e530*/  STL [R1+0xb44], R91 ;  /* 0x000b445b01007387 */ /* 0x0003e40000100800 */
[----:B------:R-:W-:Y:S01]  /*e540*/  @!P1 IMAD.MOV.U32 R75, RZ, RZ, R92 ;  /* 0x000000ffff4b9224 */ /* 0x000fe200078e005c */
[----:B------:R-:W-:Y:S01]  /*e550*/  LEA.HI.X.SX32 R93, R77, R2, 0x1, P6 ;  /* 0x000000024d5d7211 */ /* 0x000fe200030f0eff */
[----:B----4-:R-:W-:Y:S01]  /*e560*/  STL [R1+0x11b0], R89 ;  /* 0x0011b05901007387 */ /* 0x010fe20000100800 */
[----:B0-----:R-:W-:-:S03]  /*e570*/  VIADD R78, R72, 0xffffff6a ;  /* 0xffffff6a484e7836 */ /* 0x001fc60000000000 */
[----:B------:R0:W2:Y:S01]  /*e580*/  @!P1 LDG.E.U8 R88, desc[UR20][R74.64] ;  /* 0x000000144a589981 */ /* 0x0000a2000c1e1100 */
[----:B-1----:R-:W-:-:S03]  /*e590*/  IADD3 R91, P6, PT, R76, R0, RZ ;  /* 0x000000004c5b7210 */ /* 0x002fc60007fde0ff */
[----:B------:R1:W-:Y:S01]  /*e5a0*/  STL [R1+0xb40], R92 ;  /* 0x000b405c01007387 */ /* 0x0003e20000100800 */
[----:B------:R-:W-:Y:S02]  /*e5b0*/  IMAD R77, R4, 0x85, RZ ;  /* 0x00000085044d7824 */ /* 0x000fe400078e02ff */
[----:B0-----:R-:W-:Y:S02]  /*e5c0*/  @!P2 IMAD.MOV.U32 R74, RZ, RZ, R90 ;  /* 0x000000ffff4aa224 */ /* 0x001fe400078e005a */
[----:B------:R-:W-:Y:S01]  /*e5d0*/  @!P2 IMAD.MOV.U32 R75, RZ, RZ, R93 ;  /* 0x000000ffff4ba224 */ /* 0x000fe200078e005d */
[----:B-1----:R-:W-:Y:S02]  /*e5e0*/  LEA.HI.X.SX32 R92, R76, R2, 0x1, P6 ;  /* 0x000000024c5c7211 */ /* 0x002fe400030f0eff */
[----:B------:R-:W-:Y:S02]  /*e5f0*/  ISETP.GE.U32.AND P1, PT, R78, 0x7ffffe6b, PT ;  /* 0x7ffffe6b4e00780c */ /* 0x000fe40003f26070 */
[----:B------:R0:W3:Y:S01]  /*e600*/  @!P2 LDG.E.U8 R87, desc[UR20][R74.64] ;  /* 0x000000144a57a981 */ /* 0x0000e2000c1e1100 */
[----:B------:R-:W-:-:S03]  /*e610*/  VIADD R78, R72, 0xffffff62 ;  /* 0xffffff62484e7836 */ /* 0x000fc60000000000 */
[----:B------:R1:W-:Y:S01]  /*e620*/  STL [R1+0xb74], R90 ;  /* 0x000b745a01007387 */ /* 0x0003e20000100800 */
[----:B0-----:R-:W-:Y:S02]  /*e630*/  @!P0 IMAD.MOV.U32 R74, RZ, RZ, R91 ;  /* 0x000000ffff4a8224 */ /* 0x001fe400078e005b */
[----:B------:R-:W-:Y:S01]  /*e640*/  @!P0 IMAD.MOV.U32 R75, RZ, RZ, R92 ;  /* 0x000000ffff4b8224 */ /* 0x000fe200078e005c */
[C---:B-1----:R-:W-:Y:S02]  /*e650*/  IADD3 R90, P6, PT, R77.reuse, R0, RZ ;  /* 0x000000004d5a7210 */ /* 0x042fe40007fde0ff */
[----:B------:R-:W-:Y:S02]  /*e660*/  ISETP.GE.U32.AND P2, PT, R78, 0x7ffffe63, PT ;  /* 0x7ffffe634e00780c */ /* 0x000fe40003f46070 */
[----:B------:R0:W4:Y:S01]  /*e670*/  @!P0 LDG.E.U8 R86, desc[UR20][R74.64] ;  /* 0x000000144a568981 */ /* 0x000122000c1e1100 */
[----:B------:R-:W-:Y:S01]  /*e680*/  LEA.HI.X.SX32 R78, R77, R2, 0x1, P6 ;  /* 0x000000024d4e7211 */ /* 0x000fe200030f0eff */
[----:B0-----:R-:W-:-:S04]  /*e690*/  VIADD R74, R72, 0xffffff5a ;  /* 0xffffff5a484a7836 */ /* 0x001fc80000000000 */
[----:B------:R-:W-:Y:S01]  /*e6a0*/  @!P5 IMAD.MOV.U32 R75, RZ, RZ, R78 ;  /* 0x000000ffff4bd224 */ /* 0x000fe200078e004e */
[----:B------:R-:W-:Y:S01]  /*e6b0*/  ISETP.GE.U32.AND P0, PT, R74, 0x7ffffe5b, PT ;  /* 0x7ffffe5b4a00780c */ /* 0x000fe20003f06070 */
[----:B------:R-:W-:-:S05]  /*e6c0*/  @!P5 IMAD.MOV.U32 R74, RZ, RZ, R90 ;  /* 0x000000ffff4ad224 */ /* 0x000fca00078e005a */
[----:B------:R0:W4:Y:S01]  /*e6d0*/  @!P5 LDG.E.U8 R85, desc[UR20][R74.64] ;  /* 0x000000144a55d981 */ /* 0x000122000c1e1100 */
[----:B------:R-:W-:Y:S02]  /*e6e0*/  IMAD R76, R4, 0x8d, RZ ;  /* 0x0000008d044c7824 */ /* 0x000fe400078e02ff */
[----:B------:R-:W-:Y:S01]  /*e6f0*/  VIADD R77, R72, 0xffffff52 ;  /* 0xffffff52484d7836 */ /* 0x000fe20000000000 */
[----:B------:R-:W-:-:S04]  /*e700*/  PRMT R84, RZ, 0x7610, R84 ;  /* 0x00007610ff547816 */ /* 0x000fc80000000054 */
[----:B------:R-:W-:Y:S01]  /*e710*/  ISETP.GE.U32.AND P5, PT, R77, 0x7ffffe53, PT ;  /* 0x7ffffe534d00780c */ /* 0x000fe20003fa6070 */
[----:B------:R-:W-:Y:S01]  /*e720*/  IMAD R77, R4, 0x95, RZ ;  /* 0x00000095044d7824 */ /* 0x000fe200078e02ff */
[----:B------:R-:W-:Y:S02]  /*e730*/  PRMT R83, RZ, 0x7610, R83 ;  /* 0x00007610ff537816 */ /* 0x000fe40000000053 */
[----:B------:R-:W-:Y:S01]  /*e740*/  PRMT R82, RZ, 0x7610, R82 ;  /* 0x00007610ff527816 */ /* 0x000fe20000000052 */
[----:B--2---:R1:W-:Y:S04]  /*e750*/  STL [R1+0x11b4], R88 ;  /* 0x0011b45801007387 */ /* 0x0043e80000100800 */
[----:B------:R-:W-:Y:S01]  /*e760*/  STL [R1+0xb70], R93 ;  /* 0x000b705d01007387 */ /* 0x000fe20000100800 */
[----:B-1----:R-:W-:-:S03]  /*e770*/  IADD3 R88, P6, PT, R76, R0, RZ ;  /* 0x000000004c587210 */ /* 0x002fc60007fde0ff */
[----:B------:R1:W-:Y:S04]  /*e780*/  STL [R1+0xba4], R91 ;  /* 0x000ba45b01007387 */ /* 0x0003e80000100800 */
[----:B------:R-:W-:Y:S01]  /*e790*/  STL [R1+0xba0], R92 ;  /* 0x000ba05c01007387 */ /* 0x000fe20000100800 */
[----:B0-----:R-:W-:Y:S01]  /*e7a0*/  @!P4 IMAD.MOV.U32 R74, RZ, RZ, R88 ;  /* 0x000000ffff4ac224 */ /* 0x001fe200078e0058 */
[----:B-1----:R-:W-:Y:S02]  /*e7b0*/  LEA.HI.X.SX32 R91, R76, R2, 0x1, P6 ;  /* 0x000000024c5b7211 */ /* 0x002fe400030f0eff */
[----:B---3--:R-:W-:Y:S03]  /*e7c0*/  STL [R1+0x11b8], R87 ;  /* 0x0011b85701007387 */ /* 0x008fe60000100800 */
[----:B------:R-:W-:-:S02]  /*e7d0*/  @!P4 IMAD.MOV.U32 R75, RZ, RZ, R91 ;  /* 0x000000ffff4bc224 */ /* 0x000fc400078e005b */
[----:B------:R-:W-:-:S03]  /*e7e0*/  IMAD R76, R4, 0x9d, RZ ;  /* 0x0000009d044c7824 */ /* 0x000fc600078e02ff */
[----:B------:R0:W2:Y:S04]  /*e7f0*/  @!P4 LDG.E.U8 R84, desc[UR20][R74.64] ;  /* 0x000000144a54c981 */ /* 0x0000a8000c1e1100 */
[----:B----4-:R-:W-:Y:S04]  /*e800*/  STL [R1+0x11bc], R86 ;  /* 0x0011bc5601007387 */ /* 0x010fe80000100800 */
[----:B------:R1:W-:Y:S04]  /*e810*/  STL [R1+0xbd4], R90 ;  /* 0x000bd45a01007387 */ /* 0x0003e80000100800 */
[----:B------:R-:W-:Y:S04]  /*e820*/  STL [R1+0xbd0], R78 ;  /* 0x000bd04e01007387 */ /* 0x000fe80000100800 */
[----:B------:R-:W-:Y:S01]  /*e830*/  STL [R1+0xc04], R88 ;  /* 0x000c045801007387 */ /* 0x000fe20000100800 */
[----:B-1----:R-:W-:Y:S01]  /*e840*/  IADD3 R90, P6, PT, R77, R0, RZ ;  /* 0x000000004d5a7210 */ /* 0x002fe20007fde0ff */
[----:B------:R-:W-:-:S02]  /*e850*/  IMAD.MOV.U32 R93, RZ, RZ, R6 ;  /* 0x000000ffff5d7224 */ /* 0x000fc400078e0006 */
[----:B------:R-:W-:Y:S04]  /*e860*/  STL [R1+0x11c0], R85 ;  /* 0x0011c05501007387 */ /* 0x000fe80000100800 */
[----:B------:R1:W-:Y:S01]  /*e870*/  STL [R1+0xc00], R91 ;  /* 0x000c005b01007387 */ /* 0x0003e20000100800 */
[----:B0-----:R-:W-:Y:S01]  /*e880*/  @!P1 IMAD.MOV.U32 R74, RZ, RZ, R90 ;  /* 0x000000ffff4a9224 */ /* 0x001fe200078e005a */
[----:B-1----:R-:W-:Y:S02]  /*e890*/  LEA.HI.X.SX32 R91, R77, R2, 0x1, P6 ;  /* 0x000000024d5b7211 */ /* 0x002fe400030f0eff */
[----:B------:R-:W-:-:S03]  /*e8a0*/  IADD3 R6, P6, PT, R76, R0, RZ ;  /* 0x000000004c067210 */ /* 0x000fc60007fde0ff */
[----:B------:R-:W-:Y:S01]  /*e8b0*/  @!P1 IMAD.MOV.U32 R75, RZ, RZ, R91 ;  /* 0x000000ffff4b9224 */ /* 0x000fe200078e005b */
[----:B------:R-:W-:-:S04]  /*e8c0*/  LEA.HI.X.SX32 R88, R76, R2, 0x1, P6 ;  /* 0x000000024c587211 */ /* 0x000fc800030f0eff */
[----:B------:R0:W3:Y:S02]  /*e8d0*/  @!P1 LDG.E.U8 R83, desc[UR20][R74.64] ;  /* 0x000000144a539981 */ /* 0x0000e4000c1e1100 */
[----:B0-----:R-:W-:Y:S02]  /*e8e0*/  @!P2 IMAD.MOV.U32 R74, RZ, RZ, R6 ;  /* 0x000000ffff4aa224 */ /* 0x001fe400078e0006 */
[----:B------:R-:W-:-:S05]  /*e8f0*/  @!P2 IMAD.MOV.U32 R75, RZ, RZ, R88 ;  /* 0x000000ffff4ba224 */ /* 0x000fca00078e0058 */
[----:B------:R0:W4:Y:S01]  /*e900*/  @!P2 LDG.E.U8 R82, desc[UR20][R74.64] ;  /* 0x000000144a52a981 */ /* 0x000122000c1e1100 */
[----:B------:R-:W-:Y:S02]  /*e910*/  VIADD R78, R72, 0xffffff4a ;  /* 0xffffff4a484e7836 */ /* 0x000fe40000000000 */
[----:B------:R-:W-:Y:S01]  /*e920*/  IMAD R77, R4, 0xa5, RZ ;  /* 0x000000a5044d7824 */ /* 0x000fe200078e02ff */
[----:B------:R-:W-:Y:S02]  /*e930*/  STL [R1+0xc34], R90 ;  /* 0x000c345a01007387 */ /* 0x000fe40000100800 */
[----:B------:R-:W-:Y:S01]  /*e940*/  ISETP.GE.U32.AND P4, PT, R78, 0x7ffffe4b, PT ;  /* 0x7ffffe4b4e00780c */ /* 0x000fe20003f86070 */
[C---:B------:R-:W-:Y:S02]  /*e950*/  VIADD R78, R72.reuse, 0xffffff42 ;  /* 0xffffff42484e7836 */ /* 0x040fe40000000000 */
[----:B0-----:R-:W-:-:S03]  /*e960*/  VIADD R74, R72, 0xffffff3a ;  /* 0xffffff3a484a7836 */ /* 0x001fc60000000000 */
[----:B------:R-:W-:Y:S02]  /*e970*/  ISETP.GE.U32.AND P1, PT, R78, 0x7ffffe43, PT ;  /* 0x7ffffe434e00780c */ /* 0x000fe40003f26070 */
[----:B------:R-:W-:Y:S02]  /*e980*/  PRMT R81, RZ, 0x7610, R81 ;  /* 0x00007610ff517816 */ /* 0x000fe40000000051 */
[----:B------:R-:W-:Y:S01]  /*e990*/  ISETP.GE.U32.AND P2, PT, R74, 0x7ffffe3b, PT ;  /* 0x7ffffe3b4a00780c */ /* 0x000fe20003f46070 */
[----:B------:R-:W-:Y:S01]  /*e9a0*/  IMAD R76, R4, 0xad, RZ ;  /* 0x000000ad044c7824 */ /* 0x000fe200078e02ff */
[----:B------:R-:W-:Y:S02]  /*e9b0*/  PRMT R80, RZ, 0x7610, R80 ;  /* 0x00007610ff507816 */ /* 0x000fe40000000050 */
[----:B------:R-:W-:Y:S01]  /*e9c0*/  PRMT R79, RZ, 0x7610, R79 ;  /* 0x00007610ff4f7816 */ /* 0x000fe2000000004f */
[----:B--2---:R0:W-:Y:S02]  /*e9d0*/  STL [R1+0x11c4], R84 ;  /* 0x0011c45401007387 */ /* 0x0041e40000100800 */
[----:B0-----:R-:W-:-:S04]  /*e9e0*/  IADD3 R84, P6, PT, R77, R0, RZ ;  /* 0x000000004d547210 */ /* 0x001fc80007fde0ff */
[----:B------:R-:W-:Y:S01]  /*e9f0*/  LEA.HI.X.SX32 R78, R77, R2, 0x1, P6 ;  /* 0x000000024d4e7211 */ /* 0x000fe200030f0eff */
[----:B------:R-:W-:Y:S02]  /*ea00*/  @!P0 IMAD.MOV.U32 R74, RZ, RZ, R84 ;  /* 0x000000ffff4a8224 */ /* 0x000fe400078e0054 */
[----:B------:R-:W-:Y:S02]  /*ea10*/  VIADD R77, R72, 0xffffff32 ;  /* 0xffffff32484d7836 */ /* 0x000fe40000000000 */
[----:B------:R-:W-:Y:S01]  /*ea20*/  @!P0 IMAD.MOV.U32 R75, RZ, RZ, R78 ;  /* 0x000000ffff4b8224 */ /* 0x000fe200078e004e */
[----:B------:R-:W-:Y:S04]  /*ea30*/  STL [R1+0xc30], R91 ;  /* 0x000c305b01007387 */ /* 0x000fe80000100800 */
[----:B------:R0:W-:Y:S04]  /*ea40*/  STL [R1+0xc64], R6 ;  /* 0x000c640601007387 */ /* 0x0001e80000100800 */
[----:B------:R1:W2:Y:S01]  /*ea50*/  @!P0 LDG.E.U8 R81, desc[UR20][R74.64] ;  /* 0x000000144a518981 */ /* 0x0002a2000c1e1100 */
[----:B------:R-:W-:Y:S01]  /*ea60*/  ISETP.GE.U32.AND P0, PT, R77, 0x7ffffe33, PT ;  /* 0x7ffffe334d00780c */ /* 0x000fe20003f06070 */
[----:B------:R-:W-:-:S02]  /*ea70*/  IMAD R77, R4, 0xb5, RZ ;  /* 0x000000b5044d7824 */ /* 0x000fc400078e02ff */
[----:B------:R-:W-:Y:S01]  /*ea80*/  STL [R1+0xc60], R88 ;  /* 0x000c605801007387 */ /* 0x000fe20000100800 */
[----:B0-----:R-:W-:-:S05]  /*ea90*/  IADD3 R6, P6, PT, R76, R0, RZ ;  /* 0x000000004c067210 */ /* 0x001fca0007fde0ff */
[----:B-1----:R-:W-:Y:S01]  /*eaa0*/  @!P5 IMAD.MOV.U32 R74, RZ, RZ, R6 ;  /* 0x000000ffff4ad224 */ /* 0x002fe200078e0006 */
[----:B---3--:R-:W-:Y:S04]  /*eab0*/  STL [R1+0x11c8], R83 ;  /* 0x0011c85301007387 */ /* 0x008fe80000100800 */
[----:B----4-:R-:W-:Y:S04]  /*eac0*/  STL [R1+0x11cc], R82 ;  /* 0x0011cc5201007387 */ /* 0x010fe80000100800 */
[----:B------:R0:W-:Y:S02]  /*ead0*/  STL [R1+0xc90], R84 ;  /* 0x000c905401007387 */ /* 0x0001e40000100800 */
[----:B0-----:R-:W-:-:S02]  /*eae0*/  LEA.HI.X.SX32 R84, R76, R2, 0x1, P6 ;  /* 0x000000024c547211 */ /* 0x001fc400030f0eff */
[----:B------:R-:W-:-:S03]  /*eaf0*/  IADD3 R90, P6, PT, R77, R0, RZ ;  /* 0x000000004d5a7210 */ /* 0x000fc60007fde0ff */
[----:B------:R-:W-:Y:S01]  /*eb00*/  @!P5 IMAD.MOV.U32 R75, RZ, RZ, R84 ;  /* 0x000000ffff4bd224 */ /* 0x000fe200078e0054 */
[----:B------:R-:W-:-:S04]  /*eb10*/  LEA.HI.X.SX32 R91, R77, R2, 0x1, P6 ;  /* 0x000000024d5b7211 */ /* 0x000fc800030f0eff */
[----:B------:R0:W3:Y:S02]  /*eb20*/  @!P5 LDG.E.U8 R80, desc[UR20][R74.64] ;  /* 0x000000144a50d981 */ /* 0x0000e4000c1e1100 */
[----:B0-----:R-:W-:Y:S02]  /*eb30*/  @!P4 IMAD.MOV.U32 R74, RZ, RZ, R90 ;  /* 0x000000ffff4ac224 */ /* 0x001fe400078e005a */
[----:B------:R-:W-:-:S05]  /*eb40*/  @!P4 IMAD.MOV.U32 R75, RZ, RZ, R91 ;  /* 0x000000ffff4bc224 */ /* 0x000fca00078e005b */
[----:B------:R0:W4:Y:S01]  /*eb50*/  @!P4 LDG.E.U8 R79, desc[UR20][R74.64] ;  /* 0x000000144a4fc981 */ /* 0x000122000c1e1100 */
[----:B------:R-:W-:-:S03]  /*eb60*/  IMAD R76, R4, 0xbd, RZ ;  /* 0x000000bd044c7824 */ /* 0x000fc600078e02ff */
[----:B------:R1:W-:Y:S04]  /*eb70*/  STL [R1+0xc8c], R78 ;  /* 0x000c8c4e01007387 */ /* 0x0003e80000100800 */
[----:B------:R0:W-:Y:S01]  /*eb80*/  STL [R1+0xcb8], R6 ;  /* 0x000cb80601007387 */ /* 0x0001e20000100800 */
[----:B------:R-:W-:Y:S02]  /*eb90*/  IMAD R77, R4, 0xc5, RZ ;  /* 0x000000c5044d7824 */ /* 0x000fe400078e02ff */
[----:B-1----:R-:W-:Y:S02]  /*eba0*/  VIADD R78, R72, 0xffffff2a ;  /* 0xffffff2a484e7836 */ /* 0x002fe40000000000 */
[----:B0-----:R-:W-:Y:S01]  /*ebb0*/  IMAD.MOV.U32 R6, RZ, RZ, R7 ;  /* 0x000000ffff067224 */ /* 0x001fe200078e0007 */
[----:B------:R-:W-:-:S04]  /*ebc0*/  IADD3 R7, P6, PT, R76, R0, RZ ;  /* 0x000000004c077210 */ /* 0x000fc80007fde0ff */
[----:B------:R-:W-:Y:S02]  /*ebd0*/  LEA.HI.X.SX32 R88, R76, R2, 0x1, P6 ;  /* 0x000000024c587211 */ /* 0x000fe400030f0eff */
[----:B------:R-:W-:Y:S01]  /*ebe0*/  ISETP.GE.U32.AND P5, PT, R78, 0x7ffffe2b, PT ;  /* 0x7ffffe2b4e00780c */ /* 0x000fe20003fa6070 */
[----:B------:R-:W-:Y:S01]  /*ebf0*/  @!P1 IMAD.MOV.U32 R74, RZ, RZ, R7 ;  /* 0x000000ffff4a9224 */ /* 0x000fe200078e0007 */
[----:B------:R-:W-:Y:S01]  /*ec00*/  PRMT R78, RZ, 0x7610, R78 ;  /* 0x00007610ff4e7816 */ /* 0x000fe2000000004e */
[----:B------:R-:W-:-:S05]  /*ec10*/  @!P1 IMAD.MOV.U32 R75, RZ, RZ, R88 ;  /* 0x000000ffff4b9224 */ /* 0x000fca00078e0058 */
[----:B------:R0:W4:Y:S01]  /*ec20*/  @!P1 LDG.E.U8 R78, desc[UR20][R74.64] ;  /* 0x000000144a4e9981 */ /* 0x000122000c1e1100 */
[----:B------:R-:W-:Y:S02]  /*ec30*/  IMAD R76, R4, 0xcd, RZ ;  /* 0x000000cd044c7824 */ /* 0x000fe400078e02ff */
[----:B0-----:R-:W-:-:S05]  /*ec40*/  VIADD R74, R72, 0xffffff1a ;  /* 0xffffff1a484a7836 */ /* 0x001fca0000000000 */
[----:B------:R-:W-:Y:S01]  /*ec50*/  ISETP.GE.U32.AND P1, PT, R74, 0x7ffffe1b, PT ;  /* 0x7ffffe1b4a00780c */ /* 0x000fe20003f26070 */
[----:B------:R-:W-:Y:S01]  /*ec60*/  IMAD.MOV.U32 R92, RZ, RZ, R93 ;  /* 0x000000ffff5c7224 */ /* 0x000fe200078e005d */
[----:B------:R-:W-:Y:S02]  /*ec70*/  PRMT R85, RZ, 0x7610, R85 ;  /* 0x00007610ff557816 */ /* 0x000fe40000000055 */
[----:B------:R-:W-:Y:S02]  /*ec80*/  PRMT R87, RZ, 0x7610, R87 ;  /* 0x00007610ff577816 */ /* 0x000fe40000000057 */
[----:B------:R-:W-:Y:S01]  /*ec90*/  PRMT R89, RZ, 0x7610, R89 ;  /* 0x00007610ff597816 */ /* 0x000fe20000000059 */
[----:B--2---:R-:W-:Y:S04]  /*eca0*/  STL [R1+0x11d0], R81 ;  /* 0x0011d05101007387 */ /* 0x004fe80000100800 */
[----:B------:R0:W-:Y:S04]  /*ecb0*/  STL [R1+0xcb4], R84 ;  /* 0x000cb45401007387 */ /* 0x0001e80000100800 */
[----:B------:R-:W-:Y:S01]  /*ecc0*/  STL [R1+0xce0], R90 ;  /* 0x000ce05a01007387 */ /* 0x000fe20000100800 */
[----:B0-----:R-:W-:-:S05]  /*ecd0*/  VIADD R84, R72, 0xffffff22 ;  /* 0xffffff2248547836 */ /* 0x001fca0000000000 */
[----:B------:R-:W-:Y:S02]  /*ece0*/  ISETP.GE.U32.AND P4, PT, R84, 0x7ffffe23, PT ;  /* 0x7ffffe235400780c */ /* 0x000fe40003f86070 */
[----:B------:R-:W-:-:S05]  /*ecf0*/  IADD3 R84, P6, PT, R77, R0, RZ ;  /* 0x000000004d547210 */ /* 0x000fca0007fde0ff */
[----:B------:R-:W-:Y:S01]  /*ed00*/  @!P2 IMAD.MOV.U32 R74, RZ, RZ, R84 ;  /* 0x000000ffff4aa224 */ /* 0x000fe200078e0054 */
[----:B---3--:R-:W-:Y:S04]  /*ed10*/  STL [R1+0x11d4], R80 ;  /* 0x0011d45001007387 */ /* 0x008fe80000100800 */
[----:B------:R-:W-:Y:S04]  /*ed20*/  STL [R1+0xcdc], R91 ;  /* 0x000cdc5b01007387 */ /* 0x000fe80000100800 */
[----:B------:R0:W-:Y:S04]  /*ed30*/  STL [R1+0xd08], R7 ;  /* 0x000d080701007387 */ /* 0x0001e80000100800 */
[----:B----4-:R-:W-:Y:S04]  /*ed40*/  STL [R1+0x11d8], R79 ;  /* 0x0011d84f01007387 */ /* 0x010fe80000100800 */
[----:B------:R1:W-:Y:S01]  /*ed50*/  STL [R1+0xd04], R88 ;  /* 0x000d045801007387 */ /* 0x0003e20000100800 */
[----:B0-----:R-:W-:Y:S01]  /*ed60*/  IMAD.MOV.U32 R7, RZ, RZ, R73 ;  /* 0x000000ffff077224 */ /* 0x001fe200078e0049 */
[----:B-1----:R-:W-:-:S02]  /*ed70*/  LEA.HI.X.SX32 R88, R77, R2, 0x1, P6 ;  /* 0x000000024d587211 */ /* 0x002fc400030f0eff */
[----:B------:R-:W-:-:S03]  /*ed80*/  PRMT R77, RZ, 0x7610, R77 ;  /* 0x00007610ff4d7816 */ /* 0x000fc6000000004d */
[----:B------:R-:W-:Y:S01]  /*ed90*/  @!P2 IMAD.MOV.U32 R75, RZ, RZ, R88 ;  /* 0x000000ffff4ba224 */ /* 0x000fe200078e0058 */
[----:B------:R-:W-:Y:S01]  /*eda0*/  IADD3 R91, P6, PT, R76, R0, RZ ;  /* 0x000000004c5b7210 */ /* 0x000fe20007fde0ff */
[----:B------:R0:W-:Y:S01]  /*edb0*/  STL [R1+0xd30], R84 ;  /* 0x000d305401007387 */ /* 0x0001e20000100800 */
[----:B------:R-:W-:-:S03]  /*edc0*/  VIADD R73, R72, 0xffffff12 ;  /* 0xffffff1248497836 */ /* 0x000fc60000000000 */
[----:B------:R1:W2:Y:S02]  /*edd0*/  @!P2 LDG.E.U8 R77, desc[UR20][R74.64] ;  /* 0x000000144a4da981 */ /* 0x0002a4000c1e1100 */
[----:B------:R-:W-:Y:S01]  /*ede0*/  ISETP.GE.U32.AND P2, PT, R73, 0x7ffffe13, PT ;  /* 0x7ffffe134900780c */ /* 0x000fe20003f46070 */
[----:B0-----:R-:W-:Y:S01]  /*edf0*/  IMAD R84, R4, 0xd5, RZ ;  /* 0x000000d504547824 */ /* 0x001fe200078e02ff */
[----:B------:R0:W-:Y:S01]  /*ee00*/  STL [R1+0xd2c], R88 ;  /* 0x000d2c5801007387 */ /* 0x0001e20000100800 */
[----:B-1----:R-:W-:-:S03]  /*ee10*/  LEA.HI.X.SX32 R74, R76, R2, 0x1, P6 ;  /* 0x000000024c4a7211 */ /* 0x002fc600030f0eff */
[----:B------:R-:W-:Y:S01]  /*ee20*/  STL [R1+0xd58], R91 ;  /* 0x000d585b01007387 */ /* 0x000fe20000100800 */
[----:B------:R-:W-:Y:S01]  /*ee30*/  PRMT R76, RZ, 0x7610, R76 ;  /* 0x00007610ff4c7816 */ /* 0x000fe2000000004c */
[----:B------:R-:W-:Y:S01]  /*ee40*/  IMAD R73, R4, 0xdd, RZ ;  /* 0x000000dd04497824 */ /* 0x000fe200078e02ff */
[----:B------:R-:W-:Y:S01]  /*ee50*/  IADD3 R90, P6, PT, R84, R0, RZ ;  /* 0x00000000545a7210 */ /* 0x000fe20007fde0ff */
[----:B------:R1:W-:Y:S01]  /*ee60*/  STL [R1+0xd54], R74 ;  /* 0x000d544a01007387 */ /* 0x0003e20000100800 */
[----:B------:R-:W-:Y:S02]  /*ee70*/  @!P0 IMAD.MOV.U32 R75, RZ, RZ, R74 ;  /* 0x000000ffff4b8224 */ /* 0x000fe400078e004a */
[----:B0-----:R-:W-:Y:S02]  /*ee80*/  VIADD R88, R72, 0xffffff0a ;  /* 0xffffff0a48587836 */ /* 0x001fe40000000000 */
[----:B------:R-:W-:Y:S02]  /*ee90*/  IMAD.MOV.U32 R93, RZ, RZ, R7 ;  /* 0x000000ffff5d7224 */ /* 0x000fe400078e0007 */
[----:B-1----:R-:W-:Y:S01]  /*eea0*/  @!P0 IMAD.MOV.U32 R74, RZ, RZ, R91 ;  /* 0x000000ffff4a8224 */ /* 0x002fe200078e005b */
[----:B------:R-:W-:-:S02]  /*eeb0*/  LEA.HI.X.SX32 R91, R84, R2, 0x1, P6 ;  /* 0x00000002545b7211 */ /* 0x000fc400030f0eff */
[C---:B------:R-:W-:Y:S02]  /*eec0*/  IADD3 R7, P6, PT, R73.reuse, R0, RZ ;  /* 0x0000000049077210 */ /* 0x040fe40007fde0ff */
[----:B------:R0:W3:Y:S01]  /*eed0*/  @!P0 LDG.E.U8 R76, desc[UR20][R74.64] ;  /* 0x000000144a4c8981 */ /* 0x0000e2000c1e1100 */
[----:B------:R-:W-:Y:S01]  /*eee0*/  ISETP.GE.U32.AND P0, PT, R88, 0x7ffffe0b, PT ;  /* 0x7ffffe0b5800780c */ /* 0x000fe20003f06070 */
[----:B------:R-:W-:Y:S01]  /*eef0*/  VIADD R88, R72, 0xffffff02 ;  /* 0xffffff0248587836 */ /* 0x000fe20000000000 */
[----:B------:R-:W-:Y:S01]  /*ef00*/  LEA.HI.X.SX32 R73, R73, R2, 0x1, P6 ;  /* 0x0000000249497211 */ /* 0x000fe200030f0eff */
[----:B------:R-:W-:Y:S01]  /*ef10*/  IMAD R84, R4, 0xe5, RZ ;  /* 0x000000e504547824 */ /* 0x000fe200078e02ff */
[----:B------:R1:W-:Y:S01]  /*ef20*/  STL [R1+0xd80], R90 ;  /* 0x000d805a01007387 */ /* 0x0003e20000100800 */
[----:B0-----:R-:W-:-:S03]  /*ef30*/  PRMT R75, RZ, 0x7610, R75 ;  /* 0x00007610ff4b7816 */ /* 0x001fc6000000004b */
[----:B------:R0:W-:Y:S01]  /*ef40*/  STL [R1+0xd7c], R91 ;  /* 0x000d7c5b01007387 */ /* 0x0001e20000100800 */
[----:B------:R-:W-:-:S03]  /*ef50*/  PRMT R74, RZ, 0x7610, R74 ;  /* 0x00007610ff4a7816 */ /* 0x000fc6000000004a */
[----:B------:R1:W4:Y:S01]  /*ef60*/  @!P5 LDG.E.U8 R75, desc[UR20][R90.64] ;  /* 0x000000145a4bd981 */ /* 0x000322000c1e1100 */
[----:B------:R-:W-:Y:S02]  /*ef70*/  ISETP.GE.U32.AND P5, PT, R88, 0x7ffffe03, PT ;  /* 0x7ffffe035800780c */ /* 0x000fe40003fa6070 */
[C---:B------:R-:W-:Y:S01]  /*ef80*/  IADD3 R88, P6, PT, R84.reuse, R0, RZ ;  /* 0x0000000054587210 */ /* 0x040fe20007fde0ff */
[----:B-1----:R-:W-:Y:S02]  /*ef90*/  @!P4 IMAD.MOV.U32 R90, RZ, RZ, R7 ;  /* 0x000000ffff5ac224 */ /* 0x002fe400078e0007 */
[----:B0-----:R-:W-:Y:S01]  /*efa0*/  @!P4 IMAD.MOV.U32 R91, RZ, RZ, R73 ;  /* 0x000000ffff5bc224 */ /* 0x001fe200078e0049 */
[----:B------:R0:W-:Y:S04]  /*efb0*/  STL [R1+0xda8], R7 ;  /* 0x000da80701007387 */ /* 0x0001e80000100800 */
[----:B------:R1:W2:Y:S04]  /*efc0*/  @!P4 LDG.E.U8 R74, desc[UR20][R90.64] ;  /* 0x000000145a4ac981 */ /* 0x0002a8000c1e1100 */
[----:B------:R0:W-:Y:S01]  /*efd0*/  STL [R1+0xda4], R73 ;  /* 0x000da44901007387 */ /* 0x0001e20000100800 */
[----:B-1----:R-:W-:-:S03]  /*efe0*/  LEA.HI.X.SX32 R90, R84, R2, 0x1, P6 ;  /* 0x00000002545a7211 */ /* 0x002fc600030f0eff */
[----:B------:R-:W-:Y:S01]  /*eff0*/  STL [R1+0xdd0], R88 ;  /* 0x000dd05801007387 */ /* 0x000fe20000100800 */
[----:B0-----:R-:W-:Y:S02]  /*f000*/  IMAD.MOV.U32 R7, RZ, RZ, R9 ;  /* 0x000000ffff077224 */ /* 0x001fe400078e0009 */
[----:B------:R-:W-:Y:S01]  /*f010*/  IMAD.MOV.U32 R73, RZ, RZ, R12 ;  /* 0x000000ffff497224 */ /* 0x000fe200078e000c */
[----:B------:R0:W-:Y:S01]  /*f020*/  STL [R1+0xdcc], R90 ;  /* 0x000dcc5a01007387 */ /* 0x0001e20000100800 */
[----:B------:R-:W-:Y:S02]  /*f030*/  @!P1 IMAD.MOV.U32 R91, RZ, RZ, R90 ;  /* 0x000000ffff5b9224 */ /* 0x000fe400078e005a */
[----:B------:R-:W-:Y:S02]  /*f040*/  IMAD.MOV.U32 R9, RZ, RZ, R13 ;  /* 0x000000ffff097224 */ /* 0x000fe400078e000d */
[C---:B------:R-:W-:Y:S02]  /*f050*/  VIADD R12, R72.reuse, 0xfffffff9 ;  /* 0xfffffff9480c7836 */ /* 0x040fe40000000000 */
[----:B------:R-:W-:-:S02]  /*f060*/  VIADD R84, R72, 0xfffffff1 ;  /* 0xfffffff148547836 */ /* 0x000fc40000000000 */
[----:B0-----:R-:W-:Y:S02]  /*f070*/  @!P1 IMAD.MOV.U32 R90, RZ, RZ, R88 ;  /* 0x000000ffff5a9224 */ /* 0x001fe400078e0058 */
[----:B------:R-:W-:Y:S01]  /*f080*/  IMAD R13, R4, 0xed, RZ ;  /* 0x000000ed040d7824 */ /* 0x000fe200078e02ff */
[----:B------:R-:W-:Y:S02]  /*f090*/  ISETP.GE.U32.AND P4, PT, R12, 0x7ffffefa, PT ;  /* 0x7ffffefa0c00780c */ /* 0x000fe40003f86070 */
[----:B------:R0:W2:Y:S01]  /*f0a0*/  @!P1 LDG.E.U8 R85, desc[UR20][R90.64] ;  /* 0x000000145a559981 */ /* 0x0000a2000c1e1100 */
[----:B------:R-:W-:Y:S01]  /*f0b0*/  ISETP.GE.U32.AND P1, PT, R84, 0x7ffffef2, PT ;  /* 0x7ffffef25400780c */ /* 0x000fe20003f26070 */
[----:B------:R-:W-:Y:S01]  /*f0c0*/  IMAD R84, R4, 0xf5, RZ ;  /* 0x000000f504547824 */ /* 0x000fe200078e02ff */
[----:B------:R-:W-:-:S04]  /*f0d0*/  IADD3 R12, P6, PT, R13, R0, RZ ;  /* 0x000000000d0c7210 */ /* 0x000fc80007fde0ff */
[----:B------:R-:W-:Y:S02]  /*f0e0*/  LEA.HI.X.SX32 R13, R13, R2, 0x1, P6 ;  /* 0x000000020d0d7211 */ /* 0x000fe400030f0eff */
[----:B0-----:R-:W-:-:S03]  /*f0f0*/  IADD3 R90, P6, PT, R84, R0, RZ ;  /* 0x00000000545a7210 */ /* 0x001fc60007fde0ff */
[----:B------:R-:W3:Y:S01]  /*f100*/  @!P2 LDG.E.U8 R87, desc[UR20][R12.64] ;  /* 0x000000140c57a981 */ /* 0x000ee2000c1e1100 */
[----:B------:R-:W-:-:S05]  /*f110*/  LEA.HI.X.SX32 R91, R84, R2, 0x1, P6 ;  /* 0x00000002545b7211 */ /* 0x000fca00030f0eff */
[----:B------:R-:W3:Y:S01]  /*f120*/  @!P0 LDG.E.U8 R89, desc[UR20][R90.64] ;  /* 0x000000145a598981 */ /* 0x000ee2000c1e1100 */
[----:B------:R-:W-:-:S03]  /*f130*/  IMAD R88, R4, 0xfd, RZ ;  /* 0x000000fd04587824 */ /* 0x000fc600078e02ff */
[----:B------:R-:W-:Y:S02]  /*f140*/  STL [R1+0xdf8], R12 ;  /* 0x000df80c01007387 */ /* 0x000fe40000100800 */
[----:B------:R-:W-:-:S04]  /*f150*/  IADD3 R84, P6, PT, R88, R0, RZ ;  /* 0x0000000058547210 */ /* 0x000fc80007fde0ff */
[----:B------:R-:W-:Y:S02]  /*f160*/  LEA.HI.X.SX32 R88, R88, R2, 0x1, P6 ;  /* 0x0000000258587211 */ /* 0x000fe400030f0eff */
[----:B------:R-:W-:Y:S01]  /*f170*/  PRMT R81, RZ, 0x7610, R81 ;  /* 0x00007610ff517816 */ /* 0x000fe20000000051 */
[----:B--2---:R-:W-:Y:S04]  /*f180*/  STL [R1+0x2c], R85 ;  /* 0x00002c5501007387 */ /* 0x004fe80000100800 */
[----:B------:R0:W-:Y:S04]  /*f190*/  STL [R1+0xdf4], R13 ;  /* 0x000df40d01007387 */ /* 0x0001e80000100800 */
[----:B0-----:R-:W2:Y:S04]  /*f1a0*/  LDL.LU.64 R12, [R1+0x11f0] ;  /* 0x0011f000010c7983 */ /* 0x001ea80000300a00 */
[----:B------:R-:W-:Y:S04]  /*f1b0*/  STL [R1+0xe20], R90 ;  /* 0x000e205a01007387 */ /* 0x000fe80000100800 */
[----:B------:R-:W-:Y:S04]  /*f1c0*/  STL [R1+0xe1c], R91 ;  /* 0x000e1c5b01007387 */ /* 0x000fe80000100800 */
[----:B---3--:R-:W-:Y:S04]  /*f1d0*/  STL [R1+0x28], R87 ;  /* 0x0000285701007387 */ /* 0x008fe80000100800 */
[----:B------:R-:W-:Y:S04]  /*f1e0*/  STL [R1+0xe4c], R84 ;  /* 0x000e4c5401007387 */ /* 0x000fe80000100800 */
[----:B------:R-:W-:Y:S04]  /*f1f0*/  STL [R1+0xe48], R88 ;  /* 0x000e485801007387 */ /* 0x000fe80000100800 */
[----:B------:R0:W-:Y:S02]  /*f200*/  STL [R1+0x24], R89 ;  /* 0x0000245901007387 */ /* 0x0001e40000100800 */
[----:B0-----:R-:W-:-:S02]  /*f210*/  @!P5 IMAD.MOV.U32 R89, RZ, RZ, R88 ;  /* 0x000000ffff59d224 */ /* 0x001fc400078e0058 */
[----:B------:R-:W-:-:S05]  /*f220*/  @!P5 IMAD.MOV.U32 R88, RZ, RZ, R84 ;  /* 0x000000ffff58d224 */ /* 0x000fca00078e0054 */
[----:B------:R0:W3:Y:S01]  /*f230*/  @!P5 LDG.E.U8 R81, desc[UR20][R88.64] ;  /* 0x000000145851d981 */ /* 0x0000e2000c1e1100 */
[C---:B------:R-:W-:Y:S02]  /*f240*/  VIADD R85, R72.reuse, 0xffffffe9 ;  /* 0xffffffe948557836 */ /* 0x040fe40000000000 */
[----:B------:R-:W-:-:S03]  /*f250*/  VIADD R87, R72, 0xffffffe1 ;  /* 0xffffffe148577836 */ /* 0x000fc60000000000 */
[----:B------:R-:W-:Y:S01]  /*f260*/  ISETP.GE.U32.AND P2, PT, R85, 0x7ffffeea, PT ;  /* 0x7ffffeea5500780c */ /* 0x000fe20003f46070 */
[----:B------:R-:W-:Y:S01]  /*f270*/  IMAD R85, R4, 0x6, RZ ;  /* 0x0000000604557824 */ /* 0x000fe200078e02ff */
[----:B------:R-:W-:-:S04]  /*f280*/  ISETP.GE.U32.AND P0, PT, R87, 0x7ffffee2, PT ;  /* 0x7ffffee25700780c */ /* 0x000fc80003f06070 */
[----:B------:R-:W-:-:S04]  /*f290*/  IADD3 R87, P6, PT, R85, R0, RZ ;  /* 0x0000000055577210 */ /* 0x000fc80007fde0ff */
[----:B0-----:R-:W-:Y:S01]  /*f2a0*/  LEA.HI.X.SX32 R88, R85, R2, 0x1, P6 ;  /* 0x0000000255587211 */ /* 0x001fe200030f0eff */
[----:B------:R-:W-:Y:S01]  /*f2b0*/  STL [R1+0x6ec], R87 ;  /* 0x0006ec5701007387 */ /* 0x000fe20000100800 */
[----:B------:R-:W-:Y:S01]  /*f2c0*/  PRMT R86, RZ, 0x7610, R86 ;  /* 0x00007610ff567816 */ /* 0x000fe20000000056 */
[C---:B------:R-:W-:Y:S02]  /*f2d0*/  VIADD R84, R72.reuse, 0xffffffd9 ;  /* 0xffffffd948547836 */ /* 0x040fe40000000000 */
[----:B------:R-:W-:Y:S02]  /*f2e0*/  @!P4 IMAD.MOV.U32 R89, RZ, RZ, R88 ;  /* 0x000000ffff59c224 */ /* 0x000fe400078e0058 */
[----:B------:R-:W-:Y:S01]  /*f2f0*/  VIADD R85, R72, 0xffffffd1 ;  /* 0xffffffd148557836 */ /* 0x000fe20000000000 */
[----:B------:R-:W-:Y:S01]  /*f300*/  ISETP.GE.U32.AND P5, PT, R84, 0x7ffffeda, PT ;  /* 0x7ffffeda5400780c */ /* 0x000fe20003fa6070 */
[----:B------:R-:W-:Y:S01]  /*f310*/  IMAD.MOV.U32 R90, RZ, RZ, R9 ;  /* 0x000000ffff5a7224 */ /* 0x000fe200078e0009 */
[----:B------:R-:W-:Y:S01]  /*f320*/  PRMT R5, RZ, 0x7610, R5 ;  /* 0x00007610ff057816 */ /* 0x000fe20000000005 */
[C---:B------:R-:W-:Y:S01]  /*f330*/  IMAD R9, R4.reuse, 0x1e, RZ ;  /* 0x0000001e04097824 */ /* 0x040fe200078e02ff */
[----:B------:R-:W-:Y:S01]  /*f340*/  PRMT R83, RZ, 0x7610, R83 ;  /* 0x00007610ff537816 */ /* 0x000fe20000000053 */
[----:B------:R-:W-:Y:S01]  /*f350*/  IMAD.MOV.U32 R91, RZ, RZ, R8 ;  /* 0x000000ffff5b7224 */ /* 0x000fe200078e0008 */
[----:B------:R-:W-:Y:S01]  /*f360*/  PRMT R80, RZ, 0x7610, R80 ;  /* 0x00007610ff507816 */ /* 0x000fe20000000050 */
[----:B---3--:R0:W-:Y:S04]  /*f370*/  STL [R1+0x20], R81 ;  /* 0x0000205101007387 */ /* 0x0081e80000100800 */
[----:B------:R1:W-:Y:S01]  /*f380*/  STL [R1+0x6e8], R88 ;  /* 0x0006e85801007387 */ /* 0x0003e20000100800 */
[----:B0-----:R-:W-:-:S02]  /*f390*/  IMAD R81, R4, 0xe, RZ ;  /* 0x0000000e04517824 */ /* 0x001fc400078e02ff */
[----:B-1----:R-:W-:-:S03]  /*f3a0*/  @!P4 IMAD.MOV.U32 R88, RZ, RZ, R87 ;  /* 0x000000ffff58c224 */ /* 0x002fc600078e0057 */
[----:B------:R-:W-:Y:S02]  /*f3b0*/  IADD3 R84, P6, PT, R81, R0, RZ ;  /* 0x0000000051547210 */ /* 0x000fe40007fde0ff */
[----:B------:R0:W3:Y:S01]  /*f3c0*/  @!P4 LDG.E.U8 R86, desc[UR20][R88.64] ;  /* 0x000000145856c981 */ /* 0x0000e2000c1e1100 */
[----:B------:R-:W-:Y:S02]  /*f3d0*/  ISETP.GE.U32.AND P4, PT, R85, 0x7ffffed2, PT ;  /* 0x7ffffed25500780c */ /* 0x000fe40003f86070 */
[----:B------:R-:W-:-:S05]  /*f3e0*/  LEA.HI.X.SX32 R85, R81, R2, 0x1, P6 ;  /* 0x0000000251557211 */ /* 0x000fca00030f0eff */
[----:B------:R1:W2:Y:S01]  /*f3f0*/  @!P1 LDG.E.U8 R83, desc[UR20][R84.64] ;  /* 0x0000001454539981 */ /* 0x0002a2000c1e1100 */
[----:B0-----:R-:W-:Y:S02]  /*f400*/  IMAD.MOV.U32 R88, RZ, RZ, R11 ;  /* 0x000000ffff587224 */ /* 0x001fe400078e000b */
[----:B------:R-:W-:Y:S02]  /*f410*/  IMAD R11, R4, 0x16, RZ ;  /* 0x00000016040b7824 */ /* 0x000fe400078e02ff */
[----:B------:R-:W-:-:S03]  /*f420*/  IMAD.MOV.U32 R89, RZ, RZ, R10 ;  /* 0x000000ffff597224 */ /* 0x000fc600078e000a */
[----:B------:R-:W-:-:S04]  /*f430*/  IADD3 R10, P6, PT, R11, R0, RZ ;  /* 0x000000000b0a7210 */ /* 0x000fc80007fde0ff */
[----:B------:R-:W-:Y:S02]  /*f440*/  LEA.HI.X.SX32 R11, R11, R2, 0x1, P6 ;  /* 0x000000020b0b7211 */ /* 0x000fe400030f0eff */
[----:B------:R-:W-:-:S03]  /*f450*/  IADD3 R8, P6, PT, R9, R0, RZ ;  /* 0x0000000009087210 */ /* 0x000fc60007fde0ff */
[----:B------:R-:W2:Y:S01]  /*f460*/  @!P2 LDG.E.U8 R5, desc[UR20][R10.64] ;  /* 0x000000140a05a981 */ /* 0x000ea2000c1e1100 */
[----:B------:R-:W-:-:S05]  /*f470*/  LEA.HI.X.SX32 R9, R9, R2, 0x1, P6 ;  /* 0x0000000209097211 */ /* 0x000fca00030f0eff */
[----:B------:R-:W2:Y:S04]  /*f480*/  @!P0 LDG.E.U8 R80, desc[UR20][R8.64] ;  /* 0x0000001408508981 */ /* 0x000ea8000c1e1100 */
[----:B------:R1:W-:Y:S04]  /*f490*/  STL [R1+0x724], R84 ;  /* 0x0007245401007387 */ /* 0x0003e80000100800 */
[----:B------:R-:W-:Y:S04]  /*f4a0*/  STL [R1+0x720], R85 ;  /* 0x0007205501007387 */ /* 0x000fe80000100800 */
[----:B------:R-:W-:Y:S01]  /*f4b0*/  STL [R1+0x764], R10 ;  /* 0x0007640a01007387 */ /* 0x000fe20000100800 */
[----:B------:R-:W-:-:S02]  /*f4c0*/  VIADD R81, R72, 0xffffffc9 ;  /* 0xffffffc948517836 */ /* 0x000fc40000000000 */
[----:B-1----:R-:W-:-:S03]  /*f4d0*/  IMAD R84, R4, 0x26, RZ ;  /* 0x0000002604547824 */ /* 0x002fc600078e02ff */
[----:B------:R-:W-:Y:S01]  /*f4e0*/  ISETP.GE.U32.AND P1, PT, R81, 0x7ffffeca, PT ;  /* 0x7ffffeca5100780c */ /* 0x000fe20003f26070 */
[----:B------:R-:W-:Y:S01]  /*f4f0*/  IMAD R81, R4, 0x2e, RZ ;  /* 0x0000002e04517824 */ /* 0x000fe200078e02ff */
[----:B------:R-:W-:Y:S02]  /*f500*/  PRMT R82, RZ, 0x7610, R82 ;  /* 0x00007610ff527816 */ /* 0x000fe40000000052 */
[----:B------:R-:W-:Y:S01]  /*f510*/  PRMT R79, RZ, 0x7610, R79 ;  /* 0x00007610ff4f7816 */ /* 0x000fe2000000004f */
[----:B---3--:R0:W-:Y:S04]  /*f520*/  STL [R1+0x40], R86 ;  /* 0x0000405601007387 */ /* 0x0081e80000100800 */
[----:B0-----:R-:W3:Y:S04]  /*f530*/  LDL R86, [R1+0x23c] ;  /* 0x00023c0001567983 */ /* 0x001ee80000100800 */
[----:B------:R0:W-:Y:S04]  /*f540*/  STL [R1+0x760], R11 ;  /* 0x0007600b01007387 */ /* 0x0001e80000100800 */
[----:B------:R-:W-:Y:S04]  /*f550*/  STL [R1+0x94c], R8 ;  /* 0x00094c0801007387 */ /* 0x000fe80000100800 */
[----:B------:R-:W4:Y:S04]  /*f560*/  LDL R87, [R1+0xed8] ;  /* 0x000ed80001577983 */ /* 0x000f280000100800 */
[----:B------:R1:W-:Y:S04]  /*f570*/  STL [R1+0x948], R9 ;  /* 0x0009480901007387 */ /* 0x0003e80000100800 */
[----:B0-----:R-:W4:Y:S04]  /*f580*/  LDL.LU.64 R10, [R1+0x11e8] ;  /* 0x0011e800010a7983 */ /* 0x001f280000300a00 */
[----:B--2---:R-:W-:Y:S04]  /*f590*/  STL [R1+0x1184], R5 ;  /* 0x0011840501007387 */ /* 0x004fe80000100800 */
[----:B------:R0:W-:Y:S04]  /*f5a0*/  STL [R1+0x3c], R83 ;  /* 0x00003c5301007387 */ /* 0x0001e80000100800 */
[----:B-1----:R-:W2:Y:S01]  /*f5b0*/  LDL.LU.64 R8, [R1+0x11e0] ;  /* 0x0011e00001087983 */ /* 0x002ea20000300a00 */
[----:B0-----:R-:W-:-:S05]  /*f5c0*/  IADD3 R83, P2, PT, R84, R0, RZ ;  /* 0x0000000054537210 */ /* 0x001fca0007f5e0ff */
[----:B------:R-:W-:Y:S01]  /*f5d0*/  STL [R1+0x984], R83 ;  /* 0x0009845301007387 */ /* 0x000fe20000100800 */
[----:B------:R-:W-:-:S03]  /*f5e0*/  LEA.HI.X.SX32 R84, R84, R2, 0x1, P2 ;  /* 0x0000000254547211 */ /* 0x000fc600010f0eff */
[----:B------:R0:W-:Y:S02]  /*f5f0*/  STL [R1+0x34], R80 ;  /* 0x0000345001007387 */ /* 0x0001e40000100800 */
[----:B------:R-:W-:Y:S01]  /*f600*/  @!P5 IMAD.MOV.U32 R85, RZ, RZ, R84 ;  /* 0x000000ffff55d224 */ /* 0x000fe200078e0054 */
[----:B0-----:R-:W-:-:S05]  /*f610*/  IADD3 R80, P0, PT, R81, R0, RZ ;  /* 0x0000000051507210 */ /* 0x001fca0007f1e0ff */
[----:B------:R-:W-:Y:S01]  /*f620*/  STL [R1+0x9bc], R80 ;  /* 0x0009bc5001007387 */ /* 0x000fe20000100800 */
[----:B------:R-:W-:-:S03]  /*f630*/  LEA.HI.X.SX32 R81, R81, R2, 0x1, P0 ;  /* 0x0000000251517211 */ /* 0x000fc600000f0eff */
[----:B------:R0:W-:Y:S04]  /*f640*/  STL [R1+0x980], R84 ;  /* 0x0009805401007387 */ /* 0x0001e80000100800 */
[----:B------:R-:W2:Y:S01]  /*f650*/  @!P4 LDG.E.U8 R79, desc[UR20][R80.64] ;  /* 0x00000014504fc981 */ /* 0x000ea2000c1e1100 */
[----:B0-----:R-:W-:-:S05]  /*f660*/  @!P5 IMAD.MOV.U32 R84, RZ, RZ, R83 ;  /* 0x000000ffff54d224 */ /* 0x001fca00078e0053 */
[----:B------:R-:W2:Y:S01]  /*f670*/  @!P5 LDG.E.U8 R82, desc[UR20][R84.64] ;  /* 0x000000145452d981 */ /* 0x000ea2000c1e1100 */
[----:B------:R-:W-:-:S03]  /*f680*/  IMAD R5, R4, 0x36, RZ ;  /* 0x0000003604057824 */ /* 0x000fc600078e02ff */
[----:B------:R0:W-:Y:S04]  /*f690*/  STL [R1+0x1188], R4 ;  /* 0x0011880401007387 */ /* 0x0001e80000100800 */
[----:B------:R-:W-:Y:S01]  /*f6a0*/  STL [R1+0x9b8], R81 ;  /* 0x0009b85101007387 */ /* 0x000fe20000100800 */
[----:B0-----:R-:W-:-:S03]  /*f6b0*/  IADD3 R4, P2, PT, R5, R0, RZ ;  /* 0x0000000005047210 */ /* 0x001fc60007f5e0ff */
[----:B------:R0:W-:Y:S01]  /*f6c0*/  STL [R1+0x118c], R0 ;  /* 0x00118c0001007387 */ /* 0x0001e20000100800 */
[----:B------:R-:W-:-:S03]  /*f6d0*/  LEA.HI.X.SX32 R5, R5, R2, 0x1, P2 ;  /* 0x0000000205057211 */ /* 0x000fc600010f0eff */
[----:B------:R-:W-:Y:S01]  /*f6e0*/  STL [R1+0x9f4], R4 ;  /* 0x0009f40401007387 */ /* 0x000fe20000100800 */
[----:B------:R-:W-:Y:S02]  /*f6f0*/  ISETP.GE.AND P2, PT, R7, RZ, PT ;  /* 0x000000ff0700720c */ /* 0x000fe40003f46270 */
[----:B0-----:R-:W-:Y:S01]  /*f700*/  PRMT R0, RZ, 0x7610, R0 ;  /* 0x00007610ff007816 */ /* 0x001fe20000000000 */
[----:B------:R0:W-:Y:S04]  /*f710*/  STL [R1+0x1190], R2 ;  /* 0x0011900201007387 */ /* 0x0001e80000100800 */
[----:B------:R-:W-:Y:S04]  /*f720*/  STL [R1+0x9f0], R5 ;  /* 0x0009f00501007387 */ /* 0x000fe80000100800 */
[----:B------:R-:W2:Y:S04]  /*f730*/  LDL R7, [R1+0xf44] ;  /* 0x000f440001077983 */ /* 0x000ea80000100800 */
[----:B------:R-:W2:Y:S01]  /*f740*/  @!P1 LDG.E.U8 R0, desc[UR20][R4.64] ;  /* 0x0000001404009981 */ /* 0x000ea2000c1e1100 */
[----:B------:R-:W-:-:S03]  /*f750*/  ISETP.GE.AND P1, PT, R73, RZ, PT ;  /* 0x000000ff4900720c */ /* 0x000fc60003f26270 */
[----:B------:R-:W2:Y:S01]  /*f760*/  LDL R73, [R1+0xf54] ;  /* 0x000f540001497983 */ /* 0x000ea20000100800 */
[----:B------:R-:W-:Y:S01]  /*f770*/  ISETP.GE.AND P4, PT, R88, RZ, PT ;  /* 0x000000ff5800720c */ /* 0x000fe20003f86270 */
[----:B------:R-:W-:Y:S01]  /*f780*/  @!P2 IMAD.MOV R68, RZ, RZ, -R68 ;  /* 0x000000ffff44a224 */ /* 0x000fe200078e0a44 */
[----:B------:R-:W-:-:S11]  /*f790*/  ISETP.GE.AND P2, PT, R92, RZ, PT ;  /* 0x000000ff5c00720c */ /* 0x000fd60003f46270 */
[----:B------:R-:W-:Y:S01]  /*f7a0*/  @!P4 IMAD.MOV R69, RZ, RZ, -R69 ;  /* 0x000000ffff45c224 */ /* 0x000fe200078e0a45 */
[----:B------:R-:W-:Y:S01]  /*f7b0*/  ISETP.GE.AND P4, PT, R91, RZ, PT ;  /* 0x000000ff5b00720c */ /* 0x000fe20003f86270 */
[----:B------:R-:W-:Y:S01]  /*f7c0*/  @!P1 IMAD.MOV R67, RZ, RZ, -R67 ;  /* 0x000000ffff439224 */ /* 0x000fe200078e0a43 */
[----:B------:R-:W-:-:S11]  /*f7d0*/  ISETP.GE.AND P1, PT, R93, RZ, PT ;  /* 0x000000ff5d00720c */ /* 0x000fd60003f26270 */
[----:B------:R-:W-:Y:S01]  /*f7e0*/  @!P4 IMAD.MOV R64, RZ, RZ, -R64 ;  /* 0x000000ffff40c224 */ /* 0x000fe200078e0a40 */
[----:B---3--:R-:W-:Y:S02]  /*f7f0*/  ISETP.GE.AND P0, PT, R86, RZ, PT ;  /* 0x000000ff5600720c */ /* 0x008fe40003f06270 */
[----:B----4-:R-:W-:-:S11]  /*f800*/  ISETP.GE.AND P5, PT, R87, RZ, PT ;  /* 0x000000ff5700720c */ /* 0x010fd60003fa6270 */
[----:B------:R-:W-:Y:S01]  /*f810*/  @!P0 IMAD.MOV R71, RZ, RZ, -R71 ;  /* 0x000000ffff478224 */ /* 0x000fe200078e0a47 */
[----:B------:R-:W-:Y:S02]  /*f820*/  ISETP.GE.AND P0, PT, R90, RZ, PT ;  /* 0x000000ff5a00720c */ /* 0x000fe40003f06270 */
[----:B------:R-:W3:Y:S01]  /*f830*/  LDL R90, [R1+0xf50] ;  /* 0x000f5000015a7983 */ /* 0x000ee20000100800 */
[----:B------:R-:W-:Y:S01]  /*f840*/  @!P5 IMAD.MOV R70, RZ, RZ, -R70 ;  /* 0x000000ffff46d224 */ /* 0x000fe200078e0a46 */
[----:B------:R-:W-:Y:S02]  /*f850*/  ISETP.GE.AND P5, PT, R89, RZ, PT ;  /* 0x000000ff5900720c */ /* 0x000fe40003fa6270 */
[----:B--2---:R-:W-:Y:S04]  /*f860*/  STL [R1+0x30], R82 ;  /* 0x0000305201007387 */ /* 0x004fe80000100800 */
[----:B------:R-:W2:Y:S04]  /*f870*/  LDL R89, [R1+0xf4c] ;  /* 0x000f4c0001597983 */ /* 0x000ea80000100800 */
[----:B------:R-:W4:Y:S04]  /*f880*/  LDL R91, [R1+0xf48] ;  /* 0x000f4800015b7983 */ /* 0x000f280000100800 */
[----:B------:R-:W-:Y:S04]  /*f890*/  STL [R1+0x48], R79 ;  /* 0x0000484f01007387 */ /* 0x000fe80000100800 */
[----:B------:R-:W2:Y:S04]  /*f8a0*/  LDL R92, [R1+0xf40] ;  /* 0x000f4000015c7983 */ /* 0x000ea80000100800 */
[----:B------:R-:W3:Y:S01]  /*f8b0*/  LDL R93, [R1+0xf58] ;  /* 0x000f5800015d7983 */ /* 0x000ee20000100800 */
[----:B------:R-:W-:Y:S01]  /*f8c0*/  @!P0 IMAD.MOV R66, RZ, RZ, -R66 ;  /* 0x000000ffff428224 */ /* 0x000fe200078e0a42 */
[----:B------:R-:W-:Y:S01]  /*f8d0*/  ISETP.GE.AND P0, PT, R6, RZ, PT ;  /* 0x000000ff0600720c */ /* 0x000fe20003f06270 */
[----:B------:R-:W-:Y:S01]  /*f8e0*/  @!P5 IMAD.MOV R65, RZ, RZ, -R65 ;  /* 0x000000ffff41d224 */ /* 0x000fe200078e0a41 */
[----:B------:R-:W4:Y:S01]  /*f8f0*/  LDL R6, [R1+0xf68] ;  /* 0x000f680001067983 */ /* 0x000f220000100800 */
[----:B------:R-:W-:-:S03]  /*f900*/  ISETP.GE.AND P5, PT, R7, RZ, PT ;  /* 0x000000ff0700720c */ /* 0x000fc60003fa6270 */
[----:B------:R-:W4:Y:S04]  /*f910*/  LDL R7, [R1+0xf64] ;  /* 0x000f640001077983 */ /* 0x000f280000100800 */
[----:B------:R-:W-:Y:S01]  /*f920*/  STL [R1+0x44], R0 ;  /* 0x0000440001007387 */ /* 0x000fe20000100800 */
[----:B------:R-:W-:-:S03]  /*f930*/  ISETP.GE.AND P4, PT, R73, RZ, PT ;  /* 0x000000ff4900720c */ /* 0x000fc60003f86270 */
[----:B------:R-:W4:Y:S02]  /*f940*/  LDL R73, [R1+0xf6c] ;  /* 0x000f6c0001497983 */ /* 0x000f240000100800 */
[----:B------:R-:W-:Y:S02]  /*f950*/  @!P5 IMAD.MOV R60, RZ, RZ, -R60 ;  /* 0x000000ffff3cd224 */ /* 0x000fe400078e0a3c */
[----:B------:R-:W4:Y:S01]  /*f960*/  LDL R88, [R1+0xfbc] ;  /* 0x000fbc0001587983 */ /* 0x000f220000100800 */
[----:B------:R-:W-:Y:S02]  /*f970*/  @!P2 IMAD.MOV R63, RZ, RZ, -R63 ;  /* 0x000000ffff3fa224 */ /* 0x000fe400078e0a3f */
[----:B------:R-:W-:Y:S01]  /*f980*/  @!P0 IMAD.MOV R61, RZ, RZ, -R61 ;  /* 0x000000ffff3d8224 */ /* 0x000fe200078e0a3d */
[----:B------:R-:W4:Y:S02]  /*f990*/  LDL R87, [R1+0xf18] ;  /* 0x000f180001577983 */ /* 0x000f240000100800 */
[----:B------:R-:W-:-:S02]  /*f9a0*/  @!P4 IMAD.MOV R59, RZ, RZ, -R59 ;  /* 0x000000ffff3bc224 */ /* 0x000fc400078e0a3b */
[----:B------:R-:W4:Y:S01]  /*f9b0*/  LDL R86, [R1+0xf1c] ;  /* 0x000f1c0001567983 */ /* 0x000f220000100800 */
[----:B--2---:R-:W-:-:S03]  /*f9c0*/  ISETP.GE.AND P5, PT, R92, RZ, PT ;  /* 0x000000ff5c00720c */ /* 0x004fc60003fa6270 */
[----:B------:R-:W2:Y:S01]  /*f9d0*/  LDL R92, [R1+0xf84] ;  /* 0x000f8400015c7983 */ /* 0x000ea20000100800 */
[----:B---3--:R-:W-:Y:S02]  /*f9e0*/  ISETP.GE.AND P2, PT, R90, RZ, PT ;  /* 0x000000ff5a00720c */ /* 0x008fe40003f46270 */
[----:B----4-:R-:W-:Y:S01]  /*f9f0*/  ISETP.GE.AND P0, PT, R91, RZ, PT ;  /* 0x000000ff5b00720c */ /* 0x010fe20003f06270 */
[----:B------:R-:W3:Y:S04]  /*fa00*/  LDL R90, [R1+0xf70] ;  /* 0x000f7000015a7983 */ /* 0x000ee80000100800 */
[----:B------:R-:W4:Y:S01]  /*fa10*/  LDL R91, [R1+0xf7c] ;  /* 0x000f7c00015b7983 */ /* 0x000f220000100800 */
[----:B------:R-:W-:-:S03]  /*fa20*/  ISETP.GE.AND P4, PT, R93, RZ, PT ;  /* 0x000000ff5d00720c */ /* 0x000fc60003f86270 */
[----:B------:R-:W4:Y:S04]  /*fa30*/  LDL R93, [R1+0xf88] ;  /* 0x000f8800015d7983 */ /* 0x000f280000100800 */
[----:B------:R-:W-:Y:S01]  /*fa40*/  @!P0 IMAD.MOV R56, RZ, RZ, -R56 ;  /* 0x000000ffff388224 */ /* 0x000fe200078e0a38 */
[----:B------:R-:W-:Y:S02]  /*fa50*/  ISETP.GE.AND P0, PT, R73, RZ, PT ;  /* 0x000000ff4900720c */ /* 0x000fe40003f06270 */
[----:B------:R-:W4:Y:S01]  /*fa60*/  LDL R73, [R1+0xf9c] ;  /* 0x000f9c0001497983 */ /* 0x000f220000100800 */
[----:B------:R-:W-:Y:S01]  /*fa70*/  @!P1 IMAD.MOV R62, RZ, RZ, -R62 ;  /* 0x000000ffff3e9224 */ /* 0x000fe200078e0a3e */
[----:B------:R-:W-:Y:S02]  /*fa80*/  ISETP.GE.AND P1, PT, R89, RZ, PT ;  /* 0x000000ff5900720c */ /* 0x000fe40003f26270 */
[----:B------:R-:W4:Y:S11]  /*fa90*/  LDL R89, [R1+0xf80] ;  /* 0x000f800001597983 */ /* 0x000f360000100800 */
[----:B------:R-:W-:Y:S01]  /*faa0*/  @!P1 IMAD.MOV R57, RZ, RZ, -R57 ;  /* 0x000000ffff399224 */ /* 0x000fe200078e0a39 */
[----:B------:R-:W-:-:S02]  /*fab0*/  ISETP.GE.AND P1, PT, R7, RZ, PT ;  /* 0x000000ff0700720c */ /* 0x000fc40003f26270 */
[----:B------:R-:W4:Y:S11]  /*fac0*/  LDL R7, [R1+0xf94] ;  /* 0x000f940001077983 */ /* 0x000f360000100800 */
[----:B------:R-:W-:-:S02]  /*fad0*/  @!P1 IMAD.MOV R52, RZ, RZ, -R52 ;  /* 0x000000ffff349224 */ /* 0x000fc400078e0a34 */
[----:B------:R-:W-:Y:S01]  /*fae0*/  @!P2 IMAD.MOV R58, RZ, RZ, -R58 ;  /* 0x000000ffff3aa224 */ /* 0x000fe200078e0a3a */
[----:B------:R-:W-:Y:S02]  /*faf0*/  ISETP.GE.AND P2, PT, R6, RZ, PT ;  /* 0x000000ff0600720c */ /* 0x000fe40003f46270 */
[----:B------:R-:W4:Y:S01]  /*fb00*/  LDL R6, [R1+0xf98] ;  /* 0x000f980001067983 */ /* 0x000f220000100800 */
[----:B------:R-:W-:Y:S02]  /*fb10*/  @!P5 IMAD.MOV R55, RZ, RZ, -R55 ;  /* 0x000000ffff37d224 */ /* 0x000fe400078e0a37 */
[----:B------:R-:W-:-:S08]  /*fb20*/  @!P0 IMAD.MOV R51, RZ, RZ, -R51 ;  /* 0x000000ffff338224 */ /* 0x000fd000078e0a33 */
[----:B------:R-:W-:Y:S01]  /*fb30*/  @!P2 IMAD.MOV R53, RZ, RZ, -R53 ;  /* 0x000000ffff35a224 */ /* 0x000fe200078e0a35 */
[----:B--2---:R-:W-:Y:S02]  /*fb40*/  ISETP.GE.AND P1, PT, R92, RZ, PT ;  /* 0x000000ff5c00720c */ /* 0x004fe40003f26270 */
[----:B------:R-:W2:Y:S01]  /*fb50*/  LDL R92, [R1+0xfb4] ;  /* 0x000fb400015c7983 */ /* 0x000ea20000100800 */
[----:B---3--:R-:W-:-:S03]  /*fb60*/  ISETP.GE.AND P5, PT, R90, RZ, PT ;  /* 0x000000ff5a00720c */ /* 0x008fc60003fa6270 */
[----:B------:R-:W3:Y:S01]  /*fb70*/  LDL R90, [R1+0xfa0] ;  /* 0x000fa000015a7983 */ /* 0x000ee20000100800 */
[----:B----4-:R-:W-:-:S03]  /*fb80*/  ISETP.GE.AND P2, PT, R91, RZ, PT ;  /* 0x000000ff5b00720c */ /* 0x010fc60003f46270 */
[----:B------:R-:W4:Y:S01]  /*fb90*/  LDL R91, [R1+0xfac] ;  /* 0x000fac00015b7983 */ /* 0x000f220000100800 */
[----:B------:R-:W-:-:S03]  /*fba0*/  ISETP.GE.AND P0, PT, R93, RZ, PT ;  /* 0x000000ff5d00720c */ /* 0x000fc60003f06270 */
[----:B------:R-:W4:Y:S06]  /*fbb0*/  LDL R93, [R1+0xfb8] ;  /* 0x000fb800015d7983 */ /* 0x000f2c0000100800 */
[----:B------:R-:W-:Y:S01]  /*fbc0*/  @!P2 IMAD.MOV R48, RZ, RZ, -R48 ;  /* 0x000000ffff30a224 */ /* 0x000fe200078e0a30 */
[----:B------:R-:W-:Y:S02]  /*fbd0*/  ISETP.GE.AND P2, PT, R73, RZ, PT ;  /* 0x000000ff4900720c */ /* 0x000fe40003f46270 */
[----:B------:R-:W4:Y:S01]  /*fbe0*/  LDL R73, [R1+0xfcc] ;  /* 0x000fcc0001497983 */ /* 0x000f220000100800 */
[----:B------:R-:W-:Y:S01]  /*fbf0*/  @!P4 IMAD.MOV R54, RZ, RZ, -R54 ;  /* 0x000000ffff36c224 */ /* 0x000fe200078e0a36 */
[----:B------:R-:W-:-:S02]  /*fc00*/  ISETP.GE.AND P4, PT, R89, RZ, PT ;  /* 0x000000ff5900720c */ /* 0x000fc40003f86270 */
        /* <DEDUP_REMOVED lines=23> */
[----:B------:R-:W-:Y:S01]  /*fd80*/  ISETP.GE.AND P0, PT, R89, RZ, PT ;  /* 0x000000ff5900720c */ /* 0x000fe20003f06270 */
[----:B------:R-:W-:Y:S01]  /*fd90*/  @!P1 IMAD.MOV R42, RZ, RZ, -R42 ;  /* 0x000000ffff2a9224 */ /* 0x000fe200078e0a2a */
[----:B------:R-:W4:Y:S11]  /*fda0*/  LDL R89, [R1+0xf60] ;  /* 0x000f600001597983 */ /* 0x000f360000100800 */
[----:B------:R-:W-:Y:S01]  /*fdb0*/  @!P0 IMAD.MOV R41, RZ, RZ, -R41 ;  /* 0x000000ffff298224 */ /* 0x000fe200078e0a29 */
[----:B------:R-:W-:-:S02]  /*fdc0*/  ISETP.GE.AND P0, PT, R7, RZ, PT ;  /* 0x000000ff0700720c */ /* 0x000fc40003f06270 */
[----:B------:R-:W4:Y:S11]  /*fdd0*/  LDL R7, [R1+0xf78] ;  /* 0x000f780001077983 */ /* 0x000f360000100800 */
[----:B------:R-:W-:Y:S01]  /*fde0*/  @!P0 IMAD.MOV R36, RZ, RZ, -R36 ;  /* 0x000000ffff248224 */ /* 0x000fe200078e0a24 */
[----:B------:R-:W-:-:S02]  /*fdf0*/  ISETP.GE.AND P1, PT, R6, RZ, PT ;  /* 0x000000ff0600720c */ /* 0x000fc40003f26270 */
        /* <DEDUP_REMOVED lines=25> */
[----:B------:R-:W-:Y:S01]  /*ff90*/  @!P0 IMAD.MOV R31, RZ, RZ, -R31 ;  /* 0x000000ffff1f8224 */ /* 0x000fe200078e0a1f */
[----:B------:R-:W-:Y:S01]  /*ffa0*/  ISETP.GE.AND P0, PT, R89, RZ, PT ;  /* 0x000000ff5900720c */ /* 0x000fe20003f06270 */
[----:B------:R-:W-:Y:S01]  /*ffb0*/  @!P5 IMAD.MOV R30, RZ, RZ, -R30 ;  /* 0x000000ffff1ed224 */ /* 0x000fe200078e0a1e */
[----:B------:R-:W4:Y:S01]  /*ffc0*/  LDL R89, [R1+0xf0c] ;  /* 0x000f0c0001597983 */ /* 0x000f220000100800 */
[----:B------:R-:W-:-:S06]  /*ffd0*/  @!P1 IMAD.MOV R27, RZ, RZ, -R27 ;  /* 0x000000ffff1b9224 */ /* 0x000fcc00078e0a1b */
        /* <DEDUP_REMOVED lines=8> */
[----:B------:R-:W3:Y:S06]  /*10060*/  LDL R93, [R1+0xef4] ;  /* 0x000ef400015d7983 */ /* 0x000eec0000100800 */
[----:B------:R-:W-:Y:S01]  /*10070*/  @!P4 IMAD.MOV R24, RZ, RZ, -R24 ;  /* 0x000000ffff18c224 */ /* 0x000fe200078e0a18 */
[----:B------:R-:W-:Y:S02]  /*10080*/  ISETP.GE.AND P4, PT, R73, RZ, PT ;  /* 0x000000ff4900720c */ /* 0x000fe40003f86270 */
[----:B------:R-:W3:Y:S01]  /*10090*/  LDL R73, [R1+0xee8] ;  /* 0x000ee80001497983 */ /* 0x000ee20000100800 */
[----:B------:R-:W-:Y:S01]  /*100a0*/  @!P1 IMAD.MOV R22, RZ, RZ, -R22 ;  /* 0x000000ffff169224 */ /* 0x000fe200078e0a16 */
[----:B------:R-:W-:-:S13]  /*100b0*/  ISETP.GE.AND P1, PT, R87, RZ, PT ;  /* 0x000000ff5700720c */ /* 0x000fda0003f26270 */
[----:B------:R-:W-:Y:S02]  /*100c0*/  @!P1 IMAD.MOV R17, RZ, RZ, -R17 ;  /* 0x000000ffff119224 */ /* 0x000fe400078e0a11 */
[----:B------:R-:W-:Y:S02]  /*100d0*/  @!P0 IMAD.MOV R26, RZ, RZ, -R26 ;  /* 0x000000ffff1a8224 */ /* 0x000fe400078e0a1a */
[----:B------:R-:W-:Y:S01]  /*100e0*/  @!P5 IMAD.MOV R25, RZ, RZ, -R25 ;  /* 0x000000ffff19d224 */ /* 0x000fe200078e0a19 */
[----:B------:R-:W-:Y:S02]  /*100f0*/  ISETP.GE.AND P5, PT, R7, RZ, PT ;  /* 0x000000ff0700720c */ /* 0x000fe40003fa6270 */
[----:B------:R-:W3:Y:S01]  /*10100*/  LDL R7, [R1+0xeec] ;  /* 0x000eec0001077983 */ /* 0x000ee20000100800 */
[----:B------:R-:W-:-:S03]  /*10110*/  ISETP.GE.AND P0, PT, R6, RZ, PT ;  /* 0x000000ff0600720c */ /* 0x000fc60003f06270 */
[----:B------:R-:W3:Y:S01]  /*10120*/  LDL R6, [R1+0xef0] ;  /* 0x000ef00001067983 */ /* 0x000ee20000100800 */
[----:B------:R-:W-:Y:S01]  /*10130*/  @!P2 IMAD.MOV R23, RZ, RZ, -R23 ;  /* 0x000000ffff17a224 */ /* 0x000fe200078e0a17 */
[----:B------:R-:W-:-:S05]  /*10140*/  ISETP.GE.AND P2, PT, R86, RZ, PT ;  /* 0x000000ff5600720c */ /* 0x000fca0003f46270 */
[----:B------:R-:W-:Y:S01]  /*10150*/  @!P5 IMAD.MOV R20, RZ, RZ, -R20 ;  /* 0x000000ffff14d224 */ /* 0x000fe200078e0a14 */
[----:B------:R-:W-:Y:S01]  /*10160*/  ISETP.GE.AND P5, PT, R89, RZ, PT ;  /* 0x000000ff5900720c */ /* 0x000fe20003fa6270 */
[----:B------:R-:W-:Y:S02]  /*10170*/  @!P4 IMAD.MOV R19, RZ, RZ, -R19 ;  /* 0x000000ffff13c224 */ /* 0x000fe400078e0a13 */
[----:B------:R-:W-:Y:S01]  /*10180*/  @!P0 IMAD.MOV R21, RZ, RZ, -R21 ;  /* 0x000000ffff158224 */ /* 0x000fe200078e0a15 */
[----:B------:R-:W-:-:S03]  /*10190*/  ISETP.GE.AND P0, PT, R88, RZ, PT ;  /* 0x000000ff5800720c */ /* 0x000fc60003f06270 */
[----:B------:R-:W-:-:S06]  /*101a0*/  @!P2 IMAD.MOV R18, RZ, RZ, -R18 ;  /* 0x000000ffff12a224 */ /* 0x000fcc00078e0a12 */
[----:B------:R-:W-:-:S04]  /*101b0*/  @!P5 IMAD.MOV R15, RZ, RZ, -R15 ;  /* 0x000000ffff0fd224 */ /* 0x000fc800078e0a0f */
[----:B------:R-:W-:Y:S01]  /*101c0*/  @!P0 IMAD.MOV R16, RZ, RZ, -R16 ;  /* 0x000000ffff108224 */ /* 0x000fe200078e0a10 */
[----:B--2---:R-:W-:-:S13]  /*101d0*/  ISETP.GE.AND P1, PT, R92, RZ, PT ;  /* 0x000000ff5c00720c */ /* 0x004fda0003f26270 */
[----:B------:R-:W-:Y:S01]  /*101e0*/  @!P1 IMAD.MOV R12, RZ, RZ, -R12 ;  /* 0x000000ffff0c9224 */ /* 0x000fe200078e0a0c */
[----:B------:R-:W-:Y:S02]  /*101f0*/  ISETP.NE.AND P1, PT, R3, RZ, PT ;  /* 0x000000ff0300720c */ /* 0x000fe40003f25270 */
[----:B------:R-:W-:-:S04]  /*10200*/  LOP3.LUT R3, RZ, R3, RZ, 0x33, !PT ;  /* 0x00000003ff037212 */ /* 0x000fc800078e33ff */
[C---:B------:R-:W-:Y:S02]  /*10210*/  SEL R71, R3.reuse, R71, !P1 ;  /* 0x0000004703477207 */ /* 0x040fe40004800000 */
[----:B------:R-:W-:-:S03]  /*10220*/  SEL R70, R3, R70, !P1 ;  /* 0x0000004603467207 */ /* 0x000fc60004800000 */
[----:B------:R-:W-:Y:S04]  /*10230*/  STL [R1+0x112c], R71 ;  /* 0x00112c4701007387 */ /* 0x000fe80000100800 */
[----:B------:R-:W-:Y:S04]  /*10240*/  STL [R1+0x1154], R71 ;  /* 0x0011544701007387 */ /* 0x000fe80000100800 */
[----:B------:R-:W-:Y:S04]  /*10250*/  STL [R1+0x1164], R71 ;  /* 0x0011644701007387 */ /* 0x000fe80000100800 */
[----:B------:R-:W-:Y:S04]  /*10260*/  STL [R1+0x116c], R71 ;  /* 0x00116c4701007387 */ /* 0x000fe80000100800 */
[----:B------:R-:W-:Y:S04]  /*10270*/  STL [R1+0x117c], R71 ;  /* 0x00117c4701007387 */ /* 0x000fe80000100800 */
[----:B------:R-:W-:Y:S01]  /*10280*/  STL [R1+0x1130], R70 ;  /* 0x0011304601007387 */ /* 0x000fe20000100800 */
[----:B0-----:R-:W-:-:S03]  /*10290*/  SEL R2, R3, R69, !P1 ;  /* 0x0000004503027207 */ /* 0x001fc60004800000 */
[----:B------:R-:W-:Y:S04]  /*102a0*/  STL [R1+0x1138], R70 ;  /* 0x0011384601007387 */ /* 0x000fe80000100800 */
[----:B------:R-:W-:Y:S04]  /*102b0*/  STL [R1+0x114c], R70 ;  /* 0x00114c4601007387 */ /* 0x000fe80000100800 */
[----:B------:R-:W-:Y:S04]  /*102c0*/  STL [R1+0x1158], R70 ;  /* 0x0011584601007387 */ /* 0x000fe80000100800 */
[----:B------:R-:W-:Y:S04]  /*102d0*/  STL [R1+0x1160], R70 ;  /* 0x0011604601007387 */ /* 0x000fe80000100800 */
[----:B------:R-:W-:Y:S01]  /*102e0*/  STL [R1+0x1170], R70 ;  /* 0x0011704601007387 */ /* 0x000fe20000100800 */
[----:B------:R-:W-:-:S03]  /*102f0*/  SEL R4, R3, R66, !P1 ;  /* 0x0000004203047207 */ /* 0x000fc60004800000 */
[----:B------:R-:W-:Y:S04]  /*10300*/  STL [R1+0x1178], R70 ;  /* 0x0011784601007387 */ /* 0x000fe80000100800 */
[----:B------:R-:W-:Y:S04]  /*10310*/  STL [R1+0x113c], R69 ;  /* 0x00113c4501007387 */ /* 0x000fe80000100800 */
[----:B------:R-:W-:Y:S04]  /*10320*/  STL [R1+0x1148], R69 ;  /* 0x0011484501007387 */ /* 0x000fe80000100800 */
[----:B------:R0:W-:Y:S04]  /*10330*/  STL [R1+0x2d8], R2 ;  /* 0x0002d80201007387 */ /* 0x0001e80000100800 */
[----:B------:R1:W-:Y:S01]  /*10340*/  STL [R1+0x308], R4 ;  /* 0x0003080401007387 */ /* 0x0003e20000100800 */
[----:B0-----:R-:W-:-:S02]  /*10350*/  SEL R2, R3, R64, !P1 ;  /* 0x0000004003027207 */ /* 0x001fc40004800000 */
[----:B-1----:R-:W-:-:S03]  /*10360*/  SEL R4, R3, R62, !P1 ;  /* 0x0000003e03047207 */ /* 0x002fc60004800000 */
[----:B------:R0:W-:Y:S01]  /*10370*/  STL [R1+0x328], R2 ;  /* 0x0003280201007387 */ /* 0x0001e20000100800 */
[----:B------:R-:W-:-:S03]  /*10380*/  SEL R5, R3, R57, !P1 ;  /* 0x0000003903057207 */ /* 0x000fc60004800000 */
[----:B------:R1:W-:Y:S01]  /*10390*/  STL [R1+0x348], R4 ;  /* 0x0003480401007387 */ /* 0x0003e20000100800 */
[C---:B0-----:R-:W-:Y:S02]  /*103a0*/  SEL R2, R3.reuse, R60, !P1 ;  /* 0x0000003c03027207 */ /* 0x041fe40004800000 */
[----:B-1----:R-:W-:-:S03]  /*103b0*/  SEL R4, R3, R56, !P1 ;  /* 0x0000003803047207 */ /* 0x002fc60004800000 */
[----:B------:R0:W-:Y:S04]  /*103c0*/  STL [R1+0x368], R2 ;  /* 0x0003680201007387 */ /* 0x0001e80000100800 */
[----:B------:R1:W-:Y:S01]  /*103d0*/  STL [R1+0x398], R5 ;  /* 0x0003980501007387 */ /* 0x0003e20000100800 */
[----:B0-----:R-:W-:-:S03]  /*103e0*/  SEL R2, R3, R55, !P1 ;  /* 0x0000003703027207 */ /* 0x001fc60004800000 */
[----:B------:R0:W-:Y:S01]  /*103f0*/  STL [R1+0x3a8], R4 ;  /* 0x0003a80401007387 */ /* 0x0001e20000100800 */
[----:B-1----:R-:W-:-:S03]  /*10400*/  SEL R5, R3, R53, !P1 ;  /* 0x0000003503057207 */ /* 0x002fc60004800000 */
[----:B------:R1:W-:Y:S01]  /*10410*/  STL [R1+0x3b8], R2 ;  /* 0x0003b80201007387 */ /* 0x0003e20000100800 */
[----:B0-----:R-:W-:-:S03]  /*10420*/  SEL R4, R3, R52, !P1 ;  /* 0x0000003403047207 */ /* 0x001fc60004800000 */
[----:B------:R0:W-:Y:S01]  /*10430*/  STL [R1+0x3d8], R5 ;  /* 0x0003d80501007387 */ /* 0x0001e20000100800 */
[----:B-1----:R-:W-:-:S03]  /*10440*/  SEL R2, R3, R51, !P1 ;  /* 0x0000003303027207 */ /* 0x002fc60004800000 */
[----:B------:R1:W-:Y:S04]  /*10450*/  STL [R1+0x3e8], R4 ;  /* 0x0003e80401007387 */ /* 0x0003e80000100800 */
[----:B------:R2:W-:Y:S01]  /*10460*/  STL [R1+0x3ec], R2 ;  /* 0x0003ec0201007387 */ /* 0x0005e20000100800 */
[C---:B0-----:R-:W-:Y:S02]  /*10470*/  SEL R5, R3.reuse, R47, !P1 ;  /* 0x0000002f03057207 */ /* 0x041fe40004800000 */
[C---:B-1----:R-:W-:Y:S02]  /*10480*/  SEL R4, R3.reuse, R46, !P1 ;  /* 0x0000002e03047207 */ /* 0x042fe40004800000 */
[----:B--2---:R-:W-:-:S05]  /*10490*/  SEL R2, R3, R48, !P1 ;  /* 0x0000003003027207 */ /* 0x004fca0004800000 */
[----:B------:R0:W-:Y:S04]  /*104a0*/  STL [R1+0x494], R2 ;  /* 0x0004940201007387 */ /* 0x0001e80000100800 */
[----:B------:R1:W-:Y:S04]  /*104b0*/  STL [R1+0x490], R5 ;  /* 0x0004900501007387 */ /* 0x0003e80000100800 */
[----:B------:R2:W-:Y:S01]  /*104c0*/  STL [R1+0x48c], R4 ;  /* 0x00048c0401007387 */ /* 0x0005e20000100800 */
[C---:B0-----:R-:W-:Y:S02]  /*104d0*/  SEL R2, R3.reuse, R45, !P1 ;  /* 0x0000002d03027207 */ /* 0x041fe40004800000 */
[----:B-1----:R-:W-:-:S03]  /*104e0*/  SEL R5, R3, R44, !P1 ;  /* 0x0000002c03057207 */ /* 0x002fc60004800000 */
[----:B------:R0:W-:Y:S01]  /*104f0*/  STL [R1+0x488], R2 ;  /* 0x0004880201007387 */ /* 0x0001e20000100800 */
[----:B--2---:R-:W-:-:S03]  /*10500*/  SEL R4, R3, R43, !P1 ;  /* 0x0000002b03047207 */ /* 0x004fc60004800000 */
[----:B------:R1:W-:Y:S04]  /*10510*/  STL [R1+0x484], R5 ;  /* 0x0004840501007387 */ /* 0x0003e80000100800 */
[----:B------:R2:W-:Y:S01]  /*10520*/  STL [R1+0x480], R4 ;  /* 0x0004800401007387 */ /* 0x0005e20000100800 */
[C---:B0-----:R-:W-:Y:S02]  /*10530*/  SEL R2, R3.reuse, R42, !P1 ;  /* 0x0000002a03027207 */ /* 0x041fe40004800000 */
[----:B-1----:R-:W-:-:S03]  /*10540*/  SEL R5, R3, R41, !P1 ;  /* 0x0000002903057207 */ /* 0x002fc60004800000 */
[----:B------:R0:W-:Y:S01]  /*10550*/  STL [R1+0x47c], R2 ;  /* 0x00047c0201007387 */ /* 0x0001e20000100800 */
[----:B--2---:R-:W-:-:S03]  /*10560*/  SEL R4, R3, R40, !P1 ;  /* 0x0000002803047207 */ /* 0x004fc60004800000 */
[----:B------:R1:W-:Y:S01]  /*10570*/  STL [R1+0x478], R5 ;  /* 0x0004780501007387 */ /* 0x0003e20000100800 */
[----:B---3--:R-:W-:-:S03]  /*10580*/  ISETP.GE.AND P4, PT, R90, RZ, PT ;  /* 0x000000ff5a00720c */ /* 0x008fc60003f86270 */
[----:B------:R2:W-:Y:S01]  /*10590*/  STL [R1+0x474], R4 ;  /* 0x0004740401007387 */ /* 0x0005e20000100800 */
[C---:B0-----:R-:W-:Y:S02]  /*105a0*/  SEL R2, R3.reuse, R39, !P1 ;  /* 0x0000002703027207 */ /* 0x041fe40004800000 */
[----:B-1----:R-:W-:-:S03]  /*105b0*/  SEL R5, R3, R38, !P1 ;  /* 0x0000002603057207 */ /* 0x002fc60004800000 */
[----:B------:R0:W-:Y:S01]  /*105c0*/  STL [R1+0x470], R2 ;  /* 0x0004700201007387 */ /* 0x0001e20000100800 */
[----:B--2---:R-:W-:-:S03]  /*105d0*/  SEL R4, R3, R37, !P1 ;  /* 0x0000002503047207 */ /* 0x004fc60004800000 */
[----:B------:R1:W-:Y:S01]  /*105e0*/  STL [R1+0x46c], R5 ;  /* 0x00046c0501007387 */ /* 0x0003e20000100800 */
[----:B----4-:R-:W-:-:S03]  /*105f0*/  ISETP.GE.AND P2, PT, R91, RZ, PT ;  /* 0x000000ff5b00720c */ /* 0x010fc60003f46270 */
[----:B------:R2:W-:Y:S01]  /*10600*/  STL [R1+0x468], R4 ;  /* 0x0004680401007387 */ /* 0x0005e20000100800 */
[C---:B0-----:R-:W-:Y:S02]  /*10610*/  SEL R2, R3.reuse, R36, !P1 ;  /* 0x0000002403027207 */ /* 0x041fe40004800000 */
[----:B-1----:R-:W-:-:S03]  /*10620*/  SEL R5, R3, R35, !P1 ;  /* 0x0000002303057207 */ /* 0x002fc60004800000 */
[----:B------:R0:W-:Y:S01]  /*10630*/  STL [R1+0x464], R2 ;  /* 0x0004640201007387 */ /* 0x0001e20000100800 */
[----:B--2---:R-:W-:-:S03]  /*10640*/  SEL R4, R3, R34, !P1 ;  /* 0x0000002203047207 */ /* 0x004fc60004800000 */
[----:B------:R1:W-:Y:S01]  /*10650*/  STL [R1+0x460], R5 ;  /* 0x0004600501007387 */ /* 0x0003e20000100800 */
[----:B------:R-:W-:-:S03]  /*10660*/  ISETP.GE.AND P0, PT, R93, RZ, PT ;  /* 0x000000ff5d00720c */ /* 0x000fc60003f06270 */
[----:B------:R2:W-:Y:S01]  /*10670*/  STL [R1+0x45c], R4 ;  /* 0x00045c0401007387 */ /* 0x0005e20000100800 */
[C---:B0-----:R-:W-:Y:S02]  /*10680*/  SEL R2, R3.reuse, R33, !P1 ;  /* 0x0000002103027207 */ /* 0x041fe40004800000 */
[C---:B-1----:R-:W-:Y:S01]  /*10690*/  SEL R5, R3.reuse, R32, !P1 ;  /* 0x0000002003057207 */ /* 0x042fe20004800000 */
[----:B------:R-:W-:Y:S01]  /*106a0*/  @!P4 IMAD.MOV R14, RZ, RZ, -R14 ;  /* 0x000000ffff0ec224 */ /* 0x000fe200078e0a0e */
[----:B--2---:R-:W-:Y:S01]  /*106b0*/  SEL R4, R3, R31, !P1 ;  /* 0x0000001f03047207 */ /* 0x004fe20004800000 */
[----:B------:R0:W-:Y:S01]  /*106c0*/  STL [R1+0x458], R2 ;  /* 0x0004580201007387 */ /* 0x0001e20000100800 */
[----:B------:R-:W-:-:S03]  /*106d0*/  @!P2 IMAD.MOV R13, RZ, RZ, -R13 ;  /* 0x000000ffff0da224 */ /* 0x000fc600078e0a0d */
[----:B------:R1:W-:Y:S04]  /*106e0*/  STL [R1+0x454], R5 ;  /* 0x0004540501007387 */ /* 0x0003e80000100800 */
[----:B------:R2:W-:Y:S01]  /*106f0*/  STL [R1+0x450], R4 ;  /* 0x0004500401007387 */ /* 0x0005e20000100800 */
[C---:B0-----:R-:W-:Y:S01]  /*10700*/  SEL R2, R3.reuse, R30, !P1 ;  /* 0x0000001e03027207 */ /* 0x041fe20004800000 */
[----:B------:R-:W-:Y:S01]  /*10710*/  @!P0 IMAD.MOV R11, RZ, RZ, -R11 ;  /* 0x000000ffff0b8224 */ /* 0x000fe200078e0a0b */
[----:B-1----:R-:W-:-:S03]  /*10720*/  SEL R5, R3, R14, !P1 ;  /* 0x0000000e03057207 */ /* 0x002fc60004800000 */
[----:B------:R0:W-:Y:S01]  /*10730*/  STL [R1+0x44c], R2 ;  /* 0x00044c0201007387 */ /* 0x0001e20000100800 */
[----:B--2---:R-:W-:-:S05]  /*10740*/  SEL R4, R3, R15, !P1 ;  /* 0x0000000f03047207 */ /* 0x004fca0004800000 */
[----:B------:R1:W-:Y:S01]  /*10750*/  STL [R1+0x400], R4 ;  /* 0x0004000401007387 */ /* 0x0003e20000100800 */
[----:B0-----:R-:W-:-:S03]  /*10760*/  SEL R2, R3, R13, !P1 ;  /* 0x0000000d03027207 */ /* 0x001fc60004800000 */
[----:B------:R-:W-:Y:S04]  /*10770*/  STL [R1+0x3fc], R5 ;  /* 0x0003fc0501007387 */ /* 0x000fe80000100800 */
[----:B------:R-:W2:Y:S01]  /*10780*/  LDL.LU R93, [R1+0x2cc] ;  /* 0x0002cc00015d7983 */ /* 0x000ea20000300800 */
[----:B-1----:R-:W-:-:S03]  /*10790*/  SEL R4, R3, R12, !P1 ;  /* 0x0000000c03047207 */ /* 0x002fc60004800000 */
[----:B------:R0:W-:Y:S04]  /*107a0*/  STL [R1+0x3f8], R2 ;  /* 0x0003f80201007387 */ /* 0x0001e80000100800 */
[----:B------:R-:W-:Y:S04]  /*107b0*/  STL [R1+0x3f4], R4 ;  /* 0x0003f40401007387 */ /* 0x000fe80000100800 */
[----:B------:R-:W3:Y:S01]  /*107c0*/  LDL.LU R90, [R1+0x2c8] ;  /* 0x0002c800015a7983 */ /* 0x000ee20000300800 */
[----:B0-----:R-:W-:-:S03]  /*107d0*/  SEL R2, R3, R11, !P1 ;  /* 0x0000000b03027207 */ /* 0x001fc60004800000 */
[----:B------:R-:W4:Y:S04]  /*107e0*/  LDL.LU R81, [R1+0x2c4] ;  /* 0x0002c40001517983 */ /* 0x000f280000300800 */
[----:B------:R-:W-:Y:S04]  /*107f0*/  STL [R1+0x3f0], R2 ;  /* 0x0003f00201007387 */ /* 0x000fe80000100800 */
[----:B------:R-:W4:Y:S04]  /*10800*/  LDL.LU R82, [R1+0x2c0] ;  /* 0x0002c00001527983 */ /* 0x000f280000300800 */
[----:B------:R-:W4:Y:S04]  /*10810*/  LDL.LU R83, [R1+0x2bc] ;  /* 0x0002bc0001537983 */ /* 0x000f280000300800 */
[----:B------:R-:W4:Y:S01]  /*10820*/  LDL.LU R84, [R1+0x2b8] ;  /* 0x0002b80001547983 */ /* 0x000f220000300800 */
[----:B------:R-:W-:-:S03]  /*10830*/  ISETP.GE.AND P2, PT, R73, RZ, PT ;  /* 0x000000ff4900720c */ /* 0x000fc60003f46270 */
[----:B------:R-:W4:Y:S04]  /*10840*/  LDL.LU R85, [R1+0x2b4] ;  /* 0x0002b40001557983 */ /* 0x000f280000300800 */
[----:B------:R-:W4:Y:S04]  /*10850*/  LDL.LU R86, [R1+0x2b0] ;  /* 0x0002b00001567983 */ /* 0x000f280000300800 */
[----:B------:R-:W4:Y:S04]  /*10860*/  LDL.LU R88, [R1+0x2ac] ;  /* 0x0002ac0001587983 */ /* 0x000f280000300800 */
[----:B------:R-:W4:Y:S04]  /*10870*/  LDL.LU R91, [R1+0x2a8] ;  /* 0x0002a800015b7983 */ /* 0x000f280000300800 */
[----:B------:R-:W4:Y:S01]  /*10880*/  LDL.LU R73, [R1+0x2a4] ;  /* 0x0002a40001497983 */ /* 0x000f220000300800 */
[----:B------:R-:W-:-:S02]  /*10890*/  SEL R30, R3, R28, !P1 ;  /* 0x0000001c031e7207 */ /* 0x000fc40004800000 */
[----:B------:R-:W0:Y:S01]  /*108a0*/  S2R R28, SR_TID.X ;  /* 0x00000000001c7919 */ /* 0x000e220000002100 */
[----:B------:R-:W-:Y:S01]  /*108b0*/  VOTEU.ALL UP1, P3 ;  /* 0x0000000000ff7886 */ /* 0x000fe20001820000 */
[----:B------:R-:W-:Y:S02]  /*108c0*/  ISETP.GE.AND P5, PT, R6, RZ, PT ;  /* 0x000000ff0600720c */ /* 0x000fe40003fa6270 */
[----:B------:R-:W-:Y:S01]  /*108d0*/  ISETP.GE.AND P4, PT, R7, RZ, PT ;  /* 0x000000ff0700720c */ /* 0x000fe20003f86270 */
[----:B------:R-:W4:Y:S01]  /*108e0*/  LDL.LU R6, [R1+0x2a0] ;  /* 0x0002a00001067983 */ /* 0x000f220000300800 */
[----:B------:R1:W0:Y:S03]  /*108f0*/  @!UP1 SYNCS.EXCH.64 URZ, [UR9+0x18008], UR4 ;  /* 0x0180080409ff95b2 */ /* 0x0002260008000100 */
[----:B------:R-:W4:Y:S01]  /*10900*/  LDL.LU R7, [R1+0x29c] ;  /* 0x00029c0001077983 */ /* 0x000f220000300800 */
[----:B------:R-:W-:-:S03]  /*10910*/  VIADD R0, R72, 0xffffff01 ;  /* 0xffffff0148007836 */ /* 0x000fc60000000000 */
[----:B------:R-:W4:Y:S01]  /*10920*/  LDL.LU R92, [R1+0x298] ;  /* 0x00029800015c7983 */ /* 0x000f220000300800 */
[----:B------:R-:W-:Y:S01]  /*10930*/  @!P2 IMAD.MOV R8, RZ, RZ, -R8 ;  /* 0x000000ffff08a224 */ /* 0x000fe200078e0a08 */
[----:B------:R-:W-:Y:S02]  /*10940*/  ISETP.GE.U32.AND P2, PT, R0, 0x7ffffe02, PT ;  /* 0x7ffffe020000780c */ /* 0x000fe40003f46070 */
[----:B0-----:R-:W-:Y:S01]  /*10950*/  LOP3.LUT R28, R28, 0x7f, RZ, 0xc0, !PT ;  /* 0x0000007f1c1c7812 */ /* 0x001fe200078ec0ff */
[----:B------:R-:W-:Y:S01]  /*10960*/  @!P5 IMAD.MOV R10, RZ, RZ, -R10 ;  /* 0x000000ffff0ad224 */ /* 0x000fe200078e0a0a */
[C---:B------:R-:W-:Y:S01]  /*10970*/  SEL R68, R3.reuse, R68, !P1 ;  /* 0x0000004403447207 */ /* 0x040fe20004800000 */
[----:B------:R-:W-:Y:S01]  /*10980*/  @!P4 IMAD.MOV R9, RZ, RZ, -R9 ;  /* 0x000000ffff09c224 */ /* 0x000fe200078e0a09 */
[C---:B------:R-:W-:Y:S01]  /*10990*/  SEL R67, R3.reuse, R67, !P1 ;  /* 0x0000004303437207 */ /* 0x040fe20004800000 */
[----:B-1----:R-:W0:Y:S01]  /*109a0*/  LDCU UR4, c[0x0][0x3b0] ;  /* 0x00007600ff0477ac */ /* 0x002e220008000800 */
[----:B------:R-:W-:-:S02]  /*109b0*/  SEL R65, R3, R65, !P1 ;  /* 0x0000004103417207 */ /* 0x000fc40004800000 */
[----:B------:R-:W-:Y:S01]  /*109c0*/  SEL R63, R3, R63, !P1 ;  /* 0x0000003f033f7207 */ /* 0x000fe20004800000 */
[----:B------:R-:W1:Y:S01]  /*109d0*/  LDCU UR5, c[0x0][0x3b0] ;  /* 0x00007600ff0577ac */ /* 0x000e620008000800 */
[----:B--2---:R2:W-:Y:S04]  /*109e0*/  STS.U8 [R28+UR9], R93 ;  /* 0x0000005d1c007988 */ /* 0x0045e80008000009 */
[----:B--2---:R-:W2:Y:S04]  /*109f0*/  LDL.LU R93, [R1+0x294] ;  /* 0x00029400015d7983 */ /* 0x004ea80000300800 */
[----:B------:R-:W2:Y:S04]  /*10a00*/  LDL.LU R87, [R1+0x290] ;  /* 0x0002900001577983 */ /* 0x000ea80000300800 */
[----:B---3--:R3:W-:Y:S04]  /*10a10*/  STS.U8 [R28+UR9+0x400], R90 ;  /* 0x0004005a1c007988 */ /* 0x0087e80008000009 */
[----:B------:R-:W2:Y:S04]  /*10a20*/  LDL.LU R89, [R1+0x28c] ;  /* 0x00028c0001597983 */ /* 0x000ea80000300800 */
[----:B----4-:R4:W-:Y:S04]  /*10a30*/  STS.U8 [R28+UR9+0x800], R81 ;  /* 0x000800511c007988 */ /* 0x0109e80008000009 */
[----:B---3--:R-:W3:Y:S04]  /*10a40*/  LDL.LU R90, [R1+0x288] ;  /* 0x00028800015a7983 */ /* 0x008ee80000300800 */
[----:B------:R-:W3:Y:S04]  /*10a50*/  LDL.LU R70, [R1+0x284] ;  /* 0x0002840001467983 */ /* 0x000ee80000300800 */
[----:B------:R-:W3:Y:S04]  /*10a60*/  LDL.LU R2, [R1+0x280] ;  /* 0x0002800001027983 */ /* 0x000ee80000300800 */
[----:B------:R-:W-:Y:S04]  /*10a70*/  STS.U8 [R28+UR9+0xc00], R82 ;  /* 0x000c00521c007988 */ /* 0x000fe80008000009 */
        /* <DEDUP_REMOVED lines=9> */
[----:B------:R0:W-:Y:S04]  /*10b10*/  STS.U8 [R28+UR9+0x2000], R88 ;  /* 0x002000581c007988 */ /* 0x0001e80008000009 */
[----:B----4-:R-:W4:Y:S04]  /*10b20*/  LDL.LU R81, [R1+0x264] ;  /* 0x0002640001517983 */ /* 0x010f280000300800 */
[----:B------:R1:W-:Y:S04]  /*10b30*/  STS.U8 [R28+UR9+0x2400], R91 ;  /* 0x0024005b1c007988 */ /* 0x0003e80008000009 */
[----:B0-----:R-:W4:Y:S04]  /*10b40*/  LDL.LU R88, [R1+0x260] ;  /* 0x0002600001587983 */ /* 0x001f280000300800 */
[----:B------:R0:W-:Y:S04]  /*10b50*/  STS.U8 [R28+UR9+0x2800], R73 ;  /* 0x002800491c007988 */ /* 0x0001e80008000009 */
[----:B-1----:R-:W4:Y:S04]  /*10b60*/  LDL.LU R91, [R1+0x100] ;  /* 0x00010000015b7983 */ /* 0x002f280000300800 */
[----:B0-----:R-:W4:Y:S04]  /*10b70*/  LDL.LU R73, [R1+0x25c] ;  /* 0x00025c0001497983 */ /* 0x001f280000300800 */
[----:B------:R0:W-:Y:S04]  /*10b80*/  STS.U8 [R28+UR9+0x2c00], R6 ;  /* 0x002c00061c007988 */ /* 0x0001e80008000009 */
[----:B------:R1:W-:Y:S04]  /*10b90*/  STS.U8 [R28+UR9+0x3000], R7 ;  /* 0x003000071c007988 */ /* 0x0003e80008000009 */
[----:B0-----:R-:W4:Y:S04]  /*10ba0*/  LDL.LU R6, [R1+0x258] ;  /* 0x0002580001067983 */ /* 0x001f280000300800 */
[----:B-1----:R-:W4:Y:S04]  /*10bb0*/  LDL.LU R7, [R1+0x254] ;  /* 0x0002540001077983 */ /* 0x002f280000300800 */
[----:B------:R0:W-:Y:S04]  /*10bc0*/  STS.U8 [R28+UR9+0x3400], R92 ;  /* 0x0034005c1c007988 */ /* 0x0001e80008000009 */
[----:B0-----:R-:W4:Y:S04]  /*10bd0*/  LDL.LU R92, [R1+0x250] ;  /* 0x00025000015c7983 */ /* 0x001f280000300800 */
[----:B--2---:R0:W-:Y:S04]  /*10be0*/  STS.U8 [R28+UR9+0x3800], R93 ;  /* 0x0038005d1c007988 */ /* 0x0041e80008000009 */
[----:B------:R1:W-:Y:S04]  /*10bf0*/  STS.U8 [R28+UR9+0x3c00], R87 ;  /* 0x003c00571c007988 */ /* 0x0003e80008000009 */
[----:B0-----:R-:W2:Y:S04]  /*10c00*/  LDL.LU R93, [R1+0x24c] ;  /* 0x00024c00015d7983 */ /* 0x001ea80000300800 */
[----:B------:R0:W-:Y:S04]  /*10c10*/  STS.U8 [R28+UR9+0x4000], R89 ;  /* 0x004000591c007988 */ /* 0x0001e80008000009 */
[----:B------:R-:W2:Y:S04]  /*10c20*/  LDL.LU R82, [R1+0x248] ;  /* 0x0002480001527983 */ /* 0x000ea80000300800 */
[----:B---3--:R3:W-:Y:S04]  /*10c30*/  STS.U8 [R28+UR9+0x4400], R90 ;  /* 0x0044005a1c007988 */ /* 0x0087e80008000009 */
[----:B------:R-:W-:Y:S04]  /*10c40*/  STS.U8 [R28+UR9+0x4800], R70 ;  /* 0x004800461c007988 */ /* 0x000fe80008000009 */
[----:B------:R-:W-:Y:S04]  /*10c50*/  STS.U8 [R28+UR9+0x4c00], R2 ;  /* 0x004c00021c007988 */ /* 0x000fe80008000009 */
[----:B------:R-:W2:Y:S04]  /*10c60*/  LDL.LU R83, [R1+0x244] ;  /* 0x0002440001537983 */ /* 0x000ea80000300800 */
[----:B------:R-:W-:Y:S04]  /*10c70*/  STS.U8 [R28+UR9+0x5000], R0 ;  /* 0x005000001c007988 */ /* 0x000fe80008000009 */
[----:B------:R-:W2:Y:S04]  /*10c80*/  LDL.LU R84, [R1+0x240] ;  /* 0x0002400001547983 */ /* 0x000ea80000300800 */
[----:B------:R-:W-:Y:S04]  /*10c90*/  STS.U8 [R28+UR9+0x5400], R4 ;  /* 0x005400041c007988 */ /* 0x000fe80008000009 */
[----:B------:R-:W2:Y:S04]  /*10ca0*/  LDL.LU R85, [R1+0x238] ;  /* 0x0002380001557983 */ /* 0x000ea80000300800 */
[----:B------:R-:W-:Y:S04]  /*10cb0*/  STS.U8 [R28+UR9+0x5800], R5 ;  /* 0x005800051c007988 */ /* 0x000fe80008000009 */
[----:B------:R-:W2:Y:S04]  /*10cc0*/  LDL.LU R86, [R1+0x234] ;  /* 0x0002340001567983 */ /* 0x000ea80000300800 */
[----:B------:R-:W-:Y:S04]  /*10cd0*/  STS.U8 [R28+UR9+0x5c00], R79 ;  /* 0x005c004f1c007988 */ /* 0x000fe80008000009 */
[----:B-1----:R-:W2:Y:S04]  /*10ce0*/  LDL.LU R87, [R1+0x230] ;  /* 0x0002300001577983 */ /* 0x002ea80000300800 */
[----:B------:R-:W-:Y:S04]  /*10cf0*/  STS.U8 [R28+UR9+0x6000], R80 ;  /* 0x006000501c007988 */ /* 0x000fe80008000009 */
[----:B0-----:R-:W2:Y:S04]  /*10d00*/  LDL.LU R89, [R1+0x22c] ;  /* 0x00022c0001597983 */ /* 0x001ea80000300800 */
[----:B----4-:R-:W-:Y:S04]  /*10d10*/  STS.U8 [R28+UR9+0x6400], R81 ;  /* 0x006400511c007988 */ /* 0x010fe80008000009 */
[----:B---3--:R-:W3:Y:S04]  /*10d20*/  LDL.LU R90, [R1+0x228] ;  /* 0x00022800015a7983 */ /* 0x008ee80000300800 */
[----:B------:R-:W-:Y:S04]  /*10d30*/  STS.U8 [R28+UR9+0x6800], R88 ;  /* 0x006800581c007988 */ /* 0x000fe80008000009 */
[----:B------:R-:W-:Y:S04]  /*10d40*/  STS.U8 [R28+UR9+0x6c00], R91 ;  /* 0x006c005b1c007988 */ /* 0x000fe80008000009 */
[----:B------:R0:W-:Y:S04]  /*10d50*/  STS.U8 [R28+UR9+0x7000], R73 ;  /* 0x007000491c007988 */ /* 0x0001e80008000009 */
[----:B0-----:R-:W4:Y:S01]  /*10d60*/  LDL.LU R73, [R1+0x224] ;  /* 0x0002240001497983 */ /* 0x001f220000300800 */
[----:B------:R-:W-:-:S03]  /*10d70*/  LOP3.LUT R2, R28, 0x10, RZ, 0x3c, !PT ;  /* 0x000000101c027812 */ /* 0x000fc600078e3cff */
[----:B------:R0:W-:Y:S04]  /*10d80*/  STS.U8 [R28+UR9+0x7400], R6 ;  /* 0x007400061c007988 */ /* 0x0001e80008000009 */
[----:B------:R1:W-:Y:S01]  /*10d90*/  STS.U8 [R28+UR9+0x7800], R7 ;  /* 0x007800071c007988 */ /* 0x0003e20008000009 */
[----:B------:R-:W-:-:S03]  /*10da0*/  SEL R61, R3, R61, !P1 ;  /* 0x0000003d033d7207 */ /* 0x000fc60004800000 */
[----:B0-----:R-:W4:Y:S04]  /*10db0*/  LDL.LU R6, [R1+0x220] ;  /* 0x0002200001067983 */ /* 0x001f280000300800 */
[----:B-1----:R-:W4:Y:S01]  /*10dc0*/  LDL.LU R7, [R1+0x21c] ;  /* 0x00021c0001077983 */ /* 0x002f220000300800 */
[----:B------:R-:W-:-:S03]  /*10dd0*/  SEL R59, R3, R59, !P1 ;  /* 0x0000003b033b7207 */ /* 0x000fc60004800000 */
[----:B------:R-:W4:Y:S01]  /*10de0*/  LDL.LU R91, [R1+0x218] ;  /* 0x00021800015b7983 */ /* 0x000f220000300800 */
[C---:B------:R-:W-:Y:S02]  /*10df0*/  SEL R58, R3.reuse, R58, !P1 ;  /* 0x0000003a033a7207 */ /* 0x040fe40004800000 */
[C---:B------:R-:W-:Y:S01]  /*10e00*/  SEL R54, R3.reuse, R54, !P1 ;  /* 0x0000003603367207 */ /* 0x040fe20004800000 */
[----:B------:R0:W-:Y:S01]  /*10e10*/  STS.U8 [R28+UR9+0x7c00], R92 ;  /* 0x007c005c1c007988 */ /* 0x0001e20008000009 */
[C---:B------:R-:W-:Y:S02]  /*10e20*/  SEL R50, R3.reuse, R50, !P1 ;  /* 0x0000003203327207 */ /* 0x040fe40004800000 */
[C---:B------:R-:W-:Y:S01]  /*10e30*/  SEL R49, R3.reuse, R49, !P1 ;  /* 0x0000003103317207 */ /* 0x040fe20004800000 */
[----:B------:R-:W4:Y:S01]  /*10e40*/  LDL.LU R88, [R1+0x214] ;  /* 0x0002140001587983 */ /* 0x000f220000300800 */
[C---:B------:R-:W-:Y:S02]  /*10e50*/  SEL R29, R3.reuse, R29, !P1 ;  /* 0x0000001d031d7207 */ /* 0x040fe40004800000 */
[----:B------:R-:W-:-:S02]  /*10e60*/  SEL R31, R3, R27, !P1 ;  /* 0x0000001b031f7207 */ /* 0x000fc40004800000 */
[C---:B------:R-:W-:Y:S01]  /*10e70*/  SEL R32, R3.reuse, R26, !P1 ;  /* 0x0000001a03207207 */ /* 0x040fe20004800000 */
[----:B0-----:R-:W4:Y:S01]  /*10e80*/  LDL.LU R92, [R1+0x210] ;  /* 0x00021000015c7983 */ /* 0x001f220000300800 */
[C---:B------:R-:W-:Y:S02]  /*10e90*/  SEL R33, R3.reuse, R25, !P1 ;  /* 0x0000001903217207 */ /* 0x040fe40004800000 */
[C---:B------:R-:W-:Y:S02]  /*10ea0*/  SEL R34, R3.reuse, R24, !P1 ;  /* 0x0000001803227207 */ /* 0x040fe40004800000 */
[C---:B------:R-:W-:Y:S02]  /*10eb0*/  SEL R35, R3.reuse, R23, !P1 ;  /* 0x0000001703237207 */ /* 0x040fe40004800000 */
[C---:B------:R-:W-:Y:S02]  /*10ec0*/  SEL R36, R3.reuse, R22, !P1 ;  /* 0x0000001603247207 */ /* 0x040fe40004800000 */
[----:B------:R-:W-:-:S02]  /*10ed0*/  SEL R37, R3, R21, !P1 ;  /* 0x0000001503257207 */ /* 0x000fc40004800000 */
[C---:B------:R-:W-:Y:S02]  /*10ee0*/  SEL R38, R3.reuse, R20, !P1 ;  /* 0x0000001403267207 */ /* 0x040fe40004800000 */
[C---:B------:R-:W-:Y:S02]  /*10ef0*/  SEL R39, R3.reuse, R19, !P1 ;  /* 0x0000001303277207 */ /* 0x040fe40004800000 */
[C---:B------:R-:W-:Y:S02]  /*10f00*/  SEL R41, R3.reuse, R18, !P1 ;  /* 0x0000001203297207 */ /* 0x040fe40004800000 */
[C---:B------:R-:W-:Y:S02]  /*10f10*/  SEL R43, R3.reuse, R17, !P1 ;  /* 0x00000011032b7207 */ /* 0x040fe40004800000 */
[C---:B------:R-:W-:Y:S02]  /*10f20*/  SEL R46, R3.reuse, R16, !P1 ;  /* 0x00000010032e7207 */ /* 0x040fe40004800000 */
[C---:B------:R-:W-:Y:S01]  /*10f30*/  SEL R45, R3.reuse, R10, !P1 ;  /* 0x0000000a032d7207 */ /* 0x040fe20004800000 */
[C---:B------:R-:W-:Y:S01]  /*10f40*/  VIADD R10, R72.reuse, 0xffffff11 ;  /* 0xffffff11480a7836 */ /* 0x040fe20000000000 */
[C---:B------:R-:W-:Y:S01]  /*10f50*/  SEL R42, R3.reuse, R9, !P1 ;  /* 0x00000009032a7207 */ /* 0x040fe20004800000 */
[C---:B------:R-:W-:Y:S01]  /*10f60*/  VIADD R9, R72.reuse, 0xffffff10 ;  /* 0xffffff1048097836 */ /* 0x040fe20000000000 */
[----:B------:R-:W-:Y:S01]  /*10f70*/  SEL R40, R3, R8, !P1 ;  /* 0x0000000803287207 */ /* 0x000fe20004800000 */
[----:B------:R-:W-:-:S02]  /*10f80*/  VIADD R3, R72, 0xffffff08 ;  /* 0xffffff0848037836 */ /* 0x000fc40000000000 */
[----:B------:R-:W-:Y:S01]  /*10f90*/  VIADD R8, R72, 0xffffff09 ;  /* 0xffffff0948087836 */ /* 0x000fe20000000000 */
[----:B--2---:R0:W-:Y:S04]  /*10fa0*/  STS.U8 [R2+UR9+0x480], R93 ;  /* 0x0004805d02007988 */ /* 0x0041e80008000009 */
[----:B0-----:R-:W2:Y:S04]  /*10fb0*/  LDL.LU R93, [R1+0x20c] ;  /* 0x00020c00015d7983 */ /* 0x001ea80000300800 */
[----:B------:R-:W2:Y:S04]  /*10fc0*/  LDL.LU R72, [R1+0x208] ;  /* 0x0002080001487983 */ /* 0x000ea80000300800 */
[----:B------:R-:W2:Y:S04]  /*10fd0*/  LDL.LU R12, [R1+0x204] ;  /* 0x00020400010c7983 */ /* 0x000ea80000300800 */
[----:B------:R-:W2:Y:S04]  /*10fe0*/  LDL.LU R70, [R1+0x200] ;  /* 0x0002000001467983 */ /* 0x000ea80000300800 */
[----:B------:R0:W-:Y:S04]  /*10ff0*/  STS.U8 [R2+UR9+0x880], R82 ;  /* 0x0008805202007988 */ /* 0x0001e80008000009 */
        /* <DEDUP_REMOVED lines=11> */
[----:B------:R1:W-:Y:S04]  /*110b0*/  STS.U8 [R2+UR9+0x2080], R89 ;  /* 0x0020805902007988 */ /* 0x0003e80008000009 */
[----:B0-----:R-:W2:Y:S04]  /*110c0*/  LDL.LU R82, [R1+0x1e4] ;  /* 0x0001e40001527983 */ /* 0x001ea80000300800 */
[----:B---3--:R0:W-:Y:S04]  /*110d0*/  STS.U8 [R2+UR9+0x2480], R90 ;  /* 0x0024805a02007988 */ /* 0x0081e80008000009 */
[----:B-1----:R-:W3:Y:S04]  /*110e0*/  LDL.LU R89, [R1+0x1e0] ;  /* 0x0001e00001597983 */ /* 0x002ee80000300800 */
[----:B0-----:R-:W3:Y:S04]  /*110f0*/  LDL.LU R90, [R1+0xf8] ;  /* 0x0000f800015a7983 */ /* 0x001ee80000300800 */
[----:B----4-:R0:W-:Y:S04]  /*11100*/  STS.U8 [R2+UR9+0x2880], R73 ;  /* 0x0028804902007988 */ /* 0x0101e80008000009 */
[----:B0-----:R-:W4:Y:S04]  /*11110*/  LDL.LU R73, [R1+0x1dc] ;  /* 0x0001dc0001497983 */ /* 0x001f280000300800 */
[----:B------:R0:W-:Y:S04]  /*11120*/  STS.U8 [R2+UR9+0x2c80], R6 ;  /* 0x002c800602007988 */ /* 0x0001e80008000009 */
[----:B------:R1:W-:Y:S04]  /*11130*/  STS.U8 [R2+UR9+0x3080], R7 ;  /* 0x0030800702007988 */ /* 0x0003e80008000009 */
[----:B------:R1:W-:Y:S04]  /*11140*/  STS.U8 [R2+UR9+0x3480], R91 ;  /* 0x0034805b02007988 */ /* 0x0003e80008000009 */
[----:B0-----:R-:W4:Y:S04]  /*11150*/  LDL.LU R6, [R1+0x1d8] ;  /* 0x0001d80001067983 */ /* 0x001f280000300800 */
[----:B-1----:R-:W4:Y:S04]  /*11160*/  LDL.LU R7, [R1+0x1d4] ;  /* 0x0001d40001077983 */ /* 0x002f280000300800 */
[----:B------:R0:W-:Y:S04]  /*11170*/  STS.U8 [R2+UR9+0x3880], R88 ;  /* 0x0038805802007988 */ /* 0x0001e80008000009 */
[----:B------:R-:W4:Y:S04]  /*11180*/  LDL.LU R91, [R1+0x1d0] ;  /* 0x0001d000015b7983 */ /* 0x000f280000300800 */
[----:B------:R1:W-:Y:S04]  /*11190*/  STS.U8 [R2+UR9+0x3c80], R92 ;  /* 0x003c805c02007988 */ /* 0x0003e80008000009 */
[----:B------:R-:W4:Y:S04]  /*111a0*/  LDL.LU R83, [R1+0x1cc] ;  /* 0x0001cc0001537983 */ /* 0x000f280000300800 */
[----:B------:R-:W4:Y:S04]  /*111b0*/  LDL.LU R84, [R1+0x1c8] ;  /* 0x0001c80001547983 */ /* 0x000f280000300800 */
[----:B------:R-:W4:Y:S04]  /*111c0*/  LDL.LU R85, [R1+0x1c4] ;  /* 0x0001c40001557983 */ /* 0x000f280000300800 */
[----:B------:R-:W4:Y:S04]  /*111d0*/  LDL.LU R86, [R1+0x1c0] ;  /* 0x0001c00001567983 */ /* 0x000f280000300800 */
[----:B------:R-:W4:Y:S04]  /*111e0*/  LDL.LU R87, [R1+0x1bc] ;  /* 0x0001bc0001577983 */ /* 0x000f280000300800 */
[----:B0-----:R-:W4:Y:S04]  /*111f0*/  LDL.LU R88, [R1+0x1b8] ;  /* 0x0001b80001587983 */ /* 0x001f280000300800 */
[----:B-1----:R-:W4:Y:S04]  /*11200*/  LDL.LU R92, [R1+0x1b4] ;  /* 0x0001b400015c7983 */ /* 0x002f280000300800 */
[----:B--2---:R0:W-:Y:S04]  /*11210*/  STS.U8 [R2+UR9+0x4080], R93 ;  /* 0x0040805d02007988 */ /* 0x0041e80008000009 */
[----:B------:R-:W-:Y:S04]  /*11220*/  STS.U8 [R2+UR9+0x4480], R72 ;  /* 0x0044804802007988 */ /* 0x000fe80008000009 */
[----:B------:R-:W-:Y:S04]  /*11230*/  STS.U8 [R2+UR9+0x4880], R12 ;  /* 0x0048800c02007988 */ /* 0x000fe80008000009 */
[----:B------:R-:W-:Y:S04]  /*11240*/  STS.U8 [R2+UR9+0x4c80], R70 ;  /* 0x004c804602007988 */ /* 0x000fe80008000009 */
[----:B0-----:R-:W2:Y:S04]  /*11250*/  LDL.LU R93, [R1+0x1b0] ;  /* 0x0001b000015d7983 */ /* 0x001ea80000300800 */
[----:B------:R-:W-:Y:S04]  /*11260*/  STS.U8 [R2+UR9+0x5080], R0 ;  /* 0x0050800002007988 */ /* 0x000fe80008000009 */
[----:B------:R-:W-:Y:S04]  /*11270*/  STS.U8 [R2+UR9+0x5480], R4 ;  /* 0x0054800402007988 */ /* 0x000fe80008000009 */
[----:B------:R-:W-:Y:S04]  /*11280*/  STS.U8 [R2+UR9+0x5880], R5 ;  /* 0x0058800502007988 */ /* 0x000fe80008000009 */
[----:B------:R-:W-:Y:S04]  /*11290*/  STS.U8 [R2+UR9+0x5c80], R79 ;  /* 0x005c804f02007988 */ /* 0x000fe80008000009 */
[----:B------:R-:W-:Y:S04]  /*112a0*/  STS.U8 [R2+UR9+0x6080], R80 ;  /* 0x0060805002007988 */ /* 0x000fe80008000009 */
[----:B------:R-:W-:Y:S04]  /*112b0*/  STS.U8 [R2+UR9+0x6480], R81 ;  /* 0x0064805102007988 */ /* 0x000fe80008000009 */
[----:B------:R-:W-:Y:S04]  /*112c0*/  STS.U8 [R2+UR9+0x6880], R82 ;  /* 0x0068805202007988 */ /* 0x000fe80008000009 */
[----:B---3--:R-:W-:Y:S04]  /*112d0*/  STS.U8 [R2+UR9+0x6c80], R89 ;  /* 0x006c805902007988 */ /* 0x008fe80008000009 */
[----:B------:R-:W-:Y:S04]  /*112e0*/  STS.U8 [R2+UR9+0x7080], R90 ;  /* 0x0070805a02007988 */ /* 0x000fe80008000009 */
[----:B----4-:R0:W-:Y:S04]  /*112f0*/  STS.U8 [R2+UR9+0x7480], R73 ;  /* 0x0074804902007988 */ /* 0x0101e80008000009 */
[----:B0-----:R-:W3:Y:S01]  /*11300*/  LDL.LU R73, [R1+0x1ac] ;  /* 0x0001ac0001497983 */ /* 0x001ee20000300800 */
[----:B------:R-:W-:-:S03]  /*11310*/  ISETP.GE.U32.AND P5, PT, R3, 0x7ffffe09, PT ;  /* 0x7ffffe090300780c */ /* 0x000fc60003fa6070 */
[----:B------:R0:W-:Y:S04]  /*11320*/  STS.U8 [R2+UR9+0x7880], R6 ;  /* 0x0078800602007988 */ /* 0x0001e80008000009 */
[----:B------:R1:W-:Y:S01]  /*11330*/  STS.U8 [R2+UR9+0x7c80], R7 ;  /* 0x007c800702007988 */ /* 0x0003e20008000009 */
[----:B------:R-:W-:-:S03]  /*11340*/  LOP3.LUT R0, R28, 0x20, RZ, 0x3c, !PT ;  /* 0x000000201c007812 */ /* 0x000fc600078e3cff */
[----:B0-----:R-:W4:Y:S04]  /*11350*/  LDL.LU R6, [R1+0x1a8] ;  /* 0x0001a80001067983 */ /* 0x001f280000300800 */
[----:B-1----:R-:W4:Y:S04]  /*11360*/  LDL.LU R7, [R1+0x1a4] ;  /* 0x0001a40001077983 */ /* 0x002f280000300800 */
[----:B------:R-:W4:Y:S04]  /*11370*/  LDL.LU R89, [R1+0x1a0] ;  /* 0x0001a00001597983 */ /* 0x000f280000300800 */
[----:B------:R0:W-:Y:S04]  /*11380*/  STS.U8 [R2+UR9+0x80], R91 ;  /* 0x0000805b02007988 */ /* 0x0001e80008000009 */
[----:B------:R-:W4:Y:S04]  /*11390*/  LDL.LU R90, [R1+0x19c] ;  /* 0x00019c00015a7983 */ /* 0x000f280000300800 */
[----:B0-----:R-:W4:Y:S04]  /*113a0*/  LDL.LU R91, [R1+0x198] ;  /* 0x00019800015b7983 */ /* 0x001f280000300800 */
[----:B------:R-:W4:Y:S04]  /*113b0*/  LDL.LU R3, [R1+0x194] ;  /* 0x0001940001037983 */ /* 0x000f280000300800 */
[----:B------:R-:W4:Y:S04]  /*113c0*/  LDL.LU R72, [R1+0x190] ;  /* 0x0001900001487983 */ /* 0x000f280000300800 */
[----:B------:R-:W4:Y:S04]  /*113d0*/  LDL.LU R12, [R1+0x18c] ;  /* 0x00018c00010c7983 */ /* 0x000f280000300800 */
[----:B------:R-:W4:Y:S04]  /*113e0*/  LDL.LU R70, [R1+0x188] ;  /* 0x0001880001467983 */ /* 0x000f280000300800 */
[----:B------:R-:W4:Y:S04]  /*113f0*/  LDL.LU R2, [R1+0x184] ;  /* 0x0001840001027983 */ /* 0x000f280000300800 */
[----:B------:R0:W-:Y:S04]  /*11400*/  STS.U8 [R0+UR9+0x100], R83 ;  /* 0x0001005300007988 */ /* 0x0001e80008000009 */
[----:B------:R-:W4:Y:S04]  /*11410*/  LDL.LU R4, [R1+0x180] ;  /* 0x0001800001047983 */ /* 0x000f280000300800 */
[----:B------:R-:W-:Y:S04]  /*11420*/  STS.U8 [R0+UR9+0x500], R84 ;  /* 0x0005005400007988 */ /* 0x000fe80008000009 */
        /* <DEDUP_REMOVED lines=9> */
[----:B------:R1:W-:Y:S04]  /*114c0*/  STS.U8 [R0+UR9+0x1900], R92 ;  /* 0x0019005c00007988 */ /* 0x0003e80008000009 */
[----:B0-----:R-:W4:Y:S04]  /*114d0*/  LDL.LU R83, [R1+0x168] ;  /* 0x0001680001537983 */ /* 0x001f280000300800 */
[----:B-1----:R-:W4:Y:S04]  /*114e0*/  LDL.LU R92, [R1+0x164] ;  /* 0x00016400015c7983 */ /* 0x002f280000300800 */
[----:B--2---:R0:W-:Y:S04]  /*114f0*/  STS.U8 [R0+UR9+0x1d00], R93 ;  /* 0x001d005d00007988 */ /* 0x0041e80008000009 */
[----:B0-----:R-:W2:Y:S04]  /*11500*/  LDL.LU R93, [R1+0xf4] ;  /* 0x0000f400015d7983 */ /* 0x001ea80000300800 */
[----:B---3--:R0:W-:Y:S04]  /*11510*/  STS.U8 [R0+UR9+0x2100], R73 ;  /* 0x0021004900007988 */ /* 0x0081e80008000009 */
[----:B0-----:R-:W3:Y:S04]  /*11520*/  LDL.LU R73, [R1+0x160] ;  /* 0x0001600001497983 */ /* 0x001ee80000300800 */
[----:B----4-:R0:W-:Y:S04]  /*11530*/  STS.U8 [R0+UR9+0x2500], R6 ;  /* 0x0025000600007988 */ /* 0x0101e80008000009 */
[----:B------:R1:W-:Y:S04]  /*11540*/  STS.U8 [R0+UR9+0x2900], R7 ;  /* 0x0029000700007988 */ /* 0x0003e80008000009 */
[----:B------:R4:W-:Y:S04]  /*11550*/  STS.U8 [R0+UR9+0x2d00], R89 ;  /* 0x002d005900007988 */ /* 0x0009e80008000009 */
[----:B0-----:R-:W3:Y:S04]  /*11560*/  LDL.LU R6, [R1+0x15c] ;  /* 0x00015c0001067983 */ /* 0x001ee80000300800 */
[----:B-1----:R-:W3:Y:S04]  /*11570*/  LDL.LU R7, [R1+0x158] ;  /* 0x0001580001077983 */ /* 0x002ee80000300800 */
[----:B------:R0:W-:Y:S04]  /*11580*/  STS.U8 [R0+UR9+0x3100], R90 ;  /* 0x0031005a00007988 */ /* 0x0001e80008000009 */
[----:B------:R1:W-:Y:S04]  /*11590*/  STS.U8 [R0+UR9+0x3500], R91 ;  /* 0x0035005b00007988 */ /* 0x0003e80008000009 */
[----:B------:R-:W-:Y:S04]  /*115a0*/  STS.U8 [R0+UR9+0x3900], R3 ;  /* 0x0039000300007988 */ /* 0x000fe80008000009 */
[----:B------:R-:W-:Y:S04]  /*115b0*/  STS.U8 [R0+UR9+0x3d00], R72 ;  /* 0x003d004800007988 */ /* 0x000fe80008000009 */
[----:B------:R-:W-:Y:S04]  /*115c0*/  STS.U8 [R0+UR9+0x4100], R12 ;  /* 0x0041000c00007988 */ /* 0x000fe80008000009 */
[----:B------:R-:W-:Y:S04]  /*115d0*/  STS.U8 [R0+UR9+0x4500], R70 ;  /* 0x0045004600007988 */ /* 0x000fe80008000009 */
[----:B------:R-:W3:Y:S04]  /*115e0*/  LDL.LU R84, [R1+0x154] ;  /* 0x0001540001547983 */ /* 0x000ee80000300800 */
[----:B------:R-:W-:Y:S04]  /*115f0*/  STS.U8 [R0+UR9+0x4900], R2 ;  /* 0x0049000200007988 */ /* 0x000fe80008000009 */
        /* <DEDUP_REMOVED lines=9> */
[----:B----4-:R-:W4:Y:S04]  /*11690*/  LDL.LU R89, [R1+0x138] ;  /* 0x0001380001597983 */ /* 0x010f280000300800 */
[----:B------:R-:W-:Y:S04]  /*116a0*/  STS.U8 [R0+UR9+0x6100], R82 ;  /* 0x0061005200007988 */ /* 0x000fe80008000009 */
[----:B0-----:R-:W4:Y:S04]  /*116b0*/  LDL.LU R90, [R1+0x134] ;  /* 0x00013400015a7983 */ /* 0x001f280000300800 */
[----:B------:R-:W-:Y:S04]  /*116c0*/  STS.U8 [R0+UR9+0x6500], R83 ;  /* 0x0065005300007988 */ /* 0x000fe80008000009 */
[----:B------:R-:W-:Y:S04]  /*116d0*/  STS.U8 [R0+UR9+0x6900], R92 ;  /* 0x0069005c00007988 */ /* 0x000fe80008000009 */
[----:B-1----:R-:W4:Y:S04]  /*116e0*/  LDL.LU R91, [R1+0x130] ;  /* 0x00013000015b7983 */ /* 0x002f280000300800 */
[----:B--2---:R-:W-:Y:S04]  /*116f0*/  STS.U8 [R0+UR9+0x6d00], R93 ;  /* 0x006d005d00007988 */ /* 0x004fe80008000009 */
[----:B---3--:R0:W-:Y:S04]  /*11700*/  STS.U8 [R0+UR9+0x7100], R73 ;  /* 0x0071004900007988 */ /* 0x0081e80008000009 */
[----:B0-----:R-:W2:Y:S01]  /*11710*/  LDL.LU R73, [R1+0x12c] ;  /* 0x00012c0001497983 */ /* 0x001ea20000300800 */
[----:B------:R-:W-:-:S03]  /*11720*/  ISETP.GE.U32.AND P4, PT, R8, 0x7ffffe0a, PT ;  /* 0x7ffffe0a0800780c */ /* 0x000fc60003f86070 */
[----:B------:R-:W3:Y:S04]  /*11730*/  LDL.LU R92, [R1+0x128] ;  /* 0x00012800015c7983 */ /* 0x000ee80000300800 */
[----:B------:R0:W-:Y:S04]  /*11740*/  STS.U8 [R0+UR9+0x7500], R6 ;  /* 0x0075000600007988 */ /* 0x0001e80008000009 */
[----:B------:R-:W3:Y:S04]  /*11750*/  LDL.LU R93, [R1+0x124] ;  /* 0x00012400015d7983 */ /* 0x000ee80000300800 */
[----:B------:R1:W-:Y:S04]  /*11760*/  STS.U8 [R0+UR9+0x7900], R7 ;  /* 0x0079000700007988 */ /* 0x0003e80008000009 */
[----:B0-----:R-:W3:Y:S01]  /*11770*/  LDL.LU R6, [R1+0x120] ;  /* 0x0001200001067983 */ /* 0x001ee20000300800 */
[----:B------:R-:W-:-:S03]  /*11780*/  LOP3.LUT R3, R28, 0x30, RZ, 0x3c, !PT ;  /* 0x000000301c037812 */ /* 0x000fc600078e3cff */
[----:B-1----:R-:W3:Y:S04]  /*11790*/  LDL.LU R7, [R1+0x11c] ;  /* 0x00011c0001077983 */ /* 0x002ee80000300800 */
[----:B------:R-:W3:Y:S04]  /*117a0*/  LDL.LU R8, [R1+0x118] ;  /* 0x0001180001087983 */ /* 0x000ee80000300800 */
[----:B------:R-:W3:Y:S04]  /*117b0*/  LDL.LU R72, [R1+0x114] ;  /* 0x0001140001487983 */ /* 0x000ee80000300800 */
[----:B------:R-:W3:Y:S04]  /*117c0*/  LDL.LU R12, [R1+0x110] ;  /* 0x00011000010c7983 */ /* 0x000ee80000300800 */
[----:B------:R-:W3:Y:S04]  /*117d0*/  LDL.LU R70, [R1+0x10c] ;  /* 0x00010c0001467983 */ /* 0x000ee80000300800 */
[----:B------:R0:W-:Y:S04]  /*117e0*/  STS.U8 [R0+UR9+0x7d00], R84 ;  /* 0x007d005400007988 */ /* 0x0001e80008000009 */
[----:B------:R-:W3:Y:S04]  /*117f0*/  LDL.LU R2, [R1+0x108] ;  /* 0x0001080001027983 */ /* 0x000ee80000300800 */
[----:B0-----:R-:W3:Y:S04]  /*11800*/  LDL.LU R0, [R1+0x104] ;  /* 0x0001040001007983 */ /* 0x001ee80000300800 */
[----:B------:R-:W3:Y:S04]  /*11810*/  LDL.LU R4, [R1+0xfc] ;  /* 0x0000fc0001047983 */ /* 0x000ee80000300800 */
[----:B------:R-:W3:Y:S04]  /*11820*/  LDL.LU R5, [R1+0xf0] ;  /* 0x0000f00001057983 */ /* 0x000ee80000300800 */
[----:B------:R0:W-:Y:S04]  /*11830*/  STS.U8 [R3+UR9+0x180], R85 ;  /* 0x0001805503007988 */ /* 0x0001e80008000009 */
[----:B------:R-:W3:Y:S04]  /*11840*/  LDL.LU R79, [R1+0xec] ;  /* 0x0000ec00014f7983 */ /* 0x000ee80000300800 */
[----:B------:R1:W-:Y:S04]  /*11850*/  STS.U8 [R3+UR9+0x580], R86 ;  /* 0x0005805603007988 */ /* 0x0003e80008000009 */
[----:B------:R-:W3:Y:S04]  /*11860*/  LDL.LU R80, [R1+0xe8] ;  /* 0x0000e80001507983 */ /* 0x000ee80000300800 */
[----:B------:R-:W-:Y:S04]  /*11870*/  STS.U8 [R3+UR9+0x980], R87 ;  /* 0x0009805703007988 */ /* 0x000fe80008000009 */
[----:B------:R-:W3:Y:S04]  /*11880*/  LDL.LU R81, [R1+0xe4] ;  /* 0x0000e40001517983 */ /* 0x000ee80000300800 */
[----:B------:R-:W-:Y:S04]  /*11890*/  STS.U8 [R3+UR9+0xd80], R88 ;  /* 0x000d805803007988 */ /* 0x000fe80008000009 */
[----:B------:R-:W3:Y:S04]  /*118a0*/  LDL.LU R82, [R1+0xe0] ;  /* 0x0000e00001527983 */ /* 0x000ee80000300800 */
[----:B----4-:R-:W-:Y:S04]  /*118b0*/  STS.U8 [R3+UR9+0x1180], R89 ;  /* 0x0011805903007988 */ /* 0x010fe80008000009 */
[----:B------:R-:W4:Y:S04]  /*118c0*/  LDL.LU R83, [R1+0xdc] ;  /* 0x0000dc0001537983 */ /* 0x000f280000300800 */
[----:B------:R-:W-:Y:S04]  /*118d0*/  STS.U8 [R3+UR9+0x1580], R90 ;  /* 0x0015805a03007988 */ /* 0x000fe80008000009 */
[----:B------:R-:W4:Y:S04]  /*118e0*/  LDL.LU R84, [R1+0xd8] ;  /* 0x0000d80001547983 */ /* 0x000f280000300800 */
[----:B------:R-:W-:Y:S04]  /*118f0*/  STS.U8 [R3+UR9+0x1980], R91 ;  /* 0x0019805b03007988 */ /* 0x000fe80008000009 */
[----:B0-----:R-:W4:Y:S04]  /*11900*/  LDL.LU R85, [R1+0xd4] ;  /* 0x0000d40001557983 */ /* 0x001f280000300800 */
[----:B-1----:R-:W4:Y:S04]  /*11910*/  LDL.LU R86, [R1+0xd0] ;  /* 0x0000d00001567983 */ /* 0x002f280000300800 */
[----:B--2---:R0:W-:Y:S04]  /*11920*/  STS.U8 [R3+UR9+0x1d80], R73 ;  /* 0x001d804903007988 */ /* 0x0041e80008000009 */
[----:B0-----:R-:W2:Y:S04]  /*11930*/  LDL.LU R73, [R1+0xcc] ;  /* 0x0000cc0001497983 */ /* 0x001ea80000300800 */
[----:B---3--:R0:W-:Y:S04]  /*11940*/  STS.U8 [R3+UR9+0x2180], R92 ;  /* 0x0021805c03007988 */ /* 0x0081e80008000009 */
[----:B------:R1:W-:Y:S04]  /*11950*/  STS.U8 [R3+UR9+0x2580], R93 ;  /* 0x0025805d03007988 */ /* 0x0003e80008000009 */
[----:B------:R3:W-:Y:S04]  /*11960*/  STS.U8 [R3+UR9+0x2980], R6 ;  /* 0x0029800603007988 */ /* 0x0007e80008000009 */
[----:B------:R0:W-:Y:S04]  /*11970*/  STS.U8 [R3+UR9+0x2d80], R7 ;  /* 0x002d800703007988 */ /* 0x0001e80008000009 */
[----:B------:R-:W-:Y:S04]  /*11980*/  STS.U8 [R3+UR9+0x3180], R8 ;  /* 0x0031800803007988 */ /* 0x000fe80008000009 */
[----:B------:R-:W-:Y:S04]  /*11990*/  STS.U8 [R3+UR9+0x3580], R72 ;  /* 0x0035804803007988 */ /* 0x000fe80008000009 */
[----:B------:R-:W-:Y:S04]  /*119a0*/  STS.U8 [R3+UR9+0x3980], R12 ;  /* 0x0039800c03007988 */ /* 0x000fe80008000009 */
[----:B------:R-:W-:Y:S04]  /*119b0*/  STS.U8 [R3+UR9+0x3d80], R70 ;  /* 0x003d804603007988 */ /* 0x000fe80008000009 */
[----:B------:R-:W2:Y:S04]  /*119c0*/  LDL.LU R87, [R1+0xc8] ;  /* 0x0000c80001577983 */ /* 0x000ea80000300800 */
[----:B------:R-:W-:Y:S04]  /*119d0*/  STS.U8 [R3+UR9+0x4180], R2 ;  /* 0x0041800203007988 */ /* 0x000fe80008000009 */
[----:B------:R-:W2:Y:S04]  /*119e0*/  LDL.LU R88, [R1+0xc4] ;  /* 0x0000c40001587983 */ /* 0x000ea80000300800 */
[----:B------:R-:W-:Y:S04]  /*119f0*/  STS.U8 [R3+UR9+0x4580], R0 ;  /* 0x0045800003007988 */ /* 0x000fe80008000009 */
        /* <DEDUP_REMOVED lines=8> */
[----:B0-----:R-:W2:Y:S04]  /*11a80*/  LDL.LU R92, [R1+0xb4] ;  /* 0x0000b400015c7983 */ /* 0x001ea80000300800 */
[----:B------:R-:W-:Y:S04]  /*11a90*/  STS.U8 [R3+UR9+0x5d80], R82 ;  /* 0x005d805203007988 */ /* 0x000fe80008000009 */
[----:B-1----:R-:W2:Y:S04]  /*11aa0*/  LDL.LU R93, [R1+0xb0] ;  /* 0x0000b000015d7983 */ /* 0x002ea80000300800 */
[----:B----4-:R-:W-:Y:S04]  /*11ab0*/  STS.U8 [R3+UR9+0x6180], R83 ;  /* 0x0061805303007988 */ /* 0x010fe80008000009 */
[----:B---3--:R-:W3:Y:S04]  /*11ac0*/  LDL.LU R6, [R1+0xac] ;  /* 0x0000ac0001067983 */ /* 0x008ee80000300800 */
[----:B------:R-:W-:Y:S04]  /*11ad0*/  STS.U8 [R3+UR9+0x6580], R84 ;  /* 0x0065805403007988 */ /* 0x000fe80008000009 */
[----:B------:R-:W4:Y:S04]  /*11ae0*/  LDL.LU R7, [R1+0xa8] ;  /* 0x0000a80001077983 */ /* 0x000f280000300800 */
[----:B------:R-:W-:Y:S04]  /*11af0*/  STS.U8 [R3+UR9+0x6980], R85 ;  /* 0x0069805503007988 */ /* 0x000fe80008000009 */
[----:B------:R-:W-:Y:S04]  /*11b00*/  STS.U8 [R3+UR9+0x6d80], R86 ;  /* 0x006d805603007988 */ /* 0x000fe80008000009 */
[----:B--2---:R0:W-:Y:S04]  /*11b10*/  STS.U8 [R3+UR9+0x7180], R73 ;  /* 0x0071804903007988 */ /* 0x0041e80008000009 */
[----:B0-----:R-:W2:Y:S04]  /*11b20*/  LDL.LU R73, [R1+0xa4] ;  /* 0x0000a40001497983 */ /* 0x001ea80000300800 */
[----:B------:R-:W2:Y:S04]  /*11b30*/  LDL.LU R2, [R1+0xa0] ;  /* 0x0000a00001027983 */ /* 0x000ea80000300800 */
[----:B------:R-:W2:Y:S04]  /*11b40*/  LDL.LU R0, [R1+0x9c] ;  /* 0x00009c0001007983 */ /* 0x000ea80000300800 */
[----:B------:R-:W2:Y:S04]  /*11b50*/  LDL.LU R4, [R1+0x98] ;  /* 0x0000980001047983 */ /* 0x000ea80000300800 */
[----:B------:R-:W2:Y:S01]  /*11b60*/  LDL.LU R79, [R1+0x94] ;  /* 0x00009400014f7983 */ /* 0x000ea20000300800 */
[----:B------:R-:W-:-:S03]  /*11b70*/  ISETP.GE.U32.AND P0, PT, R9, 0x7ffffe11, PT ;  /* 0x7ffffe110900780c */ /* 0x000fc60003f06070 */
[----:B------:R-:W2:Y:S01]  /*11b80*/  LDL.LU R80, [R1+0x90] ;  /* 0x0000900001507983 */ /* 0x000ea20000300800 */
[----:B------:R-:W-:-:S03]  /*11b90*/  LOP3.LUT R9, R28, 0x40, RZ, 0x3c, !PT ;  /* 0x000000401c097812 */ /* 0x000fc600078e3cff */
[----:B------:R-:W2:Y:S04]  /*11ba0*/  LDL.LU R81, [R1+0x8c] ;  /* 0x00008c0001517983 */ /* 0x000ea80000300800 */
[----:B------:R-:W2:Y:S04]  /*11bb0*/  LDL.LU R82, [R1+0x88] ;  /* 0x0000880001527983 */ /* 0x000ea80000300800 */
[----:B------:R-:W2:Y:S04]  /*11bc0*/  LDL.LU R83, [R1+0x84] ;  /* 0x0000840001537983 */ /* 0x000ea80000300800 */
[----:B------:R-:W2:Y:S04]  /*11bd0*/  LDL.LU R84, [R1+0x80] ;  /* 0x0000800001547983 */ /* 0x000ea80000300800 */
[----:B------:R-:W2:Y:S04]  /*11be0*/  LDL.LU R85, [R1+0x7c] ;  /* 0x00007c0001557983 */ /* 0x000ea80000300800 */
[----:B------:R0:W-:Y:S04]  /*11bf0*/  STS.U8 [R3+UR9+0x7580], R87 ;  /* 0x0075805703007988 */ /* 0x0001e80008000009 */
[----:B------:R-:W2:Y:S04]  /*11c00*/  LDL.LU R86, [R1+0x78] ;  /* 0x0000780001567983 */ /* 0x000ea80000300800 */
[----:B------:R1:W-:Y:S04]  /*11c10*/  STS.U8 [R3+UR9+0x7980], R88 ;  /* 0x0079805803007988 */ /* 0x0003e80008000009 */
[----:B0-----:R-:W2:Y:S04]  /*11c20*/  LDL.LU R87, [R1+0x74] ;  /* 0x0000740001577983 */ /* 0x001ea80000300800 */
[----:B------:R0:W-:Y:S04]  /*11c30*/  STS.U8 [R3+UR9+0x7d80], R89 ;  /* 0x007d805903007988 */ /* 0x0001e80008000009 */
[----:B-1----:R-:W2:Y:S04]  /*11c40*/  LDL.LU R88, [R1+0x70] ;  /* 0x0000700001587983 */ /* 0x002ea80000300800 */
        /* <DEDUP_REMOVED lines=8> */
[----:B---3--:R1:W-:Y:S04]  /*11cd0*/  STS.U8 [R9+UR9+0x1200], R6 ;  /* 0x0012000609007988 */ /* 0x0083e80008000009 */
[----:B0-----:R-:W3:Y:S04]  /*11ce0*/  LDL.LU R93, [R1+0x5c] ;  /* 0x00005c00015d7983 */ /* 0x001ee80000300800 */
[----:B----4-:R0:W-:Y:S04]  /*11cf0*/  STS.U8 [R9+UR9+0x1600], R7 ;  /* 0x0016000709007988 */ /* 0x0101e80008000009 */
[----:B-1----:R-:W4:Y:S04]  /*11d00*/  LDL.LU R6, [R1+0x58] ;  /* 0x0000580001067983 */ /* 0x002f280000300800 */
[----:B0-----:R-:W3:Y:S04]  /*11d10*/  LDL.LU R7, [R1+0x54] ;  /* 0x0000540001077983 */ /* 0x001ee80000300800 */
[----:B------:R-:W3:Y:S04]  /*11d20*/  LDL.LU R5, [R1+0x50] ;  /* 0x0000500001057983 */ /* 0x000ee80000300800 */
[----:B--2---:R0:W-:Y:S04]  /*11d30*/  STS.U8 [R9+UR9+0x1a00], R73 ;  /* 0x001a004909007988 */ /* 0x0041e80008000009 */
[----:B0-----:R-:W2:Y:S04]  /*11d40*/  LDL.LU R73, [R1+0x4c] ;  /* 0x00004c0001497983 */ /* 0x001ea80000300800 */
[----:B------:R-:W2:Y:S04]  /*11d50*/  LDL.LU R8, [R1+0x1c] ;  /* 0x00001c0001087983 */ /* 0x000ea80000300800 */
[----:B------:R-:W2:Y:S04]  /*11d60*/  LDL.LU R3, [R1+0x18] ;  /* 0x0000180001037983 */ /* 0x000ea80000300800 */
[----:B------:R-:W2:Y:S04]  /*11d70*/  LDL.LU R72, [R1+0x14] ;  /* 0x0000140001487983 */ /* 0x000ea80000300800 */
[----:B------:R0:W-:Y:S04]  /*11d80*/  STS.U8 [R9+UR9+0x1e00], R2 ;  /* 0x001e000209007988 */ /* 0x0001e80008000009 */
[----:B------:R-:W2:Y:S04]  /*11d90*/  LDL.LU R12, [R1+0x10] ;  /* 0x00001000010c7983 */ /* 0x000ea80000300800 */
[----:B------:R1:W-:Y:S04]  /*11da0*/  STS.U8 [R9+UR9+0x2200], R0 ;  /* 0x0022000009007988 */ /* 0x0003e80008000009 */
[----:B------:R-:W2:Y:S04]  /*11db0*/  LDL.LU R70, [R1+0xc] ;  /* 0x00000c0001467983 */ /* 0x000ea80000300800 */
[----:B------:R1:W-:Y:S04]  /*11dc0*/  STS.U8 [R9+UR9+0x2600], R4 ;  /* 0x0026000409007988 */ /* 0x0003e80008000009 */
[----:B0-----:R-:W2:Y:S04]  /*11dd0*/  LDL.LU R2, [R1+0x8] ;  /* 0x0000080001027983 */ /* 0x001ea80000300800 */
[----:B-1----:R-:W2:Y:S04]  /*11de0*/  LDL.LU R0, [R1+0x4] ;  /* 0x0000040001007983 */ /* 0x002ea80000300800 */
[----:B------:R0:W-:Y:S04]  /*11df0*/  STS.U8 [R9+UR9+0x2a00], R79 ;  /* 0x002a004f09007988 */ /* 0x0001e80008000009 */
[----:B------:R-:W2:Y:S04]  /*11e00*/  LDL.LU R4, [R1] ;  /* 0x0000000001047983 */ /* 0x000ea80000300800 */
        /* <DEDUP_REMOVED lines=26> */
[----:B---3--:R0:W-:Y:S04]  /*11fb0*/  STS.U8 [R9+UR9+0x6200], R93 ;  /* 0x0062005d09007988 */ /* 0x0081e80008000009 */
[----:B-1----:R-:W3:Y:S04]  /*11fc0*/  LDL.LU R92, [R1+0x11a4] ;  /* 0x0011a400015c7983 */ /* 0x002ee80000300800 */
[----:B----4-:R1:W-:Y:S04]  /*11fd0*/  STS.U8 [R9+UR9+0x6600], R6 ;  /* 0x0066000609007988 */ /* 0x0103e80008000009 */
[----:B0-----:R-:W4:Y:S04]  /*11fe0*/  LDL.LU R93, [R1+0x11a0] ;  /* 0x0011a000015d7983 */ /* 0x001f280000300800 */
[----:B------:R0:W-:Y:S04]  /*11ff0*/  STS.U8 [R9+UR9+0x6a00], R7 ;  /* 0x006a000709007988 */ /* 0x0001e80008000009 */
[----:B-1----:R-:W3:Y:S04]  /*12000*/  LDL.LU R6, [R1+0x119c] ;  /* 0x00119c0001067983 */ /* 0x002ee80000300800 */
[----:B------:R-:W-:Y:S04]  /*12010*/  STS.U8 [R9+UR9+0x6e00], R5 ;  /* 0x006e000509007988 */ /* 0x000fe80008000009 */
[----:B0-----:R-:W3:Y:S04]  /*12020*/  LDL.LU R7, [R1+0x1198] ;  /* 0x0011980001077983 */ /* 0x001ee80000300800 */
[----:B--2---:R0:W-:Y:S04]  /*12030*/  STS.U8 [R9+UR9+0x7200], R73 ;  /* 0x0072004909007988 */ /* 0x0041e80008000009 */
[----:B0-----:R-:W2:Y:S01]  /*12040*/  LDL.LU R73, [R1+0x1194] ;  /* 0x0011940001497983 */ /* 0x001ea20000300800 */
[----:B------:R-:W-:-:S03]  /*12050*/  LOP3.LUT R5, R28, 0x50, RZ, 0x3c, !PT ;  /* 0x000000501c057812 */ /* 0x000fc600078e3cff */
[----:B--2---:R-:W-:Y:S04]  /*12060*/  STS.U8 [R9+UR9+0x7600], R73 ;  /* 0x0076004909007988 */ /* 0x004fe80008000009 */
[----:B---3--:R-:W-:Y:S04]  /*12070*/  STS.U8 [R9+UR9+0x7a00], R7 ;  /* 0x007a000709007988 */ /* 0x008fe80008000009 */
[----:B------:R-:W-:Y:S04]  /*12080*/  STS.U8 [R9+UR9+0x7e00], R6 ;  /* 0x007e000609007988 */ /* 0x000fe80008000009 */
[----:B------:R-:W-:Y:S04]  /*12090*/  STS.U8 [R5+UR9+0x280], R8 ;  /* 0x0002800805007988 */ /* 0x000fe80008000009 */
[----:B------:R-:W-:Y:S04]  /*120a0*/  STS.U8 [R5+UR9+0x680], R3 ;  /* 0x0006800305007988 */ /* 0x000fe80008000009 */
[----:B------:R-:W-:Y:S04]  /*120b0*/  STS.U8 [R5+UR9+0xa80], R72 ;  /* 0x000a804805007988 */ /* 0x000fe80008000009 */
[----:B------:R-:W-:Y:S04]  /*120c0*/  STS.U8 [R5+UR9+0xe80], R12 ;  /* 0x000e800c05007988 */ /* 0x000fe80008000009 */
[----:B------:R-:W-:Y:S04]  /*120d0*/  STS.U8 [R5+UR9+0x1280], R70 ;  /* 0x0012804605007988 */ /* 0x000fe80008000009 */
[----:B------:R0:W-:Y:S04]  /*120e0*/  STS.U8 [R5+UR9+0x1680], R2 ;  /* 0x0016800205007988 */ /* 0x0001e80008000009 */
[----:B------:R1:W-:Y:S04]  /*120f0*/  STS.U8 [R5+UR9+0x1a80], R0 ;  /* 0x001a800005007988 */ /* 0x0003e80008000009 */
[----:B------:R2:W-:Y:S04]  /*12100*/  STS.U8 [R5+UR9+0x1e80], R4 ;  /* 0x001e800405007988 */ /* 0x0005e80008000009 */
[----:B0-----:R-:W3:Y:S04]  /*12110*/  LDL.LU R2, [R1+0x2c] ;  /* 0x00002c0001027983 */ /* 0x001ee80000300800 */
[----:B-1----:R-:W3:Y:S04]  /*12120*/  LDL.LU R0, [R1+0x28] ;  /* 0x0000280001007983 */ /* 0x002ee80000300800 */
[----:B--2---:R-:W2:Y:S04]  /*12130*/  LDL.LU R4, [R1+0x24] ;  /* 0x0000240001047983 */ /* 0x004ea80000300800 */
[----:B------:R-:W2:Y:S04]  /*12140*/  LDL.LU R72, [R1+0x20] ;  /* 0x0000200001487983 */ /* 0x000ea80000300800 */
[----:B----4-:R-:W-:Y:S04]  /*12150*/  STS.U8 [R5+UR9+0x2280], R93 ;  /* 0x0022805d05007988 */ /* 0x010fe80008000009 */
[----:B------:R-:W-:Y:S04]  /*12160*/  STS.U8 [R5+UR9+0x2680], R92 ;  /* 0x0026805c05007988 */ /* 0x000fe80008000009 */
        /* <DEDUP_REMOVED lines=24> */
[----:B---3--:R0:W-:Y:S04]  /*122f0*/  STS.U8 [R5+UR9+0x7280], R2 ;  /* 0x0072800205007988 */ /* 0x0081e80008000009 */
[----:B------:R1:W-:Y:S04]  /*12300*/  STS.U8 [R5+UR9+0x7680], R0 ;  /* 0x0076800005007988 */ /* 0x0003e80008000009 */
[----:B--2---:R2:W-:Y:S04]  /*12310*/  STS.U8 [R5+UR9+0x7a80], R4 ;  /* 0x007a800405007988 */ /* 0x0045e80008000009 */
[----:B0-----:R-:W3:Y:S04]  /*12320*/  LDL.LU R2, [R1+0x1190] ;  /* 0x0011900001027983 */ /* 0x001ee80000300800 */
[----:B-1----:R-:W3:Y:S04]  /*12330*/  LDL.LU R0, [R1+0x118c] ;  /* 0x00118c0001007983 */ /* 0x002ee80000300800 */
[----:B--2---:R-:W2:Y:S04]  /*12340*/  LDL.LU R4, [R1+0x1188] ;  /* 0x0011880001047983 */ /* 0x004ea80000300800 */
[----:B------:R0:W-:Y:S04]  /*12350*/  STS.U8 [R5+UR9+0x7e80], R72 ;  /* 0x007e804805007988 */ /* 0x0001e80008000009 */
[----:B0-----:R-:W3:Y:S01]  /*12360*/  LDL.LU R5, [R1+0x1184] ;  /* 0x0011840001057983 */ /* 0x001ee20000300800 */
[----:B------:R-:W-:Y:S01]  /*12370*/  LOP3.LUT R12, R28, 0x60, RZ, 0x3c, !PT ;  /* 0x000000601c0c7812 */ /* 0x000fe200078e3cff */
[----:B------:R-:W0:Y:S01]  /*12380*/  LDC R72, c[0x0][0x3a0] ;  /* 0x0000e800ff487b82 */ /* 0x000e220000000800 */
[----:B------:R-:W-:-:S03]  /*12390*/  PRMT R71, RZ, 0x7610, R71 ;  /* 0x00007610ff477816 */ /* 0x000fc60000000047 */
[----:B----4-:R2:W-:Y:S04]  /*123a0*/  STS.U8 [R12+UR9+0x300], R6 ;  /* 0x000300060c007988 */ /* 0x0105e80008000009 */
[----:B------:R3:W-:Y:S01]  /*123b0*/  STS.U8 [R12+UR9+0x700], R7 ;  /* 0x000700070c007988 */ /* 0x0007e20008000009 */
[----:B--2---:R-:W-:-:S05]  /*123c0*/  IMAD R6, R4, 0xfe, RZ ;  /* 0x000000fe04067824 */ /* 0x004fca00078e02ff */
[----:B---3--:R-:W-:-:S04]  /*123d0*/  IADD3 R7, P6, PT, R6, R0, RZ ;  /* 0x0000000006077210 */ /* 0x008fc80007fde0ff */
[----:B------:R-:W-:Y:S01]  /*123e0*/  LEA.HI.X.SX32 R6, R6, R2, 0x1, P6 ;  /* 0x0000000206067211 */ /* 0x000fe200030f0eff */
[----:B------:R1:W-:Y:S04]  /*123f0*/  STS.U8 [R12+UR9+0xb00], R5 ;  /* 0x000b00050c007988 */ /* 0x0003e80008000009 */
[----:B-1----:R-:W2:Y:S04]  /*12400*/  LDL.LU R5, [R1+0x1180] ;  /* 0x0011800001057983 */ /* 0x002ea80000300800 */
[----:B------:R1:W-:Y:S04]  /*12410*/  STL [R1+0x914], R7 ;  /* 0x0009140701007387 */ /* 0x0003e80000100800 */
[----:B------:R3:W-:Y:S01]  /*12420*/  STL [R1+0x910], R6 ;  /* 0x0009100601007387 */ /* 0x0007e20000100800 */
[----:B-1----:R-:W-:-:S04]  /*12430*/  @!P2 LOP3.LUT R7, R7, R6, RZ, 0x3c, !PT ;  /* 0x000000060707a212 */ /* 0x002fc800078e3cff */
[----:B---3--:R-:W-:-:S04]  /*12440*/  @!P2 LOP3.LUT R6, R7, R6, RZ, 0x3c, !PT ;  /* 0x000000060706a212 */ /* 0x008fc800078e3cff */
[----:B------:R-:W-:-:S05]  /*12450*/  @!P2 LOP3.LUT R7, R7, R6, RZ, 0x3c, !PT ;  /* 0x000000060707a212 */ /* 0x000fca00078e3cff */
[----:B------:R1:W3:Y:S04]  /*12460*/  @!P2 LDG.E.U8 R71, desc[UR20][R6.64] ;  /* 0x000000140647a981 */ /* 0x0002e8000c1e1100 */
[----:B------:R-:W-:Y:S04]  /*12470*/  STS.U8 [R12+UR9+0xf00], R9 ;  /* 0x000f00090c007988 */ /* 0x000fe80008000009 */
[----:B------:R4:W-:Y:S04]  /*12480*/  STS.U8 [R12+UR9+0x1300], R3 ;  /* 0x001300030c007988 */ /* 0x0009e80008000009 */
[----:B------:R-:W-:Y:S01]  /*12490*/  STS.U8 [R12+UR9+0x1700], R8 ;  /* 0x001700080c007988 */ /* 0x000fe20008000009 */
[----:B----4-:R-:W-:-:S03]  /*124a0*/  IMAD R3, R4, 0xf7, RZ ;  /* 0x000000f704037824 */ /* 0x010fc600078e02ff */
[----:B------:R4:W-:Y:S01]  /*124b0*/  STS.U8 [R12+UR9+0x1b00], R70 ;  /* 0x001b00460c007988 */ /* 0x0009e20008000009 */
[----:B0-----:R-:W-:Y:S01]  /*124c0*/  VIADD R9, R72, 0xffffff18 ;  /* 0xffffff1848097836 */ /* 0x001fe20000000000 */
[----:B----4-:R-:W-:-:S04]  /*124d0*/  IADD3 R70, P6, PT, R3, R0, RZ ;  /* 0x0000000003467210 */ /* 0x010fc80007fde0ff */
[----:B------:R-:W-:Y:S01]  /*124e0*/  LEA.HI.X.SX32 R72, R3, R2, 0x1, P6 ;  /* 0x0000000203487211 */ /* 0x000fe200030f0eff */
[----:B-1----:R-:W-:-:S04]  /*124f0*/  @!P5 IMAD.MOV.U32 R6, RZ, RZ, R70 ;  /* 0x000000ffff06d224 */ /* 0x002fc800078e0046 */
[----:B------:R-:W-:Y:S01]  /*12500*/  @!P5 IMAD.MOV.U32 R7, RZ, RZ, R72 ;  /* 0x000000ffff07d224 */ /* 0x000fe200078e0048 */
[----:B------:R-:W-:Y:S01]  /*12510*/  STL [R1+0x90c], R70 ;  /* 0x00090c4601007387 */ /* 0x000fe20000100800 */
[----:B--2---:R-:W-:-:S06]  /*12520*/  PRMT R5, RZ, 0x7610, R5 ;  /* 0x00007610ff057816 */ /* 0x004fcc0000000005 */
[----:B------:R0:W2:Y:S04]  /*12530*/  @!P5 LDG.E.U8 R5, desc[UR20][R6.64] ;  /* 0x000000140605d981 */ /* 0x0000a8000c1e1100 */
[----:B---3--:R1:W-:Y:S04]  /*12540*/  STL [R1+0x114], R71 ;  /* 0x0001144701007387 */ /* 0x0083e80000100800 */
[----:B-1----:R-:W3:Y:S04]  /*12550*/  LDL.LU R71, [R1+0x117c] ;  /* 0x00117c0001477983 */ /* 0x002ee80000300800 */
[----:B------:R1:W-:Y:S01]  /*12560*/  STL [R1+0x908], R72 ;  /* 0x0009084801007387 */ /* 0x0003e20000100800 */
[----:B------:R-:W-:-:S03]  /*12570*/  IMAD R8, R4, 0xf6, RZ ;  /* 0x000000f604087824 */ /* 0x000fc600078e02ff */
[----:B------:R-:W4:Y:S01]  /*12580*/  LDL.LU R70, [R1+0x1178] ;  /* 0x0011780001467983 */ /* 0x000f220000300800 */
[----:B-1----:R-:W1:Y:S01]  /*12590*/  LDC R72, c[0x0][0x3a0] ;  /* 0x0000e800ff487b82 */ /* 0x002e620000000800 */
[----:B------:R-:W-:-:S04]  /*125a0*/  IADD3 R3, P6, PT, R8, R0, RZ ;  /* 0x0000000008037210 */ /* 0x000fc80007fde0ff */
[----:B------:R-:W-:Y:S01]  /*125b0*/  LEA.HI.X.SX32 R8, R8, R2, 0x1, P6 ;  /* 0x0000000208087211 */ /* 0x000fe200030f0eff */
[----:B0-----:R-:W-:Y:S02]  /*125c0*/  IMAD.MOV.U32 R7, RZ, RZ, R3 ;  /* 0x000000ffff077224 */ /* 0x001fe400078e0003 */
[----:B-1----:R-:W-:-:S05]  /*125d0*/  VIADD R6, R72, 0xffffff19 ;  /* 0xffffff1948067836 */ /* 0x002fca0000000000 */
[----:B------:R-:W-:Y:S01]  /*125e0*/  ISETP.GE.U32.AND P5, PT, R6, 0x7ffffe1a, PT ;  /* 0x7ffffe1a0600780c */ /* 0x000fe20003fa6070 */
[----:B------:R-:W-:-:S05]  /*125f0*/  IMAD.MOV.U32 R6, RZ, RZ, R8 ;  /* 0x000000ffff067224 */ /* 0x000fca00078e0008 */
[----:B------:R-:W-:-:S04]  /*12600*/  @!P4 LOP3.LUT R7, R7, R6, RZ, 0x3c, !PT ;  /* 0x000000060707c212 */ /* 0x000fc800078e3cff */
[----:B------:R-:W-:Y:S02]  /*12610*/  @!P4 LOP3.LUT R6, R7, R6, RZ, 0x3c, !PT ;  /* 0x000000060706c212 */ /* 0x000fe400078e3cff */
[----:B------:R-:W-:Y:S02]  /*12620*/  ISETP.GE.U32.AND P2, PT, R9, 0x7ffffe19, PT ;  /* 0x7ffffe190900780c */ /* 0x000fe40003f46070 */
[----:B------:R-:W-:Y:S01]  /*12630*/  @!P4 LOP3.LUT R7, R7, R6, RZ, 0x3c, !PT ;  /* 0x000000060707c212 */ /* 0x000fe200078e3cff */
[----:B--2---:R0:W-:Y:S04]  /*12640*/  STL [R1+0x14c], R5 ;  /* 0x00014c0501007387 */ /* 0x0041e80000100800 */
[----:B0-----:R-:W2:Y:S04]  /*12650*/  LDL.LU R5, [R1+0x1174] ;  /* 0x0011740001057983 */ /* 0x001ea80000300800 */
[----:B------:R0:W-:Y:S02]  /*12660*/  STL [R1+0x904], R3 ;  /* 0x0009040301007387 */ /* 0x0001e40000100800 */
[----:B0-----:R-:W-:Y:S01]  /*12670*/  IMAD R3, R4, 0xef, RZ ;  /* 0x000000ef04037824 */ /* 0x001fe200078e02ff */
[----:B---3--:R-:W-:-:S04]  /*12680*/  PRMT R71, RZ, 0x7610, R71 ;  /* 0x00007610ff477816 */ /* 0x008fc80000000047 */
[C---:B------:R-:W-:Y:S02]  /*12690*/  IADD3 R9, P6, PT, R3.reuse, R0, RZ ;  /* 0x0000000003097210 */ /* 0x040fe40007fde0ff */
[----:B------:R0:W3:Y:S04]  /*126a0*/  @!P4 LDG.E.U8 R71, desc[UR20][R6.64] ;  /* 0x000000140647c981 */ /* 0x0000e8000c1e1100 */
[----:B------:R1:W-:Y:S01]  /*126b0*/  STL [R1+0x900], R8 ;  /* 0x0009000801007387 */ /* 0x0003e20000100800 */
[----:B0-----:R-:W-:Y:S02]  /*126c0*/  LEA.HI.X.SX32 R6, R3, R2, 0x1, P6 ;  /* 0x0000000203067211 */ /* 0x001fe400030f0eff */
[----:B------:R-:W-:Y:S01]  /*126d0*/  PRMT R3, RZ, 0x7610, R3 ;  /* 0x00007610ff037816 */ /* 0x000fe20000000003 */
[----:B------:R0:W-:Y:S01]  /*126e0*/  STL [R1+0x8fc], R9 ;  /* 0x0008fc0901007387 */ /* 0x0001e20000100800 */
[----:B------:R-:W-:-:S02]  /*126f0*/  IMAD.MOV.U32 R7, RZ, RZ, R9 ;  /* 0x000000ffff077224 */ /* 0x000fc400078e0009 */
        /* <DEDUP_REMOVED lines=10> */
[----:B------:R-:W-:Y:S01]  /*127a0*/  IMAD R8, R4, 0xee, RZ ;  /* 0x000000ee04087824 */ /* 0x000fe200078e02ff */
[----:B------:R-:W-:Y:S01]  /*127b0*/  ISETP.GE.U32.AND P1, PT, R10, 0x7ffffe12, PT ;  /* 0x7ffffe120a00780c */ /* 0x000fe20003f26070 */
        /* <DEDUP_REMOVED lines=214> */
[----:B------:R-:W-:-:S05]  /*13520*/  VIADD R9, R72, 0xffffff51 ;  /* 0xffffff5148097836 */ /* 0x000fca0000000000 */
[----:B------:R-:W-:Y:S01]  /*13530*/  ISETP.GE.U32.AND P2, PT, R9, 0x7ffffe52, PT ;  /* 0x7ffffe520900780c */ /* 0x000fe20003f46070 */
[----:B------:R-:W-:Y:S02]  /*13540*/  VIADD R9, R72, 0xffffffc1 ;  /* 0xffffffc148097836 */ /* 0x000fe40000000000 */
[----:B------:R-:W-:-:S03]  /*13550*/  IMAD R3, R4, 0x3e, RZ ;  /* 0x0000003e04037824 */ /* 0x000fc600078e02ff */
[----:B------:R-:W-:Y:S01]  /*13560*/  ISETP.GE.U32.AND P5, PT, R9, 0x7ffffec2, PT ;  /* 0x7ffffec20900780c */ /* 0x000fe20003fa6070 */
[----:B------:R-:W-:Y:S01]  /*13570*/  STL [R1+0x884], R71 ;  /* 0x0008844701007387 */ /* 0x000fe20000100800 */
[----:B------:R-:W-:-:S03]  /*13580*/  IMAD R9, R4, 0xaf, RZ ;  /* 0x000000af04097824 */ /* 0x000fc600078e02ff */
[----:B------:R1:W-:Y:S01]  /*13590*/  STL [R1+0x880], R7 ;  /* 0x0008800701007387 */ /* 0x0003e20000100800 */
[----:B0-----:R-:W-:Y:S01]  /*135a0*/  VIADD R6, R72, 0xffffff59 ;  /* 0xffffff5948067836 */ /* 0x001fe20000000000 */
[----:B------:R-:W-:Y:S02]  /*135b0*/  PRMT R8, RZ, 0x7610, R8 ;  /* 0x00007610ff087816 */ /* 0x000fe40000000008 */
[----:B-1----:R-:W-:-:S04]  /*135c0*/  IADD3 R7, P0, PT, R3, R0, RZ ;  /* 0x0000000003077210 */ /* 0x002fc80007f1e0ff */
[----:B------:R-:W-:Y:S02]  /*135d0*/  LEA.HI.X.SX32 R72, R3, R2, 0x1, P0 ;  /* 0x0000000203487211 */ /* 0x000fe400000f0eff */
[----:B------:R-:W-:Y:S01]  /*135e0*/  ISETP.GE.U32.AND P0, PT, R6, 0x7ffffe5a, PT ;  /* 0x7ffffe5a0600780c */ /* 0x000fe20003f06070 */
[----:B------:R-:W-:Y:S01]  /*135f0*/  @!P5 IMAD.MOV.U32 R6, RZ, RZ, R7 ;  /* 0x000000ffff06d224 */ /* 0x000fe200078e0007 */
[----:B----4-:R0:W-:Y:S04]  /*13600*/  STL [R1+0xa0], R70 ;  /* 0x0000a04601007387 */ /* 0x0101e80000100800 */
[----:B------:R1:W-:Y:S01]  /*13610*/  STL [R1+0x794], R7 ;  /* 0x0007940701007387 */ /* 0x0003e20000100800 */
[----:B0-----:R-:W-:Y:S01]  /*13620*/  IADD3 R70, P6, PT, R9, R0, RZ ;  /* 0x0000000009467210 */ /* 0x001fe20007fde0ff */
[----:B-1----:R-:W-:-:S03]  /*13630*/  @!P5 IMAD.MOV.U32 R7, RZ, RZ, R72 ;  /* 0x000000ffff07d224 */ /* 0x002fc600078e0048 */
[----:B------:R-:W-:Y:S02]  /*13640*/  LEA.HI.X.SX32 R71, R9, R2, 0x1, P6 ;  /* 0x0000000209477211 */ /* 0x000fe400030f0eff */
[----:B---3--:R-:W-:Y:S01]  /*13650*/  PRMT R5, RZ, 0x7610, R5 ;  /* 0x00007610ff057816 */ /* 0x008fe20000000005 */
[----:B------:R0:W3:Y:S02]  /*13660*/  @!P5 LDG.E.U8 R8, desc[UR20][R6.64] ;  /* 0x000000140608d981 */ /* 0x0000e4000c1e1100 */
[----:B0-----:R-:W-:Y:S02]  /*13670*/  @!P1 IMAD.MOV.U32 R6, RZ, RZ, R70 ;  /* 0x000000ffff069224 */ /* 0x001fe400078e0046 */
[----:B------:R-:W-:-:S05]  /*13680*/  @!P1 IMAD.MOV.U32 R7, RZ, RZ, R71 ;  /* 0x000000ffff079224 */ /* 0x000fca00078e0047 */
[----:B------:R0:W4:Y:S04]  /*13690*/  @!P1 LDG.E.U8 R5, desc[UR20][R6.64] ;  /* 0x0000001406059981 */ /* 0x000128000c1e1100 */
[----:B------:R-:W-:Y:S04]  /*136a0*/  STL [R1+0x87c], R70 ;  /* 0x00087c4601007387 */ /* 0x000fe80000100800 */
[----:B------:R1:W-:Y:S02]  /*136b0*/  STL [R1+0x790], R72 ;  /* 0x0007904801007387 */ /* 0x0003e40000100800 */
[----:B-1----:R-:W0:Y:S01]  /*136c0*/  LDC R72, c[0x0][0x3a0] ;  /* 0x0000e800ff487b82 */ /* 0x002e220000000800 */
[C---:B------:R-:W-:Y:S01]  /*136d0*/  IMAD R3, R4.reuse, 0xae, RZ ;  /* 0x000000ae04037824 */ /* 0x040fe200078e02ff */
[----:B------:R1:W-:Y:S01]  /*136e0*/  STL [R1+0x878], R71 ;  /* 0x0008784701007387 */ /* 0x0003e20000100800 */
[----:B------:R-:W-:-:S05]  /*136f0*/  IMAD R9, R4, 0xa7, RZ ;  /* 0x000000a704097824 */ /* 0x000fca00078e02ff */
[C---:B------:R-:W-:Y:S02]  /*13700*/  IADD3 R70, P1, PT, R9.reuse, R0, RZ ;  /* 0x0000000009467210 */ /* 0x040fe40007f3e0ff */
[----:B------:R-:W-:Y:S02]  /*13710*/  PRMT R74, RZ, 0x7610, R74 ;  /* 0x00007610ff4a7816 */ /* 0x000fe4000000004a */
[----:B-1----:R-:W-:Y:S01]  /*13720*/  LEA.HI.X.SX32 R71, R9, R2, 0x1, P1 ;  /* 0x0000000209477211 */ /* 0x002fe200008f0eff */
[C---:B0-----:R-:W-:Y:S02]  /*13730*/  VIADD R6, R72.reuse, 0xffffff60 ;  /* 0xffffff6048067836 */ /* 0x041fe40000000000 */
[----:B------:R-:W-:-:S05]  /*13740*/  VIADD R7, R72, 0xffffff61 ;  /* 0xffffff6148077836 */ /* 0x000fca0000000000 */
[----:B------:R-:W-:Y:S02]  /*13750*/  ISETP.GE.U32.AND P1, PT, R7, 0x7ffffe62, PT ;  /* 0x7ffffe620700780c */ /* 0x000fe40003f26070 */
[----:B--2---:R-:W-:Y:S01]  /*13760*/  PRMT R69, RZ, 0x7610, R69 ;  /* 0x00007610ff457816 */ /* 0x004fe20000000045 */
[----:B----4-:R0:W-:Y:S02]  /*13770*/  STL [R1+0x11c], R5 ;  /* 0x00011c0501007387 */ /* 0x0101e40000100800 */
[----:B0-----:R-:W-:-:S04]  /*13780*/  IADD3 R5, P5, PT, R3, R0, RZ ;  /* 0x0000000003057210 */ /* 0x001fc80007fbe0ff */
[----:B------:R-:W-:Y:S02]  /*13790*/  LEA.HI.X.SX32 R72, R3, R2, 0x1, P5 ;  /* 0x0000000203487211 */ /* 0x000fe400028f0eff */
[----:B------:R-:W-:Y:S01]  /*137a0*/  ISETP.GE.U32.AND P5, PT, R6, 0x7ffffe61, PT ;  /* 0x7ffffe610600780c */ /* 0x000fe20003fa6070 */
[----:B------:R-:W-:Y:S02]  /*137b0*/  @!P2 IMAD.MOV.U32 R6, RZ, RZ, R5 ;  /* 0x000000ffff06a224 */ /* 0x000fe400078e0005 */
[----:B------:R-:W-:-:S05]  /*137c0*/  @!P2 IMAD.MOV.U32 R7, RZ, RZ, R72 ;  /* 0x000000ffff07a224 */ /* 0x000fca00078e0048 */
[----:B------:R0:W2:Y:S02]  /*137d0*/  @!P2 LDG.E.U8 R74, desc[UR20][R6.64] ;  /* 0x00000014064aa981 */ /* 0x0000a4000c1e1100 */
[----:B0-----:R-:W-:Y:S02]  /*137e0*/  @!P4 IMAD.MOV.U32 R6, RZ, RZ, R70 ;  /* 0x000000ffff06c224 */ /* 0x001fe400078e0046 */
[----:B------:R-:W-:-:S05]  /*137f0*/  @!P4 IMAD.MOV.U32 R7, RZ, RZ, R71 ;  /* 0x000000ffff07c224 */ /* 0x000fca00078e0047 */
[----:B------:R0:W4:Y:S04]  /*13800*/  @!P4 LDG.E.U8 R69, desc[UR20][R6.64] ;  /* 0x000000140645c981 */ /* 0x000128000c1e1100 */
[----:B------:R1:W-:Y:S04]  /*13810*/  STL [R1+0x874], R5 ;  /* 0x0008740501007387 */ /* 0x0003e80000100800 */
[----:B------:R-:W-:Y:S04]  /*13820*/  STL [R1+0x86c], R70 ;  /* 0x00086c4601007387 */ /* 0x000fe80000100800 */
[----:B------:R0:W-:Y:S04]  /*13830*/  STL [R1+0x870], R72 ;  /* 0x0008704801007387 */ /* 0x0001e80000100800 */
[----:B------:R3:W-:Y:S04]  /*13840*/  STL [R1+0x868], R71 ;  /* 0x0008684701007387 */ /* 0x0007e80000100800 */
[----:B-1----:R-:W2:Y:S01]  /*13850*/  LDL.LU R5, [R1+0x1140] ;  /* 0x0011400001057983 */ /* 0x002ea20000300800 */
[----:B0-----:R-:W0:Y:S01]  /*13860*/  LDC R72, c[0x0][0x3a0] ;  /* 0x0000e800ff487b82 */ /* 0x001e220000000800 */
[----:B------:R-:W-:-:S02]  /*13870*/  IMAD R3, R4, 0xa6, RZ ;  /* 0x000000a604037824 */ /* 0x000fc400078e02ff */
[----:B------:R-:W-:-:S03]  /*13880*/  IMAD R9, R4, 0x9f, RZ ;  /* 0x0000009f04097824 */ /* 0x000fc600078e02ff */
[-C--:B------:R-:W-:Y:S02]  /*13890*/  IADD3 R70, P4, PT, R3, R0.reuse, RZ ;  /* 0x0000000003467210 */ /* 0x080fe40007f9e0ff */
[----:B---3--:R-:W-:-:S03]  /*138a0*/  IADD3 R71, P2, PT, R9, R0, RZ ;  /* 0x0000000009477210 */ /* 0x008fc60007f5e0ff */
[----:B------:R-:W-:Y:S01]  /*138b0*/  STL [R1+0x864], R70 ;  /* 0x0008644601007387 */ /* 0x000fe20000100800 */
[C---:B0-----:R-:W-:Y:S02]  /*138c0*/  VIADD R6, R72.reuse, 0xffffff68 ;  /* 0xffffff6848067836 */ /* 0x041fe40000000000 */
[----:B------:R-:W-:Y:S01]  /*138d0*/  VIADD R7, R72, 0xffffff69 ;  /* 0xffffff6948077836 */ /* 0x000fe20000000000 */
[----:B------:R-:W-:Y:S01]  /*138e0*/  PRMT R72, RZ, 0x7610, R72 ;  /* 0x00007610ff487816 */ /* 0x000fe20000000048 */
[----:B----4-:R0:W-:Y:S04]  /*138f0*/  STL [R1+0xcc], R69 ;  /* 0x0000cc4501007387 */ /* 0x0101e80000100800 */
[----:B------:R-:W-:Y:S01]  /*13900*/  STL [R1+0x85c], R71 ;  /* 0x00085c4701007387 */ /* 0x000fe20000100800 */
[----:B0-----:R-:W-:-:S02]  /*13910*/  LEA.HI.X.SX32 R69, R3, R2, 0x1, P4 ;  /* 0x0000000203457211 */ /* 0x001fc400020f0eff */
[----:B------:R-:W-:-:S03]  /*13920*/  ISETP.GE.U32.AND P4, PT, R6, 0x7ffffe69, PT ;  /* 0x7ffffe690600780c */ /* 0x000fc60003f86070 */
[----:B------:R-:W-:Y:S01]  /*13930*/  STL [R1+0x860], R69 ;  /* 0x0008604501007387 */ /* 0x000fe20000100800 */
[----:B------:R-:W-:-:S03]  /*13940*/  @!P0 IMAD.MOV.U32 R6, RZ, RZ, R70 ;  /* 0x000000ffff068224 */ /* 0x000fc600078e0046 */
[----:B--2---:R0:W-:Y:S02]  /*13950*/  STL [R1+0x94], R74 ;  /* 0x0000944a01007387 */ /* 0x0041e40000100800 */
[----:B0-----:R-:W-:Y:S02]  /*13960*/  LEA.HI.X.SX32 R74, R9, R2, 0x1, P2 ;  /* 0x00000002094a7211 */ /* 0x001fe400010f0eff */
[----:B------:R-:W-:Y:S01]  /*13970*/  ISETP.GE.U32.AND P2, PT, R7, 0x7ffffe6a, PT ;  /* 0x7ffffe6a0700780c */ /* 0x000fe20003f46070 */
[----:B------:R-:W-:-:S05]  /*13980*/  @!P0 IMAD.MOV.U32 R7, RZ, RZ, R69 ;  /* 0x000000ffff078224 */ /* 0x000fca00078e0045 */
[----:B------:R0:W2:Y:S01]  /*13990*/  @!P0 LDG.E.U8 R72, desc[UR20][R6.64] ;  /* 0x0000001406488981 */ /* 0x0000a2000c1e1100 */
[----:B------:R-:W-:Y:S01]  /*139a0*/  PRMT R5, RZ, 0x7610, R5 ;  /* 0x00007610ff057816 */ /* 0x000fe20000000005 */
[----:B0-----:R-:W-:Y:S02]  /*139b0*/  @!P5 IMAD.MOV.U32 R6, RZ, RZ, R71 ;  /* 0x000000ffff06d224 */ /* 0x001fe400078e0047 */
[----:B------:R-:W-:-:S05]  /*139c0*/  @!P5 IMAD.MOV.U32 R7, RZ, RZ, R74 ;  /* 0x000000ffff07d224 */ /* 0x000fca00078e004a */
[----:B------:R-:W3:Y:S04]  /*139d0*/  @!P5 LDG.E.U8 R5, desc[UR20][R6.64] ;  /* 0x000000140605d981 */ /* 0x000ee8000c1e1100 */
[----:B------:R0:W-:Y:S04]  /*139e0*/  STL [R1+0x858], R74 ;  /* 0x0008584a01007387 */ /* 0x0001e80000100800 */
[----:B------:R-:W4:Y:S04]  /*139f0*/  LDL.LU R69, [R1+0x113c] ;  /* 0x00113c0001457983 */ /* 0x000f280000300800 */
[----:B------:R-:W4:Y:S01]  /*13a00*/  LDL.LU R70, [R1+0x1138] ;  /* 0x0011380001467983 */ /* 0x000f220000300800 */
[----:B------:R-:W-:-:S02]  /*13a10*/  IMAD R3, R4, 0x9e, RZ ;  /* 0x0000009e04037824 */ /* 0x000fc400078e02ff */
[----:B------:R-:W-:-:S05]  /*13a20*/  IMAD R9, R4, 0x97, RZ ;  /* 0x0000009704097824 */ /* 0x000fca00078e02ff */
[C---:B------:R-:W-:Y:S02]  /*13a30*/  IADD3 R71, P0, PT, R9.reuse, R0, RZ ;  /* 0x0000000009477210 */ /* 0x040fe40007f1e0ff */
[----:B------:R-:W-:Y:S02]  /*13a40*/  PRMT R75, RZ, 0x7610, R75 ;  /* 0x00007610ff4b7816 */ /* 0x000fe4000000004b */
[----:B0-----:R-:W-:Y:S01]  /*13a50*/  LEA.HI.X.SX32 R74, R9, R2, 0x1, P0 ;  /* 0x00000002094a7211 */ /* 0x001fe200000f0eff */
[----:B--2---:R0:W-:Y:S02]  /*13a60*/  STL [R1+0x8c], R72 ;  /* 0x00008c4801007387 */ /* 0x0041e40000100800 */
[----:B0-----:R-:W0:Y:S02]  /*13a70*/  LDC R72, c[0x0][0x3a0] ;  /* 0x0000e800ff487b82 */ /* 0x001e240000000800 */
[----:B---3--:R1:W-:Y:S02]  /*13a80*/  STL [R1+0xc0], R5 ;  /* 0x0000c00501007387 */ /* 0x0083e40000100800 */
[----:B-1----:R-:W-:Y:S01]  /*13a90*/  IADD3 R5, P5, PT, R3, R0, RZ ;  /* 0x0000000003057210 */ /* 0x002fe20007fbe0ff */
[----:B0-----:R-:W-:-:S02]  /*13aa0*/  VIADD R6, R72, 0xffffff70 ;  /* 0xffffff7048067836 */ /* 0x001fc40000000000 */
[----:B------:R-:W-:Y:S01]  /*13ab0*/  VIADD R7, R72, 0xffffff71 ;  /* 0xffffff7148077836 */ /* 0x000fe20000000000 */
[----:B------:R-:W-:Y:S02]  /*13ac0*/  LEA.HI.X.SX32 R72, R3, R2, 0x1, P5 ;  /* 0x0000000203487211 */ /* 0x000fe400028f0eff */
[----:B------:R-:W-:Y:S01]  /*13ad0*/  ISETP.GE.U32.AND P5, PT, R6, 0x7ffffe71, PT ;  /* 0x7ffffe710600780c */ /* 0x000fe20003fa6070 */
[----:B------:R-:W-:Y:S01]  /*13ae0*/  @!P1 IMAD.MOV.U32 R6, RZ, RZ, R5 ;  /* 0x000000ffff069224 */ /* 0x000fe200078e0005 */
[----:B------:R-:W-:Y:S01]  /*13af0*/  ISETP.GE.U32.AND P0, PT, R7, 0x7ffffe72, PT ;  /* 0x7ffffe720700780c */ /* 0x000fe20003f06070 */
[----:B------:R-:W-:Y:S01]  /*13b00*/  @!P1 IMAD.MOV.U32 R7, RZ, RZ, R72 ;  /* 0x000000ffff079224 */ /* 0x000fe200078e0048 */
[----:B----4-:R-:W-:-:S04]  /*13b10*/  PRMT R70, RZ, 0x7610, R70 ;  /* 0x00007610ff467816 */ /* 0x010fc80000000046 */
[----:B------:R0:W2:Y:S02]  /*13b20*/  @!P1 LDG.E.U8 R75, desc[UR20][R6.64] ;  /* 0x00000014064b9981 */ /* 0x0000a4000c1e1100 */
[----:B0-----:R-:W-:Y:S02]  /*13b30*/  @!P4 IMAD.MOV.U32 R6, RZ, RZ, R71 ;  /* 0x000000ffff06c224 */ /* 0x001fe400078e0047 */
[----:B------:R-:W-:-:S05]  /*13b40*/  @!P4 IMAD.MOV.U32 R7, RZ, RZ, R74 ;  /* 0x000000ffff07c224 */ /* 0x000fca00078e004a */
[----:B------:R0:W3:Y:S04]  /*13b50*/  @!P4 LDG.E.U8 R70, desc[UR20][R6.64] ;  /* 0x000000140646c981 */ /* 0x0000e8000c1e1100 */
[----:B------:R1:W-:Y:S04]  /*13b60*/  STL [R1+0x854], R5 ;  /* 0x0008540501007387 */ /* 0x0003e80000100800 */
[----:B------:R-:W-:Y:S04]  /*13b70*/  STL [R1+0x84c], R71 ;  /* 0x00084c4701007387 */ /* 0x000fe80000100800 */
[----:B------:R4:W-:Y:S04]  /*13b80*/  STL [R1+0x850], R72 ;  /* 0x0008504801007387 */ /* 0x0009e80000100800 */
[----:B------:R0:W-:Y:S04]  /*13b90*/  STL [R1+0x848], R74 ;  /* 0x0008484a01007387 */ /* 0x0001e80000100800 */
[----:B-1----:R-:W2:Y:S01]  /*13ba0*/  LDL.LU R5, [R1+0x1134] ;  /* 0x0011340001057983 */ /* 0x002ea20000300800 */
[----:B----4-:R-:W1:Y:S01]  /*13bb0*/  LDC R72, c[0x0][0x3a0] ;  /* 0x0000e800ff487b82 */ /* 0x010e620000000800 */
[----:B------:R-:W-:-:S02]  /*13bc0*/  IMAD R3, R4, 0x96, RZ ;  /* 0x0000009604037824 */ /* 0x000fc400078e02ff */
[----:B------:R-:W-:-:S03]  /*13bd0*/  IMAD R9, R4, 0x8f, RZ ;  /* 0x0000008f04097824 */ /* 0x000fc600078e02ff */
[-C--:B------:R-:W-:Y:S02]  /*13be0*/  IADD3 R71, P4, PT, R3, R0.reuse, RZ ;  /* 0x0000000003477210 */ /* 0x080fe40007f9e0ff */
[----:B0-----:R-:W-:-:S03]  /*13bf0*/  IADD3 R74, P1, PT, R9, R0, RZ ;  /* 0x00000000094a7210 */ /* 0x001fc60007f3e0ff */
[----:B------:R-:W-:Y:S01]  /*13c00*/  STL [R1+0x844], R71 ;  /* 0x0008444701007387 */ /* 0x000fe20000100800 */
[C---:B-1----:R-:W-:Y:S02]  /*13c10*/  VIADD R6, R72.reuse, 0xffffff78 ;  /* 0xffffff7848067836 */ /* 0x042fe40000000000 */
[----:B------:R-:W-:Y:S01]  /*13c20*/  VIADD R7, R72, 0xffffff79 ;  /* 0xffffff7948077836 */ /* 0x000fe20000000000 */
[----:B------:R-:W-:Y:S01]  /*13c30*/  PRMT R72, RZ, 0x7610, R72 ;  /* 0x00007610ff487816 */ /* 0x000fe20000000048 */
[----:B---3--:R0:W-:Y:S04]  /*13c40*/  STL [R1+0xb8], R70 ;  /* 0x0000b84601007387 */ /* 0x0081e80000100800 */
        /* <DEDUP_REMOVED lines=21> */
[----:B0-----:R-:W-:Y:S02]  /*13da0*/  LEA.HI.X.SX32 R75, R9, R2, 0x1, P2 ;  /* 0x00000002094b7211 */ /* 0x001fe400010f0eff */
[----:B------:R-:W-:Y:S01]  /*13db0*/  PRMT R73, RZ, 0x7610, R73 ;  /* 0x00007610ff497816 */ /* 0x000fe20000000049 */
        /* <DEDUP_REMOVED lines=10> */
[----:B------:R-:W-:-:S05]  /*13e60*/  @!P0 IMAD.MOV.U32 R7, RZ, RZ, R72 ;  /* 0x000000ffff078224 */ /* 0x000fca00078e0048 */
[----:B------:R0:W2:Y:S02]  /*13e70*/  @!P0 LDG.E.U8 R69, desc[UR20][R6.64] ;  /* 0x0000001406458981 */ /* 0x0000a4000c1e1100 */
[----:B0-----:R-:W-:Y:S02]  /*13e80*/  @!P4 IMAD.MOV.U32 R6, RZ, RZ, R74 ;  /* 0x000000ffff06c224 */ /* 0x001fe400078e004a */
[----:B------:R-:W-:-:S05]  /*13e90*/  @!P4 IMAD.MOV.U32 R7, RZ, RZ, R75 ;  /* 0x000000ffff07c224 */ /* 0x000fca00078e004b */
[----:B------:R0:W3:Y:S04]  /*13ea0*/  @!P4 LDG.E.U8 R73, desc[UR20][R6.64] ;  /* 0x000000140649c981 */ /* 0x0000e8000c1e1100 */
[----:B------:R-:W-:Y:S04]  /*13eb0*/  STL [R1+0x834], R5 ;  /* 0x0008340501007387 */ /* 0x000fe80000100800 */
[----:B------:R-:W-:Y:S04]  /*13ec0*/  STL [R1+0x82c], R74 ;  /* 0x00082c4a01007387 */ /* 0x000fe80000100800 */
[----:B------:R1:W-:Y:S02]  /*13ed0*/  STL [R1+0x830], R72 ;  /* 0x0008304801007387 */ /* 0x0003e40000100800 */
[----:B-1----:R-:W0:Y:S01]  /*13ee0*/  LDC R72, c[0x0][0x3a0] ;  /* 0x0000e800ff487b82 */ /* 0x002e220000000800 */
[C---:B------:R-:W-:Y:S01]  /*13ef0*/  IMAD R3, R4.reuse, 0x86, RZ ;  /* 0x0000008604037824 */ /* 0x040fe200078e02ff */
[----:B------:R1:W-:Y:S01]  /*13f00*/  STL [R1+0x828], R75 ;  /* 0x0008284b01007387 */ /* 0x0003e20000100800 */
[----:B------:R-:W-:-:S03]  /*13f10*/  IMAD R9, R4, 0x7f, RZ ;  /* 0x0000007f04097824 */ /* 0x000fc600078e02ff */
[----:B------:R-:W4:Y:S01]  /*13f20*/  LDL.LU R5, [R1+0x1128] ;  /* 0x0011280001057983 */ /* 0x000f220000300800 */
[----:B-1----:R-:W-:-:S04]  /*13f30*/  IADD3 R75, P4, PT, R3, R0, RZ ;  /* 0x00000000034b7210 */ /* 0x002fc80007f9e0ff */
[----:B------:R-:W-:Y:S01]  /*13f40*/  LEA.HI.X.SX32 R74, R3, R2, 0x1, P4 ;  /* 0x00000002034a7211 */ /* 0x000fe200020f0eff */
[C---:B0-----:R-:W-:Y:S02]  /*13f50*/  VIADD R6, R72.reuse, 0xffffff88 ;  /* 0xffffff8848067836 */ /* 0x041fe40000000000 */
[----:B------:R-:W-:-:S03]  /*13f60*/  VIADD R7, R72, 0xffffff89 ;  /* 0xffffff8948077836 */ /* 0x000fc60000000000 */
[----:B------:R-:W-:Y:S01]  /*13f70*/  ISETP.GE.U32.AND P4, PT, R6, 0x7ffffe89, PT ;  /* 0x7ffffe890600780c */ /* 0x000fe20003f86070 */
[----:B------:R-:W-:Y:S01]  /*13f80*/  IMAD.MOV.U32 R6, RZ, RZ, R74 ;  /* 0x000000ffff067224 */ /* 0x000fe200078e004a */
[----:B------:R-:W-:Y:S01]  /*13f90*/  PRMT R66, RZ, 0x7610, R66 ;  /* 0x00007610ff427816 */ /* 0x000fe20000000042 */
[----:B--2---:R-:W-:Y:S04]  /*13fa0*/  STL [R1+0x1104], R69 ;  /* 0x0011044501007387 */ /* 0x004fe80000100800 */
[----:B---3--:R0:W-:Y:S04]  /*13fb0*/  STL [R1+0xa4], R73 ;  /* 0x0000a44901007387 */ /* 0x0081e80000100800 */
[----:B------:R-:W-:Y:S01]  /*13fc0*/  STL [R1+0x824], R75 ;  /* 0x0008244b01007387 */ /* 0x000fe20000100800 */
[----:B0-----:R-:W-:-:S03]  /*13fd0*/  IADD3 R73, P0, PT, R9, R0, RZ ;  /* 0x0000000009497210 */ /* 0x001fc60007f1e0ff */
[----:B------:R0:W-:Y:S01]  /*13fe0*/  STL [R1+0x820], R74 ;  /* 0x0008204a01007387 */ /* 0x0001e20000100800 */
[----:B------:R-:W-:Y:S02]  /*13ff0*/  PRMT R69, RZ, 0x7610, R69 ;  /* 0x00007610ff457816 */ /* 0x000fe40000000045 */
[----:B0-----:R-:W-:Y:S02]  /*14000*/  LEA.HI.X.SX32 R74, R9, R2, 0x1, P0 ;  /* 0x00000002094a7211 */ /* 0x001fe400000f0eff */
[----:B------:R-:W-:Y:S01]  /*14010*/  ISETP.GE.U32.AND P0, PT, R7, 0x7ffffe8a, PT ;  /* 0x7ffffe8a0700780c */ /* 0x000fe20003f06070 */
[----:B------:R-:W-:Y:S02]  /*14020*/  @!P1 IMAD.MOV.U32 R7, RZ, RZ, R6 ;  /* 0x000000ffff079224 */ /* 0x000fe400078e0006 */
[----:B------:R-:W-:-:S05]  /*14030*/  @!P1 IMAD.MOV.U32 R6, RZ, RZ, R75 ;  /* 0x000000ffff069224 */ /* 0x000fca00078e004b */
[----:B------:R0:W2:Y:S02]  /*14040*/  @!P1 LDG.E.U8 R66, desc[UR20][R6.64] ;  /* 0x0000001406429981 */ /* 0x0000a4000c1e1100 */
[----:B0-----:R-:W-:Y:S02]  /*14050*/  @!P5 IMAD.MOV.U32 R6, RZ, RZ, R73 ;  /* 0x000000ffff06d224 */ /* 0x001fe400078e0049 */
[----:B------:R-:W-:-:S05]  /*14060*/  @!P5 IMAD.MOV.U32 R7, RZ, RZ, R74 ;  /* 0x000000ffff07d224 */ /* 0x000fca00078e004a */
[----:B------:R0:W3:Y:S01]  /*14070*/  @!P5 LDG.E.U8 R69, desc[UR20][R6.64] ;  /* 0x000000140645d981 */ /* 0x0000e2000c1e1100 */
[C---:B------:R-:W-:Y:S02]  /*14080*/  IMAD R3, R4.reuse, 0x7e, RZ ;  /* 0x0000007e04037824 */ /* 0x040fe400078e02ff */
[----:B------:R-:W-:Y:S01]  /*14090*/  IMAD R9, R4, 0x77, RZ ;  /* 0x0000007704097824 */ /* 0x000fe200078e02ff */
[----:B------:R-:W-:Y:S04]  /*140a0*/  STL [R1+0x81c], R73 ;  /* 0x00081c4901007387 */ /* 0x000fe80000100800 */
[----:B------:R1:W-:Y:S01]  /*140b0*/  STL [R1+0x818], R74 ;  /* 0x0008184a01007387 */ /* 0x0003e20000100800 */
[C---:B0-----:R-:W-:Y:S02]  /*140c0*/  VIADD R6, R72.reuse, 0xffffff90 ;  /* 0xffffff9048067836 */ /* 0x041fe40000000000 */
[----:B------:R-:W-:Y:S01]  /*140d0*/  VIADD R7, R72, 0xffffff91 ;  /* 0xffffff9148077836 */ /* 0x000fe20000000000 */
[----:B-1----:R-:W-:-:S04]  /*140e0*/  IADD3 R74, P5, PT, R3, R0, RZ ;  /* 0x00000000034a7210 */ /* 0x002fc80007fbe0ff */
[----:B------:R-:W-:Y:S02]  /*140f0*/  LEA.HI.X.SX32 R75, R3, R2, 0x1, P5 ;  /* 0x00000002034b7211 */ /* 0x000fe400028f0eff */
[----:B------:R-:W-:Y:S01]  /*14100*/  ISETP.GE.U32.AND P5, PT, R6, 0x7ffffe91, PT ;  /* 0x7ffffe910600780c */ /* 0x000fe20003fa6070 */
[----:B------:R-:W-:Y:S01]  /*14110*/  @!P2 IMAD.MOV.U32 R6, RZ, RZ, R74 ;  /* 0x000000ffff06a224 */ /* 0x000fe200078e004a */
[----:B------:R-:W-:Y:S01]  /*14120*/  PRMT R64, RZ, 0x7610, R64 ;  /* 0x00007610ff407816 */ /* 0x000fe20000000040 */
[----:B--2---:R-:W-:Y:S04]  /*14130*/  STL [R1+0x1108], R66 ;  /* 0x0011084201007387 */ /* 0x004fe80000100800 */
[----:B---3--:R0:W-:Y:S02]  /*14140*/  STL [R1+0x9c], R69 ;  /* 0x00009c4501007387 */ /* 0x0081e40000100800 */
[----:B0-----:R-:W-:-:S04]  /*14150*/  IADD3 R69, P1, PT, R9, R0, RZ ;  /* 0x0000000009457210 */ /* 0x001fc80007f3e0ff */
[----:B------:R-:W-:Y:S02]  /*14160*/  LEA.HI.X.SX32 R73, R9, R2, 0x1, P1 ;  /* 0x0000000209497211 */ /* 0x000fe400008f0eff */
[----:B------:R-:W-:Y:S01]  /*14170*/  ISETP.GE.U32.AND P1, PT, R7, 0x7ffffe92, PT ;  /* 0x7ffffe920700780c */ /* 0x000fe20003f26070 */
[----:B------:R-:W-:Y:S01]  /*14180*/  @!P2 IMAD.MOV.U32 R7, RZ, RZ, R75 ;  /* 0x000000ffff07a224 */ /* 0x000fe200078e004b */
[----:B------:R-:W-:-:S04]  /*14190*/  PRMT R66, RZ, 0x7610, R66 ;  /* 0x00007610ff427816 */ /* 0x000fc80000000042 */
[----:B------:R0:W2:Y:S02]  /*141a0*/  @!P2 LDG.E.U8 R64, desc[UR20][R6.64] ;  /* 0x000000140640a981 */ /* 0x0000a4000c1e1100 */
[----:B0-----:R-:W-:Y:S02]  /*141b0*/  @!P4 IMAD.MOV.U32 R6, RZ, RZ, R69 ;  /* 0x000000ffff06c224 */ /* 0x001fe400078e0045 */
[----:B------:R-:W-:-:S05]  /*141c0*/  @!P4 IMAD.MOV.U32 R7, RZ, RZ, R73 ;  /* 0x000000ffff07c224 */ /* 0x000fca00078e0049 */
[----:B------:R0:W3:Y:S01]  /*141d0*/  @!P4 LDG.E.U8 R66, desc[UR20][R6.64] ;  /* 0x000000140642c981 */ /* 0x0000e2000c1e1100 */
[----:B------:R-:W-:-:S03]  /*141e0*/  IMAD R3, R4, 0x76, RZ ;  /* 0x0000007604037824 */ /* 0x000fc600078e02ff */
[----:B------:R-:W-:Y:S01]  /*141f0*/  STL [R1+0x814], R74 ;  /* 0x0008144a01007387 */ /* 0x000fe20000100800 */
[----:B------:R-:W-:-:S03]  /*14200*/  IMAD R9, R4, 0x6f, RZ ;  /* 0x0000006f04097824 */ /* 0x000fc600078e02ff */
[----:B------:R-:W-:Y:S04]  /*14210*/  STL [R1+0x80c], R69 ;  /* 0x00080c4501007387 */ /* 0x000fe80000100800 */
        /* <DEDUP_REMOVED lines=166> */
[----:B------:R-:W-:-:S03]  /*14c80*/  VIADD R9, R72, 0xffffffe0 ;  /* 0xffffffe048097836 */ /* 0x000fc60000000000 */
[----:B------:R1:W-:Y:S01]  /*14c90*/  STL [R1+0x79c], R51 ;  /* 0x00079c3301007387 */ /* 0x0003e20000100800 */
[----:B0-----:R-:W-:-:S03]  /*14ca0*/  VIADD R6, R72, 0xffffffe8 ;  /* 0xffffffe848067836 */ /* 0x001fc60000000000 */
[----:B------:R-:W-:Y:S01]  /*14cb0*/  STL [R1+0x7a0], R60 ;  /* 0x0007a03c01007387 */ /* 0x000fe20000100800 */
[----:B------:R-:W-:Y:S02]  /*14cc0*/  ISETP.GE.U32.AND P0, PT, R9, 0x7ffffee1, PT ;  /* 0x7ffffee10900780c */ /* 0x000fe40003f06070 */
[C---:B-1----:R-:W-:Y:S01]  /*14cd0*/  IADD3 R51, P5, PT, R3.reuse, R0, RZ ;  /* 0x0000000003337210 */ /* 0x042fe20007fbe0ff */
[----:B------:R0:W-:Y:S01]  /*14ce0*/  STL [R1+0x798], R55 ;  /* 0x0007983701007387 */ /* 0x0001e20000100800 */
[----:B------:R-:W-:Y:S01]  /*14cf0*/  IMAD R9, R4, 0x2f, RZ ;  /* 0x0000002f04097824 */ /* 0x000fe200078e02ff */
[----:B------:R-:W-:Y:S02]  /*14d00*/  PRMT R10, RZ, 0x7610, R10 ;  /* 0x00007610ff0a7816 */ /* 0x000fe4000000000a */
[----:B------:R-:W-:Y:S01]  /*14d10*/  STL [R1+0x78c], R51 ;  /* 0x00078c3301007387 */ /* 0x000fe20000100800 */
[----:B0-----:R-:W-:Y:S02]  /*14d20*/  LEA.HI.X.SX32 R55, R3, R2, 0x1, P5 ;  /* 0x0000000203377211 */ /* 0x001fe400028f0eff */
[----:B------:R-:W-:Y:S01]  /*14d30*/  ISETP.GE.U32.AND P5, PT, R6, 0x7ffffee9, PT ;  /* 0x7ffffee90600780c */ /* 0x000fe20003fa6070 */
[----:B------:R-:W-:-:S02]  /*14d40*/  @!P1 IMAD.MOV.U32 R6, RZ, RZ, R51 ;  /* 0x000000ffff069224 */ /* 0x000fc400078e0033 */
[----:B------:R-:W-:Y:S01]  /*14d50*/  STL [R1+0x788], R55 ;  /* 0x0007883701007387 */ /* 0x000fe20000100800 */
[----:B------:R-:W-:-:S05]  /*14d60*/  @!P1 IMAD.MOV.U32 R7, RZ, RZ, R55 ;  /* 0x000000ffff079224 */ /* 0x000fca00078e0037 */
[----:B------:R0:W2:Y:S01]  /*14d70*/  @!P1 LDG.E.U8 R10, desc[UR20][R6.64] ;  /* 0x00000014060a9981 */ /* 0x0000a2000c1e1100 */
[----:B------:R-:W-:-:S03]  /*14d80*/  PRMT R23, RZ, 0x7610, R23 ;  /* 0x00007610ff177816 */ /* 0x000fc60000000017 */
[----:B---3--:R1:W-:Y:S02]  /*14d90*/  STL [R1+0x50], R47 ;  /* 0x0000502f01007387 */ /* 0x0083e40000100800 */
[----:B-1----:R-:W-:-:S04]  /*14da0*/  IADD3 R47, P6, PT, R9, R0, RZ ;  /* 0x00000000092f7210 */ /* 0x002fc80007fde0ff */
[----:B------:R-:W-:Y:S01]  /*14db0*/  LEA.HI.X.SX32 R55, R9, R2, 0x1, P6 ;  /* 0x0000000209377211 */ /* 0x000fe200030f0eff */
[----:B0-----:R-:W-:-:S04]  /*14dc0*/  @!P2 IMAD.MOV.U32 R6, RZ, RZ, R47 ;  /* 0x000000ffff06a224 */ /* 0x001fc800078e002f */
[----:B------:R-:W-:-:S05]  /*14dd0*/  @!P2 IMAD.MOV.U32 R7, RZ, RZ, R55 ;  /* 0x000000ffff07a224 */ /* 0x000fca00078e0037 */
[----:B------:R0:W3:Y:S01]  /*14de0*/  @!P2 LDG.E.U8 R23, desc[UR20][R6.64] ;  /* 0x000000140617a981 */ /* 0x0000e2000c1e1100 */
[----:B------:R-:W-:-:S05]  /*14df0*/  VIADD R3, R72, 0xfffffff0 ;  /* 0xfffffff048037836 */ /* 0x000fca0000000000 */
[----:B------:R-:W-:Y:S01]  /*14e00*/  ISETP.GE.U32.AND P1, PT, R3, 0x7ffffef1, PT ;  /* 0x7ffffef10300780c */ /* 0x000fe20003f26070 */
[C---:B------:R-:W-:Y:S01]  /*14e10*/  IMAD R3, R4.reuse, 0x27, RZ ;  /* 0x0000002704037824 */ /* 0x040fe200078e02ff */
[----:B------:R-:W-:Y:S04]  /*14e20*/  STL [R1+0x784], R47 ;  /* 0x0007842f01007387 */ /* 0x000fe80000100800 */
[----:B------:R-:W-:Y:S01]  /*14e30*/  IADD3 R51, P6, PT, R3, R0, RZ ;  /* 0x0000000003337210 */ /* 0x000fe20007fde0ff */
[----:B--2---:R-:W-:Y:S04]  /*14e40*/  STL [R1+0x44], R10 ;  /* 0x0000440a01007387 */ /* 0x004fe80000100800 */
[----:B------:R1:W-:Y:S01]  /*14e50*/  STL [R1+0x780], R55 ;  /* 0x0007803701007387 */ /* 0x0003e20000100800 */
[----:B------:R-:W-:Y:S01]  /*14e60*/  PRMT R11, RZ, 0x7610, R11 ;  /* 0x00007610ff0b7816 */ /* 0x000fe2000000000b */
[----:B------:R-:W-:-:S02]  /*14e70*/  IMAD R9, R4, 0x1f, RZ ;  /* 0x0000001f04097824 */ /* 0x000fc400078e02ff */
[----:B0-----:R-:W-:Y:S01]  /*14e80*/  @!P4 IMAD.MOV.U32 R6, RZ, RZ, R51 ;  /* 0x000000ffff06c224 */ /* 0x001fe200078e0033 */
[----:B-1----:R-:W-:Y:S01]  /*14e90*/  LEA.HI.X.SX32 R55, R3, R2, 0x1, P6 ;  /* 0x0000000203377211 */ /* 0x002fe200030f0eff */
[----:B------:R-:W-:Y:S04]  /*14ea0*/  STL [R1+0x77c], R51 ;  /* 0x00077c3301007387 */ /* 0x000fe80000100800 */
        /* <DEDUP_REMOVED lines=9> */
[----:B------:R-:W-:Y:S02]  /*14f40*/  VIADD R10, R72, 0xfffffff8 ;  /* 0xfffffff8480a7836 */ /* 0x000fe40000000000 */
[----:B------:R-:W-:Y:S01]  /*14f50*/  IMAD R3, R4, 0x17, RZ ;  /* 0x0000001704037824 */ /* 0x000fe200078e02ff */
[----:B------:R-:W-:Y:S02]  /*14f60*/  STL [R1+0x778], R55 ;  /* 0x0007783701007387 */ /* 0x000fe40000100800 */
[----:B------:R-:W-:Y:S01]  /*14f70*/  ISETP.GE.U32.AND P2, PT, R10, 0x7ffffef9, PT ;  /* 0x7ffffef90a00780c */ /* 0x000fe20003f46070 */
[----:B------:R-:W-:Y:S01]  /*14f80*/  VIADD R10, R72, 0xffffff00 ;  /* 0xffffff00480a7836 */ /* 0x000fe20000000000 */
[----:B------:R-:W-:Y:S04]  /*14f90*/  STL [R1+0x774], R23 ;  /* 0x0007741701007387 */ /* 0x000fe80000100800 */
[----:B------:R-:W-:Y:S01]  /*14fa0*/  ISETP.GE.U32.AND P4, PT, R10, 0x7ffffe01, PT ;  /* 0x7ffffe010a00780c */ /* 0x000fe20003f86070 */
[----:B--2---:R1:W-:Y:S01]  /*14fb0*/  STL [R1+0x34], R11 ;  /* 0x0000340b01007387 */ /* 0x0043e20000100800 */
[----:B------:R-:W-:-:S02]  /*14fc0*/  PRMT R53, RZ, 0x7610, R53 ;  /* 0x00007610ff357816 */ /* 0x000fc40000000035 */
[----:B-1----:R-:W-:-:S04]  /*14fd0*/  IADD3 R11, P6, PT, R3, R0, RZ ;  /* 0x00000000030b7210 */ /* 0x002fc80007fde0ff */
[----:B------:R-:W-:Y:S01]  /*14fe0*/  LEA.HI.X.SX32 R10, R3, R2, 0x1, P6 ;  /* 0x00000002030a7211 */ /* 0x000fe200030f0eff */
[----:B0-----:R-:W-:Y:S01]  /*14ff0*/  @!P5 IMAD.MOV.U32 R6, RZ, RZ, R11 ;  /* 0x000000ffff06d224 */ /* 0x001fe200078e000b */
[----:B------:R-:W-:Y:S01]  /*15000*/  STL [R1+0x770], R47 ;  /* 0x0007702f01007387 */ /* 0x000fe20000100800 */
[----:B------:R-:W-:Y:S02]  /*15010*/  IMAD R3, R4, 0xf, RZ ;  /* 0x0000000f04037824 */ /* 0x000fe400078e02ff */
[----:B------:R-:W-:Y:S01]  /*15020*/  @!P5 IMAD.MOV.U32 R7, RZ, RZ, R10 ;  /* 0x000000ffff07d224 */ /* 0x000fe200078e000a */
[----:B------:R-:W-:Y:S01]  /*15030*/  STL [R1+0x76c], R11 ;  /* 0x00076c0b01007387 */ /* 0x000fe20000100800 */
[----:B------:R-:W-:-:S03]  /*15040*/  VIADD R9, R72, 0xff ;  /* 0x000000ff48097836 */ /* 0x000fc60000000000 */
[----:B------:R0:W2:Y:S02]  /*15050*/  @!P5 LDG.E.U8 R53, desc[UR20][R6.64] ;  /* 0x000000140635d981 */ /* 0x0000a4000c1e1100 */
[----:B------:R-:W-:Y:S02]  /*15060*/  ISETP.GT.AND P0, PT, R9, 0xff, PT ;  /* 0x000000ff0900780c */ /* 0x000fe40003f04270 */
[----:B------:R-:W-:Y:S02]  /*15070*/  PRMT R52, RZ, 0x7610, R52 ;  /* 0x00007610ff347816 */ /* 0x000fe40000000034 */
[----:B0-----:R-:W-:Y:S01]  /*15080*/  LOP3.LUT R6, R28, 0x80, RZ, 0xfc, !PT ;  /* 0x000000801c067812 */ /* 0x001fe200078efcff */
[----:B---3--:R-:W-:Y:S04]  /*15090*/  STL [R1+0x10e4], R56 ;  /* 0x0010e43801007387 */ /* 0x008fe80000100800 */
[----:B------:R0:W-:Y:S02]  /*150a0*/  STL [R1+0x768], R10 ;  /* 0x0007680a01007387 */ /* 0x0001e40000100800 */
[----:B0-----:R-:W-:-:S04]  /*150b0*/  IADD3 R10, P5, PT, R3, R0, RZ ;  /* 0x00000000030a7210 */ /* 0x001fc80007fbe0ff */
[----:B------:R-:W-:Y:S02]  /*150c0*/  LEA.HI.X.SX32 R3, R3, R2, 0x1, P5 ;  /* 0x0000000203037211 */ /* 0x000fe400028f0eff */
[-C--:B------:R-:W-:Y:S02]  /*150d0*/  ISETP.LT.AND P5, PT, R28, R72.reuse, P0 ;  /* 0x000000481c00720c */ /* 0x080fe400007a1270 */
[----:B------:R-:W-:Y:S01]  /*150e0*/  ISETP.LT.AND P0, PT, R6, R72, P0 ;  /* 0x000000480600720c */ /* 0x000fe20000701270 */
[----:B------:R-:W-:Y:S02]  /*150f0*/  @!P1 IMAD.MOV.U32 R6, RZ, RZ, R10 ;  /* 0x000000ffff069224 */ /* 0x000fe400078e000a */
[----:B------:R-:W-:-:S05]  /*15100*/  @!P1 IMAD.MOV.U32 R7, RZ, RZ, R3 ;  /* 0x000000ffff079224 */ /* 0x000fca00078e0003 */
[----:B------:R0:W3:Y:S01]  /*15110*/  @!P1 LDG.E.U8 R52, desc[UR20][R6.64] ;  /* 0x0000001406349981 */ /* 0x0000e2000c1e1100 */
[----:B------:R-:W-:-:S03]  /*15120*/  IMAD R9, R4, 0x7, RZ ;  /* 0x0000000704097824 */ /* 0x000fc600078e02ff */
[----:B--2---:R-:W-:Y:S01]  /*15130*/  STL [R1+0x10e8], R53 ;  /* 0x0010e83501007387 */ /* 0x004fe20000100800 */
[----:B0-----:R-:W-:-:S03]  /*15140*/  IMAD R6, R4, 0xff, RZ ;  /* 0x000000ff04067824 */ /* 0x001fc600078e02ff */
[----:B------:R0:W-:Y:S01]  /*15150*/  STL [R1+0x72c], R10 ;  /* 0x00072c0a01007387 */ /* 0x0001e20000100800 */
[----:B------:R-:W-:Y:S02]  /*15160*/  PRMT R48, RZ, 0x7610, R48 ;  /* 0x00007610ff307816 */ /* 0x000fe40000000030 */
[----:B0-----:R-:W-:-:S04]  /*15170*/  IADD3 R10, P6, PT, R9, R0, RZ ;  /* 0x00000000090a7210 */ /* 0x001fc80007fde0ff */
[----:B------:R-:W-:Y:S02]  /*15180*/  LEA.HI.X.SX32 R11, R9, R2, 0x1, P6 ;  /* 0x00000002090b7211 */ /* 0x000fe400030f0eff */
[C---:B------:R-:W-:Y:S01]  /*15190*/  IADD3 R23, P6, PT, R6.reuse, R0, RZ ;  /* 0x0000000006177210 */ /* 0x040fe20007fde0ff */
[----:B------:R-:W-:Y:S03]  /*151a0*/  STL [R1+0x728], R3 ;  /* 0x0007280301007387 */ /* 0x000fe60000100800 */
[----:B------:R-:W-:Y:S01]  /*151b0*/  LEA.HI.X.SX32 R47, R6, R2, 0x1, P6 ;  /* 0x00000002062f7211 */ /* 0x000fe200030f0eff */
[----:B------:R0:W2:Y:S01]  /*151c0*/  @!P2 LDG.E.U8 R48, desc[UR20][R10.64] ;  /* 0x000000140a30a981 */ /* 0x0000a2000c1e1100 */
[----:B------:R-:W-:-:S03]  /*151d0*/  PRMT R13, RZ, 0x7610, R13 ;  /* 0x00007610ff0d7816 */ /* 0x000fc6000000000d */
[----:B---3--:R-:W-:Y:S04]  /*151e0*/  STL [R1+0x10ec], R52 ;  /* 0x0010ec3401007387 */ /* 0x008fe80000100800 */
[----:B------:R-:W-:Y:S04]  /*151f0*/  STL [R1+0xfd0], R4 ;  /* 0x000fd00401007387 */ /* 0x000fe80000100800 */
[----:B------:R0:W-:Y:S04]  /*15200*/  STL [R1+0x2b0], R10 ;  /* 0x0002b00a01007387 */ /* 0x0001e80000100800 */
[----:B------:R1:W-:Y:S01]  /*15210*/  STL [R1+0x2ac], R11 ;  /* 0x0002ac0b01007387 */ /* 0x0003e20000100800 */
[----:B0-----:R-:W-:-:S02]  /*15220*/  @!P4 IMAD.MOV.U32 R10, RZ, RZ, R23 ;  /* 0x000000ffff0ac224 */ /* 0x001fc400078e0017 */
[----:B-1----:R-:W-:-:S05]  /*15230*/  @!P4 IMAD.MOV.U32 R11, RZ, RZ, R47 ;  /* 0x000000ffff0bc224 */ /* 0x002fca00078e002f */
[----:B------:R0:W3:Y:S01]  /*15240*/  @!P4 LDG.E.U8 R13, desc[UR20][R10.64] ;  /* 0x000000140a0dc981 */ /* 0x0000e2000c1e1100 */
[----:B----4-:R-:W-:Y:S02]  /*15250*/  IMAD R5, R28, R5, RZ ;  /* 0x000000051c057224 */ /* 0x010fe400078e02ff */
[----:B------:R-:W-:-:S03]  /*15260*/  IMAD.U32 R3, RZ, RZ, UR7 ;  /* 0x00000007ff037e24 */ /* 0x000fc6000f8e00ff */
[----:B------:R-:W-:Y:S01]  /*15270*/  IADD3 R7, P1, PT, R5, UR14, RZ ;  /* 0x0000000e05077c10 */ /* 0x000fe2000ff3e0ff */
[----:B------:R-:W-:Y:S02]  /*15280*/  IMAD R3, R3, 0x80, R5 ;  /* 0x0000008003037824 */ /* 0x000fe400078e0205 */
[----:B------:R-:W-:Y:S01]  /*15290*/  IMAD R9, R71, UR4, RZ ;  /* 0x0000000447097c24 */ /* 0x000fe2000f8e02ff */
[----:B------:R-:W-:Y:S01]  /*152a0*/  LEA.HI.X.SX32 R5, R5, UR15, 0x1, P1 ;  /* 0x0000000f05057c11 */ /* 0x000fe200088f0eff */
[----:B------:R-:W-:Y:S01]  /*152b0*/  STL [R1+0xfd4], R0 ;  /* 0x000fd40001007387 */ /* 0x000fe20000100800 */
[C---:B------:R-:W-:Y:S01]  /*152c0*/  IADD3 R6, P1, PT, R3.reuse, UR12, RZ ;  /* 0x0000000c03067c10 */ /* 0x040fe2000ff3e0ff */
[----:B------:R-:W1:Y:S02]  /*152d0*/  LDCU UR4, c[0x0][0x3b0] ;  /* 0x00007600ff0477ac */ /* 0x000e640008000800 */
[----:B------:R4:W-:Y:S01]  /*152e0*/  STS.U8 [R12+UR9+0x1f00], R8 ;  /* 0x001f00080c007988 */ /* 0x0009e20008000009 */
[----:B------:R-:W-:Y:S01]  /*152f0*/  LEA.HI.X.SX32 R3, R3, UR13, 0x1, P1 ;  /* 0x0000000d03037c11 */ /* 0x000fe200088f0eff */
[----:B------:R-:W1:Y:S02]  /*15300*/  LDCU UR12, c[0x0][0x3b0] ;  /* 0x00007600ff0c77ac */ /* 0x000e640008000800 */
[----:B------:R-:W-:Y:S01]  /*15310*/  STL [R1+0x2b8], R23 ;  /* 0x0002b81701007387 */ /* 0x000fe20000100800 */
[----:B0-----:R-:W-:Y:S01]  /*15320*/  SHF.R.S32.HI R10, RZ, 0x1f, R9 ;  /* 0x0000001fff0a7819 */ /* 0x001fe20000011409 */
[----:B------:R-:W0:Y:S02]  /*15330*/  LDCU UR13, c[0x0][0x3b0] ;  /* 0x00007600ff0d77ac */ /* 0x000e240008000800 */
[----:B------:R-:W3:Y:S01]  /*15340*/  LDL.LU R28, [R1+0x2d8] ;  /* 0x0002d800011c7983 */ /* 0x000ee20000300800 */
[----:B----4-:R-:W-:Y:S01]  /*15350*/  IADD3 R12, P1, PT, R9, R7, RZ ;  /* 0x00000007090c7210 */ /* 0x010fe20007f3e0ff */
[----:B------:R-:W4:Y:S02]  /*15360*/  LDCU UR14, c[0x0][0x3b0] ;  /* 0x00007600ff0e77ac */ /* 0x000f240008000800 */
[----:B--2---:R-:W-:Y:S01]  /*15370*/  STL [R1+0x10f0], R48 ;  /* 0x0010f03001007387 */ /* 0x004fe20000100800 */
[----:B------:R-:W-:-:S02]  /*15380*/  PRMT R25, RZ, 0x7610, R25 ;  /* 0x00007610ff197816 */ /* 0x000fc40000000019 */
[----:B------:R-:W-:Y:S01]  /*15390*/  PRMT R27, RZ, 0x7610, R27 ;  /* 0x00007610ff1b7816 */ /* 0x000fe2000000001b */
[----:B------:R-:W-:Y:S01]  /*153a0*/  STL [R1+0xfd8], R2 ;  /* 0x000fd80201007387 */ /* 0x000fe20000100800 */
[----:B------:R-:W-:Y:S01]  /*153b0*/  PRMT R19, RZ, 0x7610, R19 ;  /* 0x00007610ff137816 */ /* 0x000fe20000000013 */
[----:B------:R-:W2:Y:S02]  /*153c0*/  LDCU UR15, c[0x0][0x3b0] ;  /* 0x00007600ff0f77ac */ /* 0x000ea40008000800 */
[----:B------:R-:W-:Y:S04]  /*153d0*/  STL [R1+0x2b4], R47 ;  /* 0x0002b42f01007387 */ /* 0x000fe80000100800 */
[----:B------:R-:W-:Y:S04]  /*153e0*/  STL [R1+0x2c4], R12 ;  /* 0x0002c40c01007387 */ /* 0x000fe80000100800 */
[----:B---3--:R3:W-:Y:S02]  /*153f0*/  STL [R1+0x60], R13 ;  /* 0x0000600d01007387 */ /* 0x0087e40000100800 */
[----:B---3--:R-:W-:-:S05]  /*15400*/  IMAD.X R13, R10, 0x1, R5, P1 ;  /* 0x000000010a0d7824 */ /* 0x008fca00008e0605 */
[----:B------:R3:W2:Y:S01]  /*15410*/  @P5 LDG.E.U8 R25, desc[UR20][R12.64] ;  /* 0x000000140c195981 */ /* 0x0006a2000c1e1100 */
[----:B------:R-:W-:Y:S01]  /*15420*/  IMAD R8, R70, UR5, RZ ;  /* 0x0000000546087c24 */ /* 0x000fe2000f8e02ff */
[----:B------:R-:W-:Y:S01]  /*15430*/  IADD3 R47, P2, PT, R9, R6, RZ ;  /* 0x00000006092f7210 */ /* 0x000fe20007f5e0ff */
[----:B------:R-:W0:Y:S03]  /*15440*/  LDCU UR5, c[0x0][0x3b0] ;  /* 0x00007600ff0577ac */ /* 0x000e260008000800 */
[----:B------:R-:W-:Y:S01]  /*15450*/  IADD3 R23, P1, PT, R8, R7, RZ ;  /* 0x0000000708177210 */ /* 0x000fe20007f3e0ff */
[----:B------:R-:W-:Y:S01]  /*15460*/  IMAD.X R48, R10, 0x1, R3, P2 ;  /* 0x000000010a307824 */ /* 0x000fe200010e0603 */
[----:B------:R-:W-:Y:S01]  /*15470*/  SHF.R.S32.HI R11, RZ, 0x1f, R8 ;  /* 0x0000001fff0b7819 */ /* 0x000fe20000011408 */
[----:B------:R-:W-:Y:S01]  /*15480*/  STL [R1+0x2cc], R47 ;  /* 0x0002cc2f01007387 */ /* 0x000fe20000100800 */
[----:B---3--:R-:W-:-:S03]  /*15490*/  @P0 IMAD.MOV.U32 R12, RZ, RZ, R47 ;  /* 0x000000ffff0c0224 */ /* 0x008fc600078e002f */
[----:B------:R3:W-:Y:S04]  /*154a0*/  STL [R1+0x2bc], R13 ;  /* 0x0002bc0d01007387 */ /* 0x0007e80000100800 */
[----:B------:R-:W-:Y:S04]  /*154b0*/  STL [R1+0x2d4], R23 ;  /* 0x0002d41701007387 */ /* 0x000fe80000100800 */
[----:B------:R-:W-:Y:S01]  /*154c0*/  STL [R1+0x2c8], R48 ;  /* 0x0002c83001007387 */ /* 0x000fe20000100800 */
[----:B---3--:R-:W-:Y:S01]  /*154d0*/  @P0 IMAD.MOV.U32 R13, RZ, RZ, R48 ;  /* 0x000000ffff0d0224 */ /* 0x008fe200078e0030 */
[----:B------:R-:W-:-:S04]  /*154e0*/  PRMT R10, RZ, 0x7610, R10 ;  /* 0x00007610ff0a7816 */ /* 0x000fc8000000000a */
[----:B------:R3:W4:Y:S02]  /*154f0*/  @P0 LDG.E.U8 R27, desc[UR20][R12.64] ;  /* 0x000000140c1b0981 */ /* 0x000724000c1e1100 */
[----:B---3--:R-:W-:Y:S02]  /*15500*/  @P5 IMAD.MOV.U32 R12, RZ, RZ, R23 ;  /* 0x000000ffff0c5224 */ /* 0x008fe400078e0017 */
[----:B--2---:R2:W-:Y:S02]  /*15510*/  STL [R1+0x58], R25 ;  /* 0x0000581901007387 */ /* 0x0045e40000100800 */
[----:B--2---:R-:W-:-:S04]  /*15520*/  IMAD.X R25, R11, 0x1, R5, P1 ;  /* 0x000000010b197824 */ /* 0x004fc800008e0605 */
[----:B------:R-:W-:-:S05]  /*15530*/  @P5 IMAD.MOV.U32 R13, RZ, RZ, R25 ;  /* 0x000000ffff0d5224 */ /* 0x000fca00078e0019 */
[----:B------:R2:W3:Y:S01]  /*15540*/  @P5 LDG.E.U8 R10, desc[UR20][R12.64] ;  /* 0x000000140c0a5981 */ /* 0x0004e2000c1e1100 */
[----:B------:R-:W-:Y:S01]  /*15550*/  IMAD R9, R28, UR6, RZ ;  /* 0x000000061c097c24 */ /* 0x000fe2000f8e02ff */
[----:B------:R-:W-:Y:S01]  /*15560*/  PRMT R22, RZ, 0x7610, R22 ;  /* 0x00007610ff167816 */ /* 0x000fe20000000016 */
[----:B------:R-:W0:Y:S01]  /*15570*/  LDCU UR6, c[0x0][0x3b0] ;  /* 0x00007600ff0677ac */ /* 0x000e220008000800 */
[----:B------:R-:W-:Y:S04]  /*15580*/  STL [R1+0x2d0], R25 ;  /* 0x0002d01901007387 */ /* 0x000fe80000100800 */
[----:B------:R-:W3:Y:S04]  /*15590*/  LDL.LU R28, [R1+0x308] ;  /* 0x00030800011c7983 */ /* 0x000ee80000300800 */
[----:B----4-:R4:W-:Y:S01]  /*155a0*/  STL [R1+0x54], R27 ;  /* 0x0000541b01007387 */ /* 0x0109e20000100800 */
[----:B------:R-:W-:-:S02]  /*155b0*/  IADD3 R23, P2, PT, R9, R7, RZ ;  /* 0x0000000709177210 */ /* 0x000fc40007f5e0ff */
[----:B----4-:R-:W-:-:S05]  /*155c0*/  IADD3 R27, P1, PT, R8, R6, RZ ;  /* 0x00000006081b7210 */ /* 0x010fca0007f3e0ff */
[----:B------:R-:W-:Y:S02]  /*155d0*/  IMAD.X R11, R11, 0x1, R3, P1 ;  /* 0x000000010b0b7824 */ /* 0x000fe400008e0603 */
[----:B--2---:R-:W-:Y:S02]  /*155e0*/  @P0 IMAD.MOV.U32 R12, RZ, RZ, R27 ;  /* 0x000000ffff0c0224 */ /* 0x004fe400078e001b */
[----:B------:R-:W-:-:S05]  /*155f0*/  @P0 IMAD.MOV.U32 R13, RZ, RZ, R11 ;  /* 0x000000ffff0d0224 */ /* 0x000fca00078e000b */
[----:B------:R2:W4:Y:S02]  /*15600*/  @P0 LDG.E.U8 R19, desc[UR20][R12.64] ;  /* 0x000000140c130981 */ /* 0x000524000c1e1100 */
[----:B--2---:R-:W-:Y:S02]  /*15610*/  @P5 IMAD.MOV.U32 R12, RZ, RZ, R23 ;  /* 0x000000ffff0c5224 */ /* 0x004fe400078e0017 */
[----:B---3--:R2:W-:Y:S02]  /*15620*/  STL [R1+0x74], R10 ;  /* 0x0000740a01007387 */ /* 0x0085e40000100800 */
[----:B--2---:R-:W-:-:S05]  /*15630*/  SHF.R.S32.HI R10, RZ, 0x1f, R9 ;  /* 0x0000001fff0a7819 */ /* 0x004fca0000011409 */
[----:B------:R-:W-:-:S04]  /*15640*/  IMAD.X R25, R10, 0x1, R5, P2 ;  /* 0x000000010a197824 */ /* 0x000fc800010e0605 */
[----:B------:R-:W-:-:S05]  /*15650*/  @P5 IMAD.MOV.U32 R13, RZ, RZ, R25 ;  /* 0x000000ffff0d5224 */ /* 0x000fca00078e0019 */
[----:B------:R2:W3:Y:S04]  /*15660*/  @P5 LDG.E.U8 R22, desc[UR20][R12.64] ;  /* 0x000000140c165981 */ /* 0x0004e8000c1e1100 */
[----:B------:R-:W-:Y:S04]  /*15670*/  STL [R1+0x2dc], R27 ;  /* 0x0002dc1b01007387 */ /* 0x000fe80000100800 */
[----:B------:R-:W-:Y:S04]  /*15680*/  STL [R1+0x2e4], R23 ;  /* 0x0002e41701007387 */ /* 0x000fe80000100800 */
[----:B------:R0:W-:Y:S04]  /*15690*/  STL [R1+0x2d8], R11 ;  /* 0x0002d80b01007387 */ /* 0x0001e80000100800 */
[----:B------:R-:W-:Y:S01]  /*156a0*/  STL [R1+0x2e0], R25 ;  /* 0x0002e01901007387 */ /* 0x000fe20000100800 */
[----:B-1----:R-:W-:Y:S01]  /*156b0*/  IMAD R8, R68, UR4, RZ ;  /* 0x0000000444087c24 */ /* 0x002fe2000f8e02ff */
[----:B------:R-:W-:Y:S01]  /*156c0*/  PRMT R21, RZ, 0x7610, R21 ;  /* 0x00007610ff157816 */ /* 0x000fe20000000015 */
[----:B------:R-:W1:Y:S01]  /*156d0*/  LDCU UR4, c[0x0][0x3b0] ;  /* 0x00007600ff0477ac */ /* 0x000e620008000800 */
[----:B----4-:R4:W-:Y:S02]  /*156e0*/  STL [R1+0x6c], R19 ;  /* 0x00006c1301007387 */ /* 0x0109e40000100800 */
[----:B0-----:R-:W-:-:S02]  /*156f0*/  SHF.R.S32.HI R11, RZ, 0x1f, R8 ;  /* 0x0000001fff0b7819 */ /* 0x001fc40000011408 */
[----:B----4-:R-:W-:-:S05]  /*15700*/  IADD3 R19, P1, PT, R9, R6, RZ ;  /* 0x0000000609137210 */ /* 0x010fca0007f3e0ff */
[----:B------:R-:W-:Y:S01]  /*15710*/  STL [R1+0x2ec], R19 ;  /* 0x0002ec1301007387 */ /* 0x000fe20000100800 */
[----:B------:R-:W-:Y:S01]  /*15720*/  IMAD.X R10, R10, 0x1, R3, P1 ;  /* 0x000000010a0a7824 */ /* 0x000fe200008e0603 */
[----:B------:R-:W-:Y:S01]  /*15730*/  PRMT R9, RZ, 0x7610, R9 ;  /* 0x00007610ff097816 */ /* 0x000fe20000000009 */
[----:B--2---:R-:W-:Y:S02]  /*15740*/  @P0 IMAD.MOV.U32 R12, RZ, RZ, R19 ;  /* 0x000000ffff0c0224 */ /* 0x004fe400078e0013 */
[----:B------:R-:W-:-:S05]  /*15750*/  @P0 IMAD.MOV.U32 R13, RZ, RZ, R10 ;  /* 0x000000ffff0d0224 */ /* 0x000fca00078e000a */
[----:B------:R0:W2:Y:S04]  /*15760*/  @P0 LDG.E.U8 R9, desc[UR20][R12.64] ;  /* 0x000000140c090981 */ /* 0x0000a8000c1e1100 */
[----:B---3--:R3:W-:Y:S02]  /*15770*/  STL [R1+0x12c], R22 ;  /* 0x00012c1601007387 */ /* 0x0087e40000100800 */
[----:B---3--:R-:W-:-:S05]  /*15780*/  IADD3 R22, P2, PT, R8, R7, RZ ;  /* 0x0000000708167210 */ /* 0x008fca0007f5e0ff */
[----:B------:R-:W-:Y:S02]  /*15790*/  IMAD.X R23, R11, 0x1, R5, P2 ;  /* 0x000000010b177824 */ /* 0x000fe400010e0605 */
[----:B0-----:R-:W-:Y:S02]  /*157a0*/  @P5 IMAD.MOV.U32 R12, RZ, RZ, R22 ;  /* 0x000000ffff0c5224 */ /* 0x001fe400078e0016 */
[----:B------:R-:W-:-:S05]  /*157b0*/  @P5 IMAD.MOV.U32 R13, RZ, RZ, R23 ;  /* 0x000000ffff0d5224 */ /* 0x000fca00078e0017 */
[----:B------:R0:W3:Y:S01]  /*157c0*/  @P5 LDG.E.U8 R21, desc[UR20][R12.64] ;  /* 0x000000140c155981 */ /* 0x0000e2000c1e1100 */
[----:B------:R-:W-:-:S03]  /*157d0*/  IADD3 R19, P1, PT, R8, R6, RZ ;  /* 0x0000000608137210 */ /* 0x000fc60007f3e0ff */
[----:B------:R4:W-:Y:S04]  /*157e0*/  STL [R1+0x2f4], R22 ;  /* 0x0002f41601007387 */ /* 0x0009e80000100800 */
[----:B------:R-:W-:Y:S01]  /*157f0*/  STL [R1+0x2e8], R10 ;  /* 0x0002e80a01007387 */ /* 0x000fe20000100800 */
[----:B------:R-:W-:Y:S01]  /*15800*/  PRMT R8, RZ, 0x7610, R8 ;  /* 0x00007610ff087816 */ /* 0x000fe20000000008 */
[----:B0-----:R-:W-:Y:S02]  /*15810*/  @P0 IMAD.MOV.U32 R12, RZ, RZ, R19 ;  /* 0x000000ffff0c0224 */ /* 0x001fe400078e0013 */
[----:B----4-:R-:W-:Y:S01]  /*15820*/  IMAD.X R22, R11, 0x1, R3, P1 ;  /* 0x000000010b167824 */ /* 0x010fe200008e0603 */
[----:B--2---:R0:W-:Y:S04]  /*15830*/  STL [R1+0x128], R9 ;  /* 0x0001280901007387 */ /* 0x0041e80000100800 */
[----:B------:R-:W-:Y:S01]  /*15840*/  STL [R1+0x2f0], R23 ;  /* 0x0002f01701007387 */ /* 0x000fe20000100800 */
[----:B0-----:R-:W-:-:S03]  /*15850*/  IMAD R9, R67, UR5, RZ ;  /* 0x0000000543097c24 */ /* 0x001fc6000f8e02ff */
[----:B------:R-:W-:Y:S01]  /*15860*/  STL [R1+0x2fc], R19 ;  /* 0x0002fc1301007387 */ /* 0x000fe20000100800 */
[----:B------:R-:W-:Y:S01]  /*15870*/  @P0 IMAD.MOV.U32 R13, RZ, RZ, R22 ;  /* 0x000000ffff0d0224 */ /* 0x000fe200078e0016 */
[----:B------:R-:W-:Y:S01]  /*15880*/  PRMT R20, RZ, 0x7610, R20 ;  /* 0x00007610ff147816 */ /* 0x000fe20000000014 */
[----:B------:R-:W0:Y:S01]  /*15890*/  LDCU UR5, c[0x0][0x3b0] ;  /* 0x00007600ff0577ac */ /* 0x000e220008000800 */
[----:B------:R-:W-:Y:S02]  /*158a0*/  SHF.R.S32.HI R10, RZ, 0x1f, R9 ;  /* 0x0000001fff0a7819 */ /* 0x000fe40000011409 */
[----:B------:R2:W4:Y:S04]  /*158b0*/  @P0 LDG.E.U8 R8, desc[UR20][R12.64] ;  /* 0x000000140c080981 */ /* 0x000528000c1e1100 */
[----:B---3--:R3:W-:Y:S04]  /*158c0*/  STL [R1+0x124], R21 ;  /* 0x0001241501007387 */ /* 0x0087e80000100800 */
[----:B------:R0:W-:Y:S01]  /*158d0*/  STL [R1+0x2f8], R22 ;  /* 0x0002f81601007387 */ /* 0x0001e20000100800 */
[----:B---3--:R-:W-:-:S05]  /*158e0*/  IADD3 R21, P1, PT, R9, R7, RZ ;  /* 0x0000000709157210 */ /* 0x008fca0007f3e0ff */
[----:B0-----:R-:W-:Y:S02]  /*158f0*/  IMAD.X R22, R10, 0x1, R5, P1 ;  /* 0x000000010a167824 */ /* 0x001fe400008e0605 */
[----:B--2---:R-:W-:Y:S02]  /*15900*/  @P5 IMAD.MOV.U32 R12, RZ, RZ, R21 ;  /* 0x000000ffff0c5224 */ /* 0x004fe400078e0015 */
[----:B------:R-:W-:-:S05]  /*15910*/  @P5 IMAD.MOV.U32 R13, RZ, RZ, R22 ;  /* 0x000000ffff0d5224 */ /* 0x000fca00078e0016 */
[----:B------:R0:W2:Y:S01]  /*15920*/  @P5 LDG.E.U8 R20, desc[UR20][R12.64] ;  /* 0x000000140c145981 */ /* 0x0000a2000c1e1100 */
[----:B------:R-:W-:-:S03]  /*15930*/  IADD3 R19, P1, PT, R9, R6, RZ ;  /* 0x0000000609137210 */ /* 0x000fc60007f3e0ff */
[----:B------:R3:W-:Y:S01]  /*15940*/  STL [R1+0x304], R21 ;  /* 0x0003041501007387 */ /* 0x0007e20000100800 */
[----:B------:R-:W-:-:S03]  /*15950*/  PRMT R9, RZ, 0x7610, R9 ;  /* 0x00007610ff097816 */ /* 0x000fc60000000009 */
[----:B----4-:R1:W-:Y:S01]  /*15960*/  STL [R1+0x64], R8 ;  /* 0x0000640801007387 */ /* 0x0103e20000100800 */
[----:B---3--:R-:W-:-:S03]  /*15970*/  IMAD.X R21, R10, 0x1, R3, P1 ;  /* 0x000000010a157824 */ /* 0x008fc600008e0603 */
[----:B------:R-:W-:Y:S01]  /*15980*/  STL [R1+0x300], R22 ;  /* 0x0003001601007387 */ /* 0x000fe20000100800 */
[----:B-1----:R-:W-:Y:S01]  /*15990*/  IMAD R8, R28, UR4, RZ ;  /* 0x000000041c087c24 */ /* 0x002fe2000f8e02ff */
[----:B------:R-:W-:Y:S02]  /*159a0*/  PRMT R18, RZ, 0x7610, R18 ;  /* 0x00007610ff127816 */ /* 0x000fe40000000012 */
[----:B------:R-:W3:Y:S01]  /*159b0*/  LDL.LU R28, [R1+0x328] ;  /* 0x00032800011c7983 */ /* 0x000ee20000300800 */
[----:B0-----:R-:W-:Y:S01]  /*159c0*/  @P0 IMAD.MOV.U32 R12, RZ, RZ, R19 ;  /* 0x000000ffff0c0224 */ /* 0x001fe200078e0013 */
[----:B------:R-:W-:Y:S01]  /*159d0*/  PRMT R15, RZ, 0x7610, R15 ;  /* 0x00007610ff0f7816 */ /* 0x000fe2000000000f */
[----:B------:R-:W-:Y:S01]  /*159e0*/  @P0 IMAD.MOV.U32 R13, RZ, RZ, R21 ;  /* 0x000000ffff0d0224 */ /* 0x000fe200078e0015 */
[----:B------:R-:W-:Y:S01]  /*159f0*/  STL [R1+0x30c], R19 ;  /* 0x00030c1301007387 */ /* 0x000fe20000100800 */
[----:B------:R-:W-:Y:S01]  /*15a00*/  SHF.R.S32.HI R10, RZ, 0x1f, R8 ;  /* 0x0000001fff0a7819 */ /* 0x000fe20000011408 */
[----:B------:R-:W0:Y:S02]  /*15a10*/  LDCU UR4, c[0x0][0x3b0] ;  /* 0x00007600ff0477ac */ /* 0x000e240008000800 */
[----:B------:R1:W4:Y:S04]  /*15a20*/  @P0 LDG.E.U8 R9, desc[UR20][R12.64] ;  /* 0x000000140c090981 */ /* 0x000328000c1e1100 */
[----:B--2---:R2:W-:Y:S04]  /*15a30*/  STL [R1+0x5c], R20 ;  /* 0x00005c1401007387 */ /* 0x0045e80000100800 */
[----:B------:R0:W-:Y:S01]  /*15a40*/  STL [R1+0x308], R21 ;  /* 0x0003081501007387 */ /* 0x0001e20000100800 */
[----:B--2---:R-:W-:-:S05]  /*15a50*/  IADD3 R20, P1, PT, R8, R7, RZ ;  /* 0x0000000708147210 */ /* 0x004fca0007f3e0ff */
[----:B0-----:R-:W-:Y:S02]  /*15a60*/  IMAD.X R21, R10, 0x1, R5, P1 ;  /* 0x000000010a157824 */ /* 0x001fe400008e0605 */
[----:B-1----:R-:W-:Y:S02]  /*15a70*/  @P5 IMAD.MOV.U32 R12, RZ, RZ, R20 ;  /* 0x000000ffff0c5224 */ /* 0x002fe400078e0014 */
[----:B------:R-:W-:-:S05]  /*15a80*/  @P5 IMAD.MOV.U32 R13, RZ, RZ, R21 ;  /* 0x000000ffff0d5224 */ /* 0x000fca00078e0015 */
[----:B------:R0:W2:Y:S01]  /*15a90*/  @P5 LDG.E.U8 R18, desc[UR20][R12.64] ;  /* 0x000000140c125981 */ /* 0x0000a2000c1e1100 */
[----:B------:R-:W-:-:S03]  /*15aa0*/  IADD3 R19, P1, PT, R8, R6, RZ ;  /* 0x0000000608137210 */ /* 0x000fc60007f3e0ff */
[----:B------:R1:W-:Y:S04]  /*15ab0*/  STL [R1+0x314], R20 ;  /* 0x0003141401007387 */ /* 0x0003e80000100800 */
[----:B----4-:R4:W-:Y:S04]  /*15ac0*/  STL [R1+0x4c], R9 ;  /* 0x00004c0901007387 */ /* 0x0109e80000100800 */
[----:B------:R-:W-:Y:S01]  /*15ad0*/  STL [R1+0x310], R21 ;  /* 0x0003101501007387 */ /* 0x000fe20000100800 */
[----:B-1----:R-:W-:Y:S02]  /*15ae0*/  IMAD.X R20, R10, 0x1, R3, P1 ;  /* 0x000000010a147824 */ /* 0x002fe400008e0603 */
[----:B----4-:R-:W-:Y:S01]  /*15af0*/  IMAD R9, R65, UR5, RZ ;  /* 0x0000000541097c24 */ /* 0x010fe2000f8e02ff */
[----:B------:R-:W-:Y:S01]  /*15b00*/  STL [R1+0x31c], R19 ;  /* 0x00031c1301007387 */ /* 0x000fe20000100800 */
[----:B------:R-:W-:Y:S01]  /*15b10*/  PRMT R8, RZ, 0x7610, R8 ;  /* 0x00007610ff087816 */ /* 0x000fe20000000008 */
[----:B0-----:R-:W-:Y:S01]  /*15b20*/  @P0 IMAD.MOV.U32 R12, RZ, RZ, R19 ;  /* 0x000000ffff0c0224 */ /* 0x001fe200078e0013 */
[----:B------:R-:W-:Y:S01]  /*15b30*/  PRMT R2, RZ, 0x7610, R2 ;  /* 0x00007610ff027816 */ /* 0x000fe20000000002 */
[----:B------:R-:W-:Y:S01]  /*15b40*/  @P0 IMAD.MOV.U32 R13, RZ, RZ, R20 ;  /* 0x000000ffff0d0224 */ /* 0x000fe200078e0014 */
[----:B------:R-:W-:Y:S01]  /*15b50*/  SHF.R.S32.HI R10, RZ, 0x1f, R9 ;  /* 0x0000001fff0a7819 */ /* 0x000fe20000011409 */
[----:B------:R-:W0:Y:S03]  /*15b60*/  LDCU UR5, c[0x0][0x3b0] ;  /* 0x00007600ff0577ac */ /* 0x000e260008000800 */
[----:B------:R1:W4:Y:S04]  /*15b70*/  @P0 LDG.E.U8 R8, desc[UR20][R12.64] ;  /* 0x000000140c080981 */ /* 0x000328000c1e1100 */
[----:B--2---:R2:W-:Y:S02]  /*15b80*/  STL [R1+0x48], R18 ;  /* 0x0000481201007387 */ /* 0x0045e40000100800 */
[----:B--2---:R-:W-:-:S05]  /*15b90*/  IADD3 R18, P1, PT, R9, R7, RZ ;  /* 0x0000000709127210 */ /* 0x004fca0007f3e0ff */
[----:B------:R-:W-:Y:S02]  /*15ba0*/  IMAD.X R19, R10, 0x1, R5, P1 ;  /* 0x000000010a137824 */ /* 0x000fe400008e0605 */
[----:B-1----:R-:W-:Y:S02]  /*15bb0*/  @P5 IMAD.MOV.U32 R12, RZ, RZ, R18 ;  /* 0x000000ffff0c5224 */ /* 0x002fe400078e0012 */
[----:B------:R-:W-:Y:S01]  /*15bc0*/  @P5 IMAD.MOV.U32 R13, RZ, RZ, R19 ;  /* 0x000000ffff0d5224 */ /* 0x000fe200078e0013 */
[----:B------:R-:W-:Y:S01]  /*15bd0*/  IADD3 R9, P1, PT, R9, R6, RZ ;  /* 0x0000000609097210 */ /* 0x000fe20007f3e0ff */
[----:B------:R-:W-:Y:S04]  /*15be0*/  STL [R1+0x318], R20 ;  /* 0x0003181401007387 */ /* 0x000fe80000100800 */
[----:B------:R1:W2:Y:S04]  /*15bf0*/  @P5 LDG.E.U8 R15, desc[UR20][R12.64] ;  /* 0x000000140c0f5981 */ /* 0x0002a8000c1e1100 */
[----:B------:R0:W-:Y:S01]  /*15c00*/  STL [R1+0x324], R18 ;  /* 0x0003241201007387 */ /* 0x0001e20000100800 */
[----:B-1----:R-:W-:-:S02]  /*15c10*/  @P0 IMAD.MOV.U32 R12, RZ, RZ, R9 ;  /* 0x000000ffff0c0224 */ /* 0x002fc400078e0009 */
[----:B0-----:R-:W-:-:S04]  /*15c20*/  IMAD.X R18, R10, 0x1, R3, P1 ;  /* 0x000000010a127824 */ /* 0x001fc800008e0603 */
[----:B------:R-:W-:-:S05]  /*15c30*/  @P0 IMAD.MOV.U32 R13, RZ, RZ, R18 ;  /* 0x000000ffff0d0224 */ /* 0x000fca00078e0012 */
[----:B------:R0:W2:Y:S04]  /*15c40*/  @P0 LDG.E.U8 R2, desc[UR20][R12.64] ;  /* 0x000000140c020981 */ /* 0x0000a8000c1e1100 */
[----:B----4-:R3:W-:Y:S04]  /*15c50*/  STL [R1+0x40], R8 ;  /* 0x0000400801007387 */ /* 0x0107e80000100800 */
[----:B------:R-:W-:Y:S01]  /*15c60*/  STL [R1+0x320], R19 ;  /* 0x0003201301007387 */ /* 0x000fe20000100800 */
[----:B---3--:R-:W-:Y:S01]  /*15c70*/  IMAD R8, R28, UR6, RZ ;  /* 0x000000061c087c24 */ /* 0x008fe2000f8e02ff */
[----:B------:R-:W-:-:S02]  /*15c80*/  PRMT R0, RZ, 0x7610, R0 ;  /* 0x00007610ff007816 */ /* 0x000fc40000000000 */
[----:B------:R-:W3:Y:S01]  /*15c90*/  LDL.LU R28, [R1+0x348] ;  /* 0x00034800011c7983 */ /* 0x000ee20000300800 */
[----:B------:R-:W-:Y:S01]  /*15ca0*/  PRMT R4, RZ, 0x7610, R4 ;  /* 0x00007610ff047816 */ /* 0x000fe20000000004 */
[----:B------:R-:W1:Y:S02]  /*15cb0*/  LDCU UR6, c[0x0][0x3b0] ;  /* 0x00007600ff0677ac */ /* 0x000e640008000800 */
[----:B------:R4:W-:Y:S01]  /*15cc0*/  STL [R1+0x32c], R9 ;  /* 0x00032c0901007387 */ /* 0x0009e20000100800 */
[----:B------:R-:W-:Y:S01]  /*15cd0*/  SHF.R.S32.HI R10, RZ, 0x1f, R8 ;  /* 0x0000001fff0a7819 */ /* 0x000fe20000011408 */
[----:B----4-:R-:W-:Y:S01]  /*15ce0*/  IMAD R9, R63, UR12, RZ ;  /* 0x0000000c3f097c24 */ /* 0x010fe2000f8e02ff */
[----:B------:R-:W-:Y:S01]  /*15cf0*/  PRMT R17, RZ, 0x7610, R17 ;  /* 0x00007610ff117816 */ /* 0x000fe20000000011 */
[----:B------:R-:W4:Y:S01]  /*15d00*/  LDCU UR12, c[0x0][0x3b0] ;  /* 0x00007600ff0c77ac */ /* 0x000f220008000800 */
[----:B--2---:R2:W-:Y:S04]  /*15d10*/  STL [R1+0x38], R15 ;  /* 0x0000380f01007387 */ /* 0x0045e80000100800 */
[----:B------:R0:W-:Y:S01]  /*15d20*/  STL [R1+0x328], R18 ;  /* 0x0003281201007387 */ /* 0x0001e20000100800 */
[----:B--2---:R-:W-:-:S05]  /*15d30*/  IADD3 R15, P1, PT, R8, R7, RZ ;  /* 0x00000007080f7210 */ /* 0x004fca0007f3e0ff */
[----:B0-----:R-:W-:Y:S01]  /*15d40*/  IMAD.X R18, R10, 0x1, R5, P1 ;  /* 0x000000010a127824 */ /* 0x001fe200008e0605 */
[----:B------:R-:W-:Y:S01]  /*15d50*/  IADD3 R8, P1, PT, R8, R6, RZ ;  /* 0x0000000608087210 */ /* 0x000fe20007f3e0ff */
[----:B------:R0:W-:Y:S01]  /*15d60*/  STL [R1+0x334], R15 ;  /* 0x0003340f01007387 */ /* 0x0001e20000100800 */
[----:B------:R-:W-:Y:S02]  /*15d70*/  @P5 IMAD.MOV.U32 R12, RZ, RZ, R15 ;  /* 0x000000ffff0c5224 */ /* 0x000fe400078e000f */
[----:B------:R-:W-:Y:S01]  /*15d80*/  @P5 IMAD.MOV.U32 R13, RZ, RZ, R18 ;  /* 0x000000ffff0d5224 */ /* 0x000fe200078e0012 */
[----:B------:R-:W-:Y:S04]  /*15d90*/  STL [R1+0xfdc], R2 ;  /* 0x000fdc0201007387 */ /* 0x000fe80000100800 */
[----:B------:R2:W-:Y:S01]  /*15da0*/  STL [R1+0x330], R18 ;  /* 0x0003301201007387 */ /* 0x0005e20000100800 */
[----:B0-----:R-:W-:Y:S01]  /*15db0*/  IMAD.X R15, R10, 0x1, R3, P1 ;  /* 0x000000010a0f7824 */ /* 0x001fe200008e0603 */
[----:B------:R-:W-:-:S02]  /*15dc0*/  SHF.R.S32.HI R10, RZ, 0x1f, R9 ;  /* 0x0000001fff0a7819 */ /* 0x000fc40000011409 */
[----:B------:R0:W3:Y:S01]  /*15dd0*/  @P5 LDG.E.U8 R0, desc[UR20][R12.64] ;  /* 0x000000140c005981 */ /* 0x0000e2000c1e1100 */
[----:B--2---:R-:W-:Y:S01]  /*15de0*/  IADD3 R18, P1, PT, R9, R7, RZ ;  /* 0x0000000709127210 */ /* 0x004fe20007f3e0ff */
[----:B0-----:R-:W-:Y:S02]  /*15df0*/  @P0 IMAD.MOV.U32 R12, RZ, RZ, R8 ;  /* 0x000000ffff0c0224 */ /* 0x001fe400078e0008 */
[----:B------:R-:W-:Y:S02]  /*15e00*/  @P0 IMAD.MOV.U32 R13, RZ, RZ, R15 ;  /* 0x000000ffff0d0224 */ /* 0x000fe400078e000f */
[----:B------:R-:W-:-:S03]  /*15e10*/  IMAD.X R19, R10, 0x1, R5, P1 ;  /* 0x000000010a137824 */ /* 0x000fc600008e0605 */
[----:B------:R0:W2:Y:S02]  /*15e20*/  @P0 LDG.E.U8 R4, desc[UR20][R12.64] ;  /* 0x000000140c040981 */ /* 0x0000a4000c1e1100 */
[----:B0-----:R-:W-:Y:S02]  /*15e30*/  @P5 IMAD.MOV.U32 R12, RZ, RZ, R18 ;  /* 0x000000ffff0c5224 */ /* 0x001fe400078e0012 */
[----:B------:R-:W-:-:S05]  /*15e40*/  @P5 IMAD.MOV.U32 R13, RZ, RZ, R19 ;  /* 0x000000ffff0d5224 */ /* 0x000fca00078e0013 */
[----:B------:R-:W4:Y:S01]  /*15e50*/  @P5 LDG.E.U8 R17, desc[UR20][R12.64] ;  /* 0x000000140c115981 */ /* 0x000f22000c1e1100 */
[----:B------:R-:W-:-:S03]  /*15e60*/  PRMT R16, RZ, 0x7610, R16 ;  /* 0x00007610ff107816 */ /* 0x000fc60000000010 */
[----:B---3--:R-:W-:Y:S04]  /*15e70*/  STL [R1+0xfe0], R0 ;  /* 0x000fe00001007387 */ /* 0x008fe80000100800 */
[----:B------:R0:W-:Y:S04]  /*15e80*/  STL [R1+0x33c], R8 ;  /* 0x00033c0801007387 */ /* 0x0001e80000100800 */
[----:B------:R3:W-:Y:S04]  /*15e90*/  STL [R1+0x338], R15 ;  /* 0x0003380f01007387 */ /* 0x0007e80000100800 */
[----:B------:R1:W-:Y:S01]  /*15ea0*/  STL [R1+0x344], R18 ;  /* 0x0003441201007387 */ /* 0x0003e20000100800 */
[----:B0-----:R-:W-:Y:S01]  /*15eb0*/  IMAD R8, R28, UR4, RZ ;  /* 0x000000041c087c24 */ /* 0x001fe2000f8e02ff */
[----:B------:R-:W-:Y:S01]  /*15ec0*/  PRMT R14, RZ, 0x7610, R14 ;  /* 0x00007610ff0e7816 */ /* 0x000fe2000000000e */
[----:B------:R-:W0:Y:S01]  /*15ed0*/  LDCU UR4, c[0x0][0x3b0] ;  /* 0x00007600ff0477ac */ /* 0x000e220008000800 */
[----:B---3--:R-:W-:Y:S01]  /*15ee0*/  IADD3 R15, P1, PT, R9, R6, RZ ;  /* 0x00000006090f7210 */ /* 0x008fe20007f3e0ff */
[----:B--2---:R-:W-:Y:S04]  /*15ef0*/  STL [R1+0xfe4], R4 ;  /* 0x000fe40401007387 */ /* 0x004fe80000100800 */
[----:B------:R-:W-:Y:S01]  /*15f00*/  STL [R1+0x340], R19 ;  /* 0x0003401301007387 */ /* 0x000fe20000100800 */
[----:B-1----:R-:W-:-:S03]  /*15f10*/  IMAD.X R18, R10, 0x1, R3, P1 ;  /* 0x000000010a127824 */ /* 0x002fc600008e0603 */
[----:B------:R-:W2:Y:S01]  /*15f20*/  LDL.LU R28, [R1+0x368] ;  /* 0x00036800011c7983 */ /* 0x000ea20000300800 */
[----:B------:R-:W-:-:S03]  /*15f30*/  SHF.R.S32.HI R10, RZ, 0x1f, R8 ;  /* 0x0000001fff0a7819 */ /* 0x000fc60000011408 */
[----:B------:R-:W-:Y:S01]  /*15f40*/  STL [R1+0x34c], R15 ;  /* 0x00034c0f01007387 */ /* 0x000fe20000100800 */
[----:B------:R-:W-:-:S03]  /*15f50*/  PRMT R9, RZ, 0x7610, R9 ;  /* 0x00007610ff097816 */ /* 0x000fc60000000009 */
[----:B----4-:R1:W-:Y:S01]  /*15f60*/  STL [R1+0xc], R17 ;  /* 0x00000c1101007387 */ /* 0x0103e20000100800 */
[----:B------:R-:W-:Y:S02]  /*15f70*/  @P0 IMAD.MOV.U32 R12, RZ, RZ, R15 ;  /* 0x000000ffff0c0224 */ /* 0x000fe400078e000f */
[----:B------:R-:W-:Y:S01]  /*15f80*/  @P0 IMAD.MOV.U32 R13, RZ, RZ, R18 ;  /* 0x000000ffff0d0224 */ /* 0x000fe200078e0012 */
[----:B------:R3:W-:Y:S04]  /*15f90*/  STL [R1+0x348], R18 ;  /* 0x0003481201007387 */ /* 0x0007e80000100800 */
[----:B------:R4:W2:Y:S01]  /*15fa0*/  @P0 LDG.E.U8 R9, desc[UR20][R12.64] ;  /* 0x000000140c090981 */ /* 0x0008a2000c1e1100 */
[----:B-1----:R-:W-:-:S05]  /*15fb0*/  IADD3 R17, P1, PT, R8, R7, RZ ;  /* 0x0000000708117210 */ /* 0x002fca0007f3e0ff */
[----:B---3--:R-:W-:Y:S02]  /*15fc0*/  IMAD.X R18, R10, 0x1, R5, P1 ;  /* 0x000000010a127824 */ /* 0x008fe400008e0605 */
[----:B----4-:R-:W-:Y:S02]  /*15fd0*/  @P5 IMAD.MOV.U32 R12, RZ, RZ, R17 ;  /* 0x000000ffff0c5224 */ /* 0x010fe400078e0011 */
[----:B------:R-:W-:-:S05]  /*15fe0*/  @P5 IMAD.MOV.U32 R13, RZ, RZ, R18 ;  /* 0x000000ffff0d5224 */ /* 0x000fca00078e0012 */
[----:B------:R1:W3:Y:S01]  /*15ff0*/  @P5 LDG.E.U8 R16, desc[UR20][R12.64] ;  /* 0x000000140c105981 */ /* 0x0002e2000c1e1100 */
[----:B------:R-:W-:-:S03]  /*16000*/  IADD3 R15, P1, PT, R8, R6, RZ ;  /* 0x00000006080f7210 */ /* 0x000fc60007f3e0ff */
[----:B------:R4:W-:Y:S01]  /*16010*/  STL [R1+0x354], R17 ;  /* 0x0003541101007387 */ /* 0x0009e20000100800 */
[----:B------:R-:W-:Y:S01]  /*16020*/  PRMT R8, RZ, 0x7610, R8 ;  /* 0x00007610ff087816 */ /* 0x000fe20000000008 */
[----:B-1----:R-:W-:Y:S02]  /*16030*/  @P0 IMAD.MOV.U32 R12, RZ, RZ, R15 ;  /* 0x000000ffff0c0224 */ /* 0x002fe400078e000f */
[----:B----4-:R-:W-:-:S04]  /*16040*/  IMAD.X R17, R10, 0x1, R3, P1 ;  /* 0x000000010a117824 */ /* 0x010fc800008e0603 */
[----:B------:R-:W-:-:S05]  /*16050*/  @P0 IMAD.MOV.U32 R13, RZ, RZ, R17 ;  /* 0x000000ffff0d0224 */ /* 0x000fca00078e0011 */
[----:B------:R1:W4:Y:S04]  /*16060*/  @P0 LDG.E.U8 R8, desc[UR20][R12.64] ;  /* 0x000000140c080981 */ /* 0x000328000c1e1100 */
[----:B--2---:R2:W-:Y:S04]  /*16070*/  STL [R1+0x4], R9 ;  /* 0x0000040901007387 */ /* 0x0045e80000100800 */
[----:B------:R-:W-:Y:S01]  /*16080*/  STL [R1+0x350], R18 ;  /* 0x0003501201007387 */ /* 0x000fe20000100800 */
[----:B--2---:R-:W-:-:S03]  /*16090*/  IMAD R9, R61, UR13, RZ ;  /* 0x0000000d3d097c24 */ /* 0x004fc6000f8e02ff */
[----:B------:R-:W-:Y:S01]  /*160a0*/  STL [R1+0x35c], R15 ;  /* 0x00035c0f01007387 */ /* 0x000fe20000100800 */
[----:B------:R-:W-:Y:S01]  /*160b0*/  PRMT R11, RZ, 0x7610, R11 ;  /* 0x00007610ff0b7816 */ /* 0x000fe2000000000b */
[----:B------:R-:W2:Y:S01]  /*160c0*/  LDCU UR13, c[0x0][0x3b0] ;  /* 0x00007600ff0d77ac */ /* 0x000ea20008000800 */
[----:B------:R-:W-:Y:S01]  /*160d0*/  SHF.R.S32.HI R10, RZ, 0x1f, R9 ;  /* 0x0000001fff0a7819 */ /* 0x000fe20000011409 */
[----:B---3--:R3:W-:Y:S04]  /*160e0*/  STL [R1+0x20], R16 ;  /* 0x0000201001007387 */ /* 0x0087e80000100800 */
[----:B------:R0:W-:Y:S01]  /*160f0*/  STL [R1+0x358], R17 ;  /* 0x0003581101007387 */ /* 0x0001e20000100800 */
[----:B---3--:R-:W-:-:S05]  /*16100*/  IADD3 R16, P1, PT, R9, R7, RZ ;  /* 0x0000000709107210 */ /* 0x008fca0007f3e0ff */
[----:B0-----:R-:W-:Y:S02]  /*16110*/  IMAD.X R17, R10, 0x1, R5, P1 ;  /* 0x000000010a117824 */ /* 0x001fe400008e0605 */
[----:B-1----:R-:W-:Y:S02]  /*16120*/  @P5 IMAD.MOV.U32 R12, RZ, RZ, R16 ;  /* 0x000000ffff0c5224 */ /* 0x002fe400078e0010 */
[----:B------:R-:W-:-:S05]  /*16130*/  @P5 IMAD.MOV.U32 R13, RZ, RZ, R17 ;  /* 0x000000ffff0d5224 */ /* 0x000fca00078e0011 */
[----:B------:R0:W3:Y:S01]  /*16140*/  @P5 LDG.E.U8 R14, desc[UR20][R12.64] ;  /* 0x000000140c0e5981 */ /* 0x0000e2000c1e1100 */
        /* <DEDUP_REMOVED lines=14> */
[----:B---3--:R3:W-:Y:S02]  /*16230*/  STL [R1+0x24], R14 ;  /* 0x0000240e01007387 */ /* 0x0087e40000100800 */
[----:B---3--:R-:W-:-:S05]  /*16240*/  IADD3 R14, P1, PT, R8, R7, RZ ;  /* 0x00000007080e7210 */ /* 0x008fca0007f3e0ff */
[----:B------:R-:W-:Y:S02]  /*16250*/  IMAD.X R15, R10, 0x1, R5, P1 ;  /* 0x000000010a0f7824 */ /* 0x000fe400008e0605 */
[----:B-1----:R-:W-:Y:S02]  /*16260*/  @P5 IMAD.MOV.U32 R12, RZ, RZ, R14 ;  /* 0x000000ffff0c5224 */ /* 0x002fe400078e000e */
[----:B------:R-:W-:-:S05]  /*16270*/  @P5 IMAD.MOV.U32 R13, RZ, RZ, R15 ;  /* 0x000000ffff0d5224 */ /* 0x000fca00078e000f */
[----:B------:R1:W3:Y:S01]  /*16280*/  @P5 LDG.E.U8 R11, desc[UR20][R12.64] ;  /* 0x000000140c0b5981 */ /* 0x0002e2000c1e1100 */
[----:B------:R-:W-:-:S03]  /*16290*/  IADD3 R8, P1, PT, R8, R6, RZ ;  /* 0x0000000608087210 */ /* 0x000fc60007f3e0ff */
[----:B------:R-:W-:Y:S04]  /*162a0*/  STL [R1+0x368], R16 ;  /* 0x0003681001007387 */ /* 0x000fe80000100800 */
[----:B------:R0:W-:Y:S04]  /*162b0*/  STL [R1+0x374], R14 ;  /* 0x0003740e01007387 */ /* 0x0001e80000100800 */
[----:B----4-:R4:W-:Y:S04]  /*162c0*/  STL [R1+0x1c], R9 ;  /* 0x00001c0901007387 */ /* 0x0109e80000100800 */
[----:B------:R-:W-:Y:S01]  /*162d0*/  STL [R1+0x370], R15 ;  /* 0x0003700f01007387 */ /* 0x000fe20000100800 */
[----:B0-----:R-:W-:-:S03]  /*162e0*/  IMAD.X R14, R10, 0x1, R3, P1 ;  /* 0x000000010a0e7824 */ /* 0x001fc600008e0603 */
[----:B------:R-:W2:Y:S01]  /*162f0*/  LDL.LU R28, [R1+0x398] ;  /* 0x00039800011c7983 */ /* 0x000ea20000300800 */
[----:B----4-:R-:W-:Y:S01]  /*16300*/  IMAD R9, R59, UR5, RZ ;  /* 0x000000053b097c24 */ /* 0x010fe2000f8e02ff */
[----:B------:R-:W-:Y:S02]  /*16310*/  PRMT R0, RZ, 0x7610, R0 ;  /* 0x00007610ff007816 */ /* 0x000fe40000000000 */
[----:B------:R-:W-:Y:S01]  /*16320*/  STL [R1+0x37c], R8 ;  /* 0x00037c0801007387 */ /* 0x000fe20000100800 */
[----:B-1----:R-:W-:Y:S01]  /*16330*/  @P0 IMAD.MOV.U32 R12, RZ, RZ, R8 ;  /* 0x000000ffff0c0224 */ /* 0x002fe200078e0008 */
[----:B------:R-:W-:Y:S01]  /*16340*/  PRMT R2, RZ, 0x7610, R2 ;  /* 0x00007610ff027816 */ /* 0x000fe20000000002 */
[----:B------:R-:W-:Y:S01]  /*16350*/  @P0 IMAD.MOV.U32 R13, RZ, RZ, R14 ;  /* 0x000000ffff0d0224 */ /* 0x000fe200078e000e */
[----:B------:R-:W-:Y:S02]  /*16360*/  SHF.R.S32.HI R10, RZ, 0x1f, R9 ;  /* 0x0000001fff0a7819 */ /* 0x000fe40000011409 */
[----:B------:R-:W-:-:S02]  /*16370*/  PRMT R93, RZ, 0x7610, R93 ;  /* 0x00007610ff5d7816 */ /* 0x000fc4000000005d */
[----:B------:R-:W-:Y:S01]  /*16380*/  PRMT R92, RZ, 0x7610, R92 ;  /* 0x00007610ff5c7816 */ /* 0x000fe2000000005c */
[----:B------:R0:W4:Y:S01]  /*16390*/  @P0 LDG.E.U8 R4, desc[UR20][R12.64] ;  /* 0x000000140c040981 */ /* 0x000122000c1e1100 */
[----:B------:R-:W-:Y:S02]  /*163a0*/  PRMT R91, RZ, 0x7610, R91 ;  /* 0x00007610ff5b7816 */ /* 0x000fe4000000005b */
[----:B------:R-:W-:Y:S02]  /*163b0*/  PRMT R90, RZ, 0x7610, R90 ;  /* 0x00007610ff5a7816 */ /* 0x000fe4000000005a */
[----:B------:R-:W-:Y:S02]  /*163c0*/  PRMT R89, RZ, 0x7610, R89 ;  /* 0x00007610ff597816 */ /* 0x000fe40000000059 */
[----:B------:R-:W-:Y:S02]  /*163d0*/  PRMT R88, RZ, 0x7610, R88 ;  /* 0x00007610ff587816 */ /* 0x000fe40000000058 */
[----:B------:R-:W-:-:S02]  /*163e0*/  PRMT R26, RZ, 0x7610, R26 ;  /* 0x00007610ff1a7816 */ /* 0x000fc4000000001a */
[----:B------:R-:W-:Y:S02]  /*163f0*/  PRMT R24, RZ, 0x7610, R24 ;  /* 0x00007610ff187816 */ /* 0x000fe40000000018 */
        /* <DEDUP_REMOVED lines=11> */
[----:B------:R-:W-:Y:S01]  /*164b0*/  PRMT R76, RZ, 0x7610, R76 ;  /* 0x00007610ff4c7816 */ /* 0x000fe2000000004c */
[----:B------:R-:W-:Y:S01]  /*164c0*/  IMAD R72, R40, UR52, RZ ;  /* 0x0000003428487c24 */ /* 0x000fe2000f8e02ff */
[----:B------:R-:W1:Y:S01]  /*164d0*/  LDCU UR5, c[0x0][0x3b0] ;  /* 0x00007600ff0577ac */ /* 0x000e620008000800 */
[----:B---3--:R3:W-:Y:S04]  /*164e0*/  STL [R1+0x14], R11 ;  /* 0x0000140b01007387 */ /* 0x0087e80000100800 */
[----:B------:R0:W-:Y:S01]  /*164f0*/  STL [R1+0x378], R14 ;  /* 0x0003780e01007387 */ /* 0x0001e20000100800 */
[----:B---3--:R-:W-:-:S05]  /*16500*/  IADD3 R11, P1, PT, R9, R7, RZ ;  /* 0x00000007090b7210 */ /* 0x008fca0007f3e0ff */
[----:B0-----:R-:W-:Y:S02]  /*16510*/  IMAD.X R14, R10, 0x1, R5, P1 ;  /* 0x000000010a0e7824 */ /* 0x001fe400008e0605 */
[----:B------:R-:W-:Y:S02]  /*16520*/  @P5 IMAD.MOV.U32 R12, RZ, RZ, R11 ;  /* 0x000000ffff0c5224 */ /* 0x000fe400078e000b */
[----:B------:R-:W-:-:S05]  /*16530*/  @P5 IMAD.MOV.U32 R13, RZ, RZ, R14 ;  /* 0x000000ffff0d5224 */ /* 0x000fca00078e000e */
[----:B------:R0:W3:Y:S01]  /*16540*/  @P5 LDG.E.U8 R0, desc[UR20][R12.64] ;  /* 0x000000140c005981 */ /* 0x0000e2000c1e1100 */
[----:B------:R-:W-:Y:S01]  /*16550*/  IADD3 R9, P1, PT, R9, R6, RZ ;  /* 0x0000000609097210 */ /* 0x000fe20007f3e0ff */
[----:B------:R-:W-:Y:S01]  /*16560*/  IMAD R8, R58, UR15, RZ ;  /* 0x0000000f3a087c24 */ /* 0x000fe2000f8e02ff */
[----:B------:R-:W1:Y:S01]  /*16570*/  LDCU UR15, c[0x0][0x3b0] ;  /* 0x00007600ff0f77ac */ /* 0x000e620008000800 */
[----:B------:R2:W-:Y:S04]  /*16580*/  STL [R1+0x384], R11 ;  /* 0x0003840b01007387 */ /* 0x0005e80000100800 */
[----:B----4-:R4:W-:Y:S01]  /*16590*/  STL [R1+0xfe8], R4 ;  /* 0x000fe80401007387 */ /* 0x0109e20000100800 */
[----:B0-----:R-:W-:-:S03]  /*165a0*/  @P0 IMAD.MOV.U32 R12, RZ, RZ, R9 ;  /* 0x000000ffff0c0224 */ /* 0x001fc600078e0009 */
[----:B------:R-:W-:Y:S01]  /*165b0*/  STL [R1+0x380], R14 ;  /* 0x0003800e01007387 */ /* 0x000fe20000100800 */
[----:B--2---:R-:W-:Y:S01]  /*165c0*/  IMAD.X R11, R10, 0x1, R3, P1 ;  /* 0x000000010a0b7824 */ /* 0x004fe200008e0603 */
[----:B------:R-:W-:Y:S02]  /*165d0*/  SHF.R.S32.HI R10, RZ, 0x1f, R8 ;  /* 0x0000001fff0a7819 */ /* 0x000fe40000011408 */
[----:B------:R-:W2:Y:S01]  /*165e0*/  LDL.LU R27, [R1+0x3a8] ;  /* 0x0003a800011b7983 */ /* 0x000ea20000300800 */
[----:B----4-:R-:W-:Y:S01]  /*165f0*/  IADD3 R4, P1, PT, R8, R7, RZ ;  /* 0x0000000708047210 */ /* 0x010fe20007f3e0ff */
[----:B------:R-:W-:Y:S02]  /*16600*/  @P0 IMAD.MOV.U32 R13, RZ, RZ, R11 ;  /* 0x000000ffff0d0224 */ /* 0x000fe400078e000b */
[----:B------:R-:W-:Y:S04]  /*16610*/  STL [R1+0x38c], R9 ;  /* 0x00038c0901007387 */ /* 0x000fe80000100800 */
[----:B------:R0:W4:Y:S02]  /*16620*/  @P0 LDG.E.U8 R2, desc[UR20][R12.64] ;  /* 0x000000140c020981 */ /* 0x000124000c1e1100 */
[----:B0-----:R-:W-:-:S02]  /*16630*/  @P5 IMAD.MOV.U32 R12, RZ, RZ, R4 ;  /* 0x000000ffff0c5224 */ /* 0x001fc400078e0004 */
[----:B---3--:R-:W-:Y:S04]  /*16640*/  STL [R1+0x1010], R0 ;  /* 0x0010100001007387 */ /* 0x008fe80000100800 */
[----:B------:R0:W-:Y:S04]  /*16650*/  STL [R1+0x388], R11 ;  /* 0x0003880b01007387 */ /* 0x0001e80000100800 */
[----:B------:R3:W-:Y:S01]  /*16660*/  STL [R1+0x394], R4 ;  /* 0x0003940401007387 */ /* 0x0007e20000100800 */
[----:B0-----:R-:W-:Y:S01]  /*16670*/  IMAD.X R11, R10, 0x1, R5, P1 ;  /* 0x000000010a0b7824 */ /* 0x001fe200008e0605 */
[----:B------:R-:W-:-:S03]  /*16680*/  IADD3 R0, P1, PT, R8, R6, RZ ;  /* 0x0000000608007210 */ /* 0x000fc60007f3e0ff */
[----:B------:R-:W-:Y:S02]  /*16690*/  @P5 IMAD.MOV.U32 R13, RZ, RZ, R11 ;  /* 0x000000ffff0d5224 */ /* 0x000fe400078e000b */
[----:B---3--:R-:W-:-:S03]  /*166a0*/  IMAD.X R4, R10, 0x1, R3, P1 ;  /* 0x000000010a047824 */ /* 0x008fc600008e0603 */
[----:B------:R0:W3:Y:S02]  /*166b0*/  @P5 LDG.E.U8 R93, desc[UR20][R12.64] ;  /* 0x000000140c5d5981 */ /* 0x0000e4000c1e1100 */
[----:B0-----:R-:W-:Y:S02]  /*166c0*/  @P0 IMAD.MOV.U32 R12, RZ, RZ, R0 ;  /* 0x000000ffff0c0224 */ /* 0x001fe400078e0000 */
[----:B------:R-:W-:-:S05]  /*166d0*/  @P0 IMAD.MOV.U32 R13, RZ, RZ, R4 ;  /* 0x000000ffff0d0224 */ /* 0x000fca00078e0004 */
[----:B------:R0:W3:Y:S01]  /*166e0*/  @P0 LDG.E.U8 R92, desc[UR20][R12.64] ;  /* 0x000000140c5c0981 */ /* 0x0000e2000c1e1100 */
[----:B------:R-:W-:Y:S01]  /*166f0*/  IMAD R9, R28, UR17, RZ ;  /* 0x000000111c097c24 */ /* 0x000fe2000f8e02ff */
[----:B------:R-:W0:Y:S02]  /*16700*/  LDCU UR17, c[0x0][0x3b0] ;  /* 0x00007600ff1177ac */ /* 0x000e240008000800 */
[----:B----4-:R4:W-:Y:S02]  /*16710*/  STL [R1+0x1014], R2 ;  /* 0x0010140201007387 */ /* 0x0109e40000100800 */
[----:B------:R-:W-:Y:S02]  /*16720*/  SHF.R.S32.HI R10, RZ, 0x1f, R9 ;  /* 0x0000001fff0a7819 */ /* 0x000fe40000011409 */
[----:B------:R-:W-:Y:S04]  /*16730*/  STL [R1+0x390], R11 ;  /* 0x0003900b01007387 */ /* 0x000fe80000100800 */
[----:B------:R-:W2:Y:S01]  /*16740*/  LDL.LU R28, [R1+0x3b8] ;  /* 0x0003b800011c7983 */ /* 0x000ea20000300800 */
[----:B----4-:R-:W-:-:S03]  /*16750*/  IADD3 R2, P1, PT, R9, R7, RZ ;  /* 0x0000000709027210 */ /* 0x010fc60007f3e0ff */
[----:B------:R-:W-:Y:S04]  /*16760*/  STL [R1+0x39c], R0 ;  /* 0x00039c0001007387 */ /* 0x000fe80000100800 */
[----:B------:R4:W-:Y:S01]  /*16770*/  STL [R1+0x398], R4 ;  /* 0x0003980401007387 */ /* 0x0009e20000100800 */
[----:B0-----:R-:W-:-:S03]  /*16780*/  @P5 IMAD.MOV.U32 R12, RZ, RZ, R2 ;  /* 0x000000ffff0c5224 */ /* 0x001fc600078e0002 */
[----:B------:R-:W-:Y:S01]  /*16790*/  STL [R1+0x3a4], R2 ;  /* 0x0003a40201007387 */ /* 0x000fe20000100800 */
[----:B----4-:R-:W-:Y:S01]  /*167a0*/  IMAD.X R4, R10, 0x1, R5, P1 ;  /* 0x000000010a047824 */ /* 0x010fe200008e0605 */
[----:B------:R-:W-:-:S03]  /*167b0*/  IADD3 R0, P1, PT, R9, R6, RZ ;  /* 0x0000000609007210 */ /* 0x000fc60007f3e0ff */
[----:B------:R-:W-:-:S05]  /*167c0*/  @P5 IMAD.MOV.U32 R13, RZ, RZ, R4 ;  /* 0x000000ffff0d5224 */ /* 0x000fca00078e0004 */
[----:B------:R0:W4:Y:S02]  /*167d0*/  @P5 LDG.E.U8 R91, desc[UR20][R12.64] ;  /* 0x000000140c5b5981 */ /* 0x000124000c1e1100 */
[----:B0-----:R-:W-:Y:S02]  /*167e0*/  @P0 IMAD.MOV.U32 R12, RZ, RZ, R0 ;  /* 0x000000ffff0c0224 */ /* 0x001fe400078e0000 */
[----:B---3--:R-:W-:Y:S04]  /*167f0*/  STL.64 [R1+0xff0], R92 ;  /* 0x000ff05c01007387 */ /* 0x008fe80000100a00 */
[----:B------:R0:W-:Y:S02]  /*16800*/  STL [R1+0x3a0], R4 ;  /* 0x0003a00401007387 */ /* 0x0001e40000100800 */
[----:B0-----:R-:W-:-:S04]  /*16810*/  IMAD.X R4, R10, 0x1, R3, P1 ;  /* 0x000000010a047824 */ /* 0x001fc800008e0603 */
[----:B------:R-:W-:-:S05]  /*16820*/  @P0 IMAD.MOV.U32 R13, RZ, RZ, R4 ;  /* 0x000000ffff0d0224 */ /* 0x000fca00078e0004 */
[----:B------:R0:W4:Y:S01]  /*16830*/  @P0 LDG.E.U8 R90, desc[UR20][R12.64] ;  /* 0x000000140c5a0981 */ /* 0x000122000c1e1100 */
[----:B--2---:R-:W-:Y:S01]  /*16840*/  IMAD R8, R27, UR6, RZ ;  /* 0x000000061b087c24 */ /* 0x004fe2000f8e02ff */
[----:B------:R-:W2:Y:S04]  /*16850*/  LDCU UR6, c[0x0][0x3b0] ;  /* 0x00007600ff0677ac */ /* 0x000ea80008000800 */
[----:B------:R-:W-:Y:S02]  /*16860*/  SHF.R.S32.HI R10, RZ, 0x1f, R8 ;  /* 0x0000001fff0a7819 */ /* 0x000fe40000011408 */
[----:B------:R-:W-:Y:S01]  /*16870*/  IADD3 R2, P1, PT, R8, R7, RZ ;  /* 0x0000000708027210 */ /* 0x000fe20007f3e0ff */
[----:B------:R-:W-:Y:S04]  /*16880*/  STL [R1+0x3ac], R0 ;  /* 0x0003ac0001007387 */ /* 0x000fe80000100800 */
[----:B------:R3:W-:Y:S01]  /*16890*/  STL [R1+0x3a8], R4 ;  /* 0x0003a80401007387 */ /* 0x0007e20000100800 */
[----:B0-----:R-:W-:-:S03]  /*168a0*/  @P5 IMAD.MOV.U32 R12, RZ, RZ, R2 ;  /* 0x000000ffff0c5224 */ /* 0x001fc600078e0002 */
[----:B------:R-:W-:Y:S01]  /*168b0*/  STL [R1+0x3b4], R2 ;  /* 0x0003b40201007387 */ /* 0x000fe20000100800 */
[----:B---3--:R-:W-:Y:S01]  /*168c0*/  IMAD.X R4, R10, 0x1, R5, P1 ;  /* 0x000000010a047824 */ /* 0x008fe200008e0605 */
[----:B------:R-:W-:-:S03]  /*168d0*/  IADD3 R0, P1, PT, R8, R6, RZ ;  /* 0x0000000608007210 */ /* 0x000fc60007f3e0ff */
[----:B------:R-:W-:-:S05]  /*168e0*/  @P5 IMAD.MOV.U32 R13, RZ, RZ, R4 ;  /* 0x000000ffff0d5224 */ /* 0x000fca00078e0004 */
[----:B------:R0:W3:Y:S02]  /*168f0*/  @P5 LDG.E.U8 R89, desc[UR20][R12.64] ;  /* 0x000000140c595981 */ /* 0x0000e4000c1e1100 */
[----:B0-----:R-:W-:Y:S02]  /*16900*/  @P0 IMAD.MOV.U32 R12, RZ, RZ, R0 ;  /* 0x000000ffff0c0224 */ /* 0x001fe400078e0000 */
[----:B----4-:R-:W-:Y:S04]  /*16910*/  STL.64 [R1+0xff8], R90 ;  /* 0x000ff85a01007387 */ /* 0x010fe80000100a00 */
[----:B------:R0:W-:Y:S02]  /*16920*/  STL [R1+0x3b0], R4 ;  /* 0x0003b00401007387 */ /* 0x0001e40000100800 */
[----:B0-----:R-:W-:-:S04]  /*16930*/  IMAD.X R4, R10, 0x1, R3, P1 ;  /* 0x000000010a047824 */ /* 0x001fc800008e0603 */
[----:B------:R-:W-:-:S05]  /*16940*/  @P0 IMAD.MOV.U32 R13, RZ, RZ, R4 ;  /* 0x000000ffff0d0224 */ /* 0x000fca00078e0004 */
[----:B------:R0:W3:Y:S01]  /*16950*/  @P0 LDG.E.U8 R88, desc[UR20][R12.64] ;  /* 0x000000140c580981 */ /* 0x0000e2000c1e1100 */
[----:B------:R-:W-:Y:S01]  /*16960*/  IMAD R9, R28, UR18, RZ ;  /* 0x000000121c097c24 */ /* 0x000fe2000f8e02ff */
[----:B------:R-:W4:Y:S02]  /*16970*/  LDCU UR18, c[0x0][0x3b0] ;  /* 0x00007600ff1277ac */ /* 0x000f240008000800 */
[----:B------:R-:W2:Y:S02]  /*16980*/  LDL.LU R28, [R1+0x3d8] ;  /* 0x0003d800011c7983 */ /* 0x000ea40000300800 */
[----:B------:R-:W-:Y:S02]  /*16990*/  SHF.R.S32.HI R10, RZ, 0x1f, R9 ;  /* 0x0000001fff0a7819 */ /* 0x000fe40000011409 */
[----:B------:R-:W-:Y:S01]  /*169a0*/  IADD3 R2, P1, PT, R9, R7, RZ ;  /* 0x0000000709027210 */ /* 0x000fe20007f3e0ff */
[----:B------:R-:W-:Y:S04]  /*169b0*/  STL [R1+0x3bc], R0 ;  /* 0x0003bc0001007387 */ /* 0x000fe80000100800 */
[----:B------:R1:W-:Y:S01]  /*169c0*/  STL [R1+0x3b8], R4 ;  /* 0x0003b80401007387 */ /* 0x0003e20000100800 */
[----:B0-----:R-:W-:-:S03]  /*169d0*/  @P5 IMAD.MOV.U32 R12, RZ, RZ, R2 ;  /* 0x000000ffff0c5224 */ /* 0x001fc600078e0002 */
[----:B------:R-:W-:Y:S01]  /*169e0*/  STL [R1+0x3c4], R2 ;  /* 0x0003c40201007387 */ /* 0x000fe20000100800 */
[----:B-1----:R-:W-:Y:S01]  /*169f0*/  IMAD.X R4, R10, 0x1, R5, P1 ;  /* 0x000000010a047824 */ /* 0x002fe200008e0605 */
[----:B------:R-:W-:-:S03]  /*16a00*/  IADD3 R0, P1, PT, R9, R6, RZ ;  /* 0x0000000609007210 */ /* 0x000fc60007f3e0ff */
[----:B------:R-:W-:-:S05]  /*16a10*/  @P5 IMAD.MOV.U32 R13, RZ, RZ, R4 ;  /* 0x000000ffff0d5224 */ /* 0x000fca00078e0004 */
[----:B------:R0:W2:Y:S02]  /*16a20*/  @P5 LDG.E.U8 R26, desc[UR20][R12.64] ;  /* 0x000000140c1a5981 */ /* 0x0000a4000c1e1100 */
[----:B0-----:R-:W-:Y:S02]  /*16a30*/  @P0 IMAD.MOV.U32 R12, RZ, RZ, R0 ;  /* 0x000000ffff0c0224 */ /* 0x001fe400078e0000 */
[----:B---3--:R-:W-:Y:S04]  /*16a40*/  STL.64 [R1+0x1000], R88 ;  /* 0x0010005801007387 */ /* 0x008fe80000100a00 */
[----:B------:R0:W-:Y:S01]  /*16a50*/  STL [R1+0x3c0], R4 ;  /* 0x0003c00401007387 */ /* 0x0001e20000100800 */
[----:B------:R-:W-:Y:S01]  /*16a60*/  IMAD R8, R54, UR19, RZ ;  /* 0x0000001336087c24 */ /* 0x000fe2000f8e02ff */
[----:B------:R-:W1:Y:S02]  /*16a70*/  LDCU UR19, c[0x0][0x3b0] ;  /* 0x00007600ff1377ac */ /* 0x000e640008000800 */
[----:B------:R-:W3:Y:S01]  /*16a80*/  LDL.LU R27, [R1+0x3e8] ;  /* 0x0003e800011b7983 */ /* 0x000ee20000300800 */
[----:B0-----:R-:W-:-:S04]  /*16a90*/  IMAD.X R4, R10, 0x1, R3, P1 ;  /* 0x000000010a047824 */ /* 0x001fc800008e0603 */
[----:B------:R-:W-:-:S05]  /*16aa0*/  @P0 IMAD.MOV.U32 R13, RZ, RZ, R4 ;  /* 0x000000ffff0d0224 */ /* 0x000fca00078e0004 */
[----:B------:R0:W3:Y:S01]  /*16ab0*/  @P0 LDG.E.U8 R24, desc[UR20][R12.64] ;  /* 0x000000140c180981 */ /* 0x0000e2000c1e1100 */
[----:B------:R-:W-:Y:S02]  /*16ac0*/  SHF.R.S32.HI R10, RZ, 0x1f, R8 ;  /* 0x0000001fff0a7819 */ /* 0x000fe40000011408 */
[----:B------:R-:W-:Y:S01]  /*16ad0*/  IADD3 R2, P1, PT, R8, R7, RZ ;  /* 0x0000000708027210 */ /* 0x000fe20007f3e0ff */
[----:B------:R-:W-:Y:S04]  /*16ae0*/  STL [R1+0x3cc], R0 ;  /* 0x0003cc0001007387 */ /* 0x000fe80000100800 */
[----:B--2---:R-:W-:Y:S04]  /*16af0*/  STL [R1+0x1088], R26 ;  /* 0x0010881a01007387 */ /* 0x004fe80000100800 */
[----:B------:R2:W-:Y:S01]  /*16b00*/  STL [R1+0x3c8], R4 ;  /* 0x0003c80401007387 */ /* 0x0005e20000100800 */
[----:B0-----:R-:W-:-:S03]  /*16b10*/  @P5 IMAD.MOV.U32 R12, RZ, RZ, R2 ;  /* 0x000000ffff0c5224 */ /* 0x001fc600078e0002 */
[----:B------:R-:W-:Y:S01]  /*16b20*/  STL [R1+0x3d4], R2 ;  /* 0x0003d40201007387 */ /* 0x000fe20000100800 */
[----:B--2---:R-:W-:Y:S01]  /*16b30*/  IMAD.X R4, R10, 0x1, R5, P1 ;  /* 0x000000010a047824 */ /* 0x004fe200008e0605 */
[----:B------:R-:W-:-:S03]  /*16b40*/  IADD3 R0, P1, PT, R8, R6, RZ ;  /* 0x0000000608007210 */ /* 0x000fc60007f3e0ff */
[----:B------:R-:W-:-:S05]  /*16b50*/  @P5 IMAD.MOV.U32 R13, RZ, RZ, R4 ;  /* 0x000000ffff0d5224 */ /* 0x000fca00078e0004 */
[----:B------:R0:W2:Y:S02]  /*16b60*/  @P5 LDG.E.U8 R84, desc[UR20][R12.64] ;  /* 0x000000140c545981 */ /* 0x0000a4000c1e1100 */
[----:B0-----:R-:W-:Y:S02]  /*16b70*/  @P0 IMAD.MOV.U32 R12, RZ, RZ, R0 ;  /* 0x000000ffff0c0224 */ /* 0x001fe400078e0000 */
[----:B---3--:R-:W-:Y:S04]  /*16b80*/  STL [R1+0x1080], R24 ;  /* 0x0010801801007387 */ /* 0x008fe80000100800 */
[----:B------:R0:W-:Y:S02]  /*16b90*/  STL [R1+0x3d0], R4 ;  /* 0x0003d00401007387 */ /* 0x0001e40000100800 */
[----:B0-----:R-:W-:-:S04]  /*16ba0*/  IMAD.X R4, R10, 0x1, R3, P1 ;  /* 0x000000010a047824 */ /* 0x001fc800008e0603 */
[----:B------:R-:W-:-:S05]  /*16bb0*/  @P0 IMAD.MOV.U32 R13, RZ, RZ, R4 ;  /* 0x000000ffff0d0224 */ /* 0x000fca00078e0004 */
[----:B------:R0:W3:Y:S01]  /*16bc0*/  @P0 LDG.E.U8 R81, desc[UR20][R12.64] ;  /* 0x000000140c510981 */ /* 0x0000e2000c1e1100 */
[----:B------:R-:W-:Y:S01]  /*16bd0*/  IMAD R9, R28, UR12, RZ ;  /* 0x0000000c1c097c24 */ /* 0x000fe2000f8e02ff */
[----:B------:R-:W1:Y:S02]  /*16be0*/  LDCU UR12, c[0x0][0x3b0] ;  /* 0x00007600ff0c77ac */ /* 0x000e640008000800 */
[----:B------:R-:W4:Y:S02]  /*16bf0*/  LDL.LU R28, [R1+0x3ec] ;  /* 0x0003ec00011c7983 */ /* 0x000f240000300800 */
[----:B------:R-:W-:Y:S02]  /*16c00*/  SHF.R.S32.HI R10, RZ, 0x1f, R9 ;  /* 0x0000001fff0a7819 */ /* 0x000fe40000011409 */
[----:B------:R-:W-:Y:S01]  /*16c10*/  IADD3 R2, P1, PT, R9, R7, RZ ;  /* 0x0000000709027210 */ /* 0x000fe20007f3e0ff */
[----:B------:R-:W-:Y:S04]  /*16c20*/  STL [R1+0x3dc], R0 ;  /* 0x0003dc0001007387 */ /* 0x000fe80000100800 */
[----:B--2---:R-:W-:Y:S01]  /*16c30*/  STL [R1+0x1030], R84 ;  /* 0x0010305401007387 */ /* 0x004fe20000100800 */
[----:B------:R-:W-:Y:S01]  /*16c40*/  IMAD R8, R27, UR22, RZ ;  /* 0x000000161b087c24 */ /* 0x000fe2000f8e02ff */
[----:B------:R-:W2:Y:S02]  /*16c50*/  LDCU UR22, c[0x0][0x3b0] ;  /* 0x00007600ff1677ac */ /* 0x000ea40008000800 */
        /* <DEDUP_REMOVED lines=8> */
[----:B---3--:R-:W-:Y:S04]  /*16ce0*/  STL [R1+0x1028], R81 ;  /* 0x0010285101007387 */ /* 0x008fe80000100800 */
[----:B------:R0:W-:Y:S04]  /*16cf0*/  STL [R1+0x3e0], R4 ;  /* 0x0003e00401007387 */ /* 0x0001e80000100800 */
[----:B------:R-:W-:Y:S01]  /*16d00*/  STL [R1+0x408], R0 ;  /* 0x0004080001007387 */ /* 0x000fe20000100800 */
[----:B0-----:R-:W-:Y:S01]  /*16d10*/  IMAD.X R4, R10, 0x1, R3, P1 ;  /* 0x000000010a047824 */ /* 0x001fe200008e0603 */
[----:B------:R-:W-:-:S02]  /*16d20*/  SHF.R.S32.HI R10, RZ, 0x1f, R8 ;  /* 0x0000001fff0a7819 */ /* 0x000fc40000011408 */
[----:B------:R-:W-:Y:S01]  /*16d30*/  IADD3 R2, P1, PT, R8, R7, RZ ;  /* 0x0000000708027210 */ /* 0x000fe20007f3e0ff */
[----:B------:R-:W-:Y:S01]  /*16d40*/  @P0 IMAD.MOV.U32 R13, RZ, RZ, R4 ;  /* 0x000000ffff0d0224 */ /* 0x000fe200078e0004 */
[----:B------:R0:W-:Y:S04]  /*16d50*/  STL [R1+0x404], R4 ;  /* 0x0004040401007387 */ /* 0x0001e80000100800 */
[----:B------:R1:W2:Y:S01]  /*16d60*/  @P0 LDG.E.U8 R86, desc[UR20][R12.64] ;  /* 0x000000140c560981 */ /* 0x0002a2000c1e1100 */
[----:B0-----:R-:W-:Y:S02]  /*16d70*/  IMAD.X R4, R10, 0x1, R5, P1 ;  /* 0x000000010a047824 */ /* 0x001fe400008e0605 */
[----:B-1----:R-:W-:Y:S02]  /*16d80*/  @P5 IMAD.MOV.U32 R12, RZ, RZ, R2 ;  /* 0x000000ffff0c5224 */ /* 0x002fe400078e0002 */
[----:B------:R-:W-:-:S05]  /*16d90*/  @P5 IMAD.MOV.U32 R13, RZ, RZ, R4 ;  /* 0x000000ffff0d5224 */ /* 0x000fca00078e0004 */
[----:B------:R0:W3:Y:S01]  /*16da0*/  @P5 LDG.E.U8 R85, desc[UR20][R12.64] ;  /* 0x000000140c555981 */ /* 0x0000e2000c1e1100 */
[----:B------:R-:W-:Y:S01]  /*16db0*/  IADD3 R0, P1, PT, R8, R6, RZ ;  /* 0x0000000608007210 */ /* 0x000fe20007f3e0ff */
[----:B----4-:R-:W-:Y:S01]  /*16dc0*/  IMAD R9, R28, UR23, RZ ;  /* 0x000000171c097c24 */ /* 0x010fe2000f8e02ff */
[----:B------:R-:W1:Y:S01]  /*16dd0*/  LDCU UR23, c[0x0][0x3b0] ;  /* 0x00007600ff1777ac */ /* 0x000e620008000800 */
[----:B------:R-:W-:Y:S02]  /*16de0*/  STL [R1+0x410], R2 ;  /* 0x0004100201007387 */ /* 0x000fe40000100800 */
[----:B0-----:R-:W-:Y:S02]  /*16df0*/  @P0 IMAD.MOV.U32 R12, RZ, RZ, R0 ;  /* 0x000000ffff0c0224 */ /* 0x001fe400078e0000 */
[----:B--2---:R-:W-:Y:S04]  /*16e00*/  STL.64 [R1+0x1008], R86 ;  /* 0x0010085601007387 */ /* 0x004fe80000100a00 */
[----:B------:R0:W-:Y:S02]  /*16e10*/  STL [R1+0x40c], R4 ;  /* 0x00040c0401007387 */ /* 0x0001e40000100800 */
[----:B0-----:R-:W-:Y:S01]  /*16e20*/  IMAD.X R4, R10, 0x1, R3, P1 ;  /* 0x000000010a047824 */ /* 0x001fe200008e0603 */
[----:B------:R-:W-:-:S02]  /*16e30*/  SHF.R.S32.HI R10, RZ, 0x1f, R9 ;  /* 0x0000001fff0a7819 */ /* 0x000fc40000011409 */
[----:B------:R-:W-:Y:S01]  /*16e40*/  IADD3 R2, P1, PT, R9, R7, RZ ;  /* 0x0000000709027210 */ /* 0x000fe20007f3e0ff */
[----:B---3--:R-:W-:Y:S01]  /*16e50*/  STL [R1+0x1018], R85 ;  /* 0x0010185501007387 */ /* 0x008fe20000100800 */
[----:B------:R-:W-:-:S03]  /*16e60*/  @P0 IMAD.MOV.U32 R13, RZ, RZ, R4 ;  /* 0x000000ffff0d0224 */ /* 0x000fc600078e0004 */
[----:B------:R-:W-:Y:S04]  /*16e70*/  STL [R1+0x418], R0 ;  /* 0x0004180001007387 */ /* 0x000fe80000100800 */
[----:B------:R0:W-:Y:S04]  /*16e80*/  STL [R1+0x414], R4 ;  /* 0x0004140401007387 */ /* 0x0001e80000100800 */
[----:B------:R2:W3:Y:S01]  /*16e90*/  @P0 LDG.E.U8 R83, desc[UR20][R12.64] ;  /* 0x000000140c530981 */ /* 0x0004e2000c1e1100 */
[----:B0-----:R-:W-:Y:S02]  /*16ea0*/  IMAD.X R4, R10, 0x1, R5, P1 ;  /* 0x000000010a047824 */ /* 0x001fe400008e0605 */
[----:B--2---:R-:W-:-:S02]  /*16eb0*/  @P5 IMAD.MOV.U32 R12, RZ, RZ, R2 ;  /* 0x000000ffff0c5224 */ /* 0x004fc400078e0002 */
[----:B------:R-:W-:-:S05]  /*16ec0*/  @P5 IMAD.MOV.U32 R13, RZ, RZ, R4 ;  /* 0x000000ffff0d5224 */ /* 0x000fca00078e0004 */
[----:B------:R-:W2:Y:S01]  /*16ed0*/  @P5 LDG.E.U8 R82, desc[UR20][R12.64] ;  /* 0x000000140c525981 */ /* 0x000ea2000c1e1100 */
[----:B------:R-:W-:Y:S01]  /*16ee0*/  IADD3 R0, P1, PT, R9, R6, RZ ;  /* 0x0000000609007210 */ /* 0x000fe20007f3e0ff */
[----:B------:R-:W-:Y:S01]  /*16ef0*/  IMAD R8, R50, UR4, RZ ;  /* 0x0000000432087c24 */ /* 0x000fe2000f8e02ff */
[----:B------:R-:W0:Y:S01]  /*16f00*/  LDCU UR4, c[0x0][0x3b0] ;  /* 0x00007600ff0477ac */ /* 0x000e220008000800 */
[----:B------:R-:W-:Y:S03]  /*16f10*/  STL [R1+0x420], R2 ;  /* 0x0004200201007387 */ /* 0x000fe60000100800 */
[----:B------:R-:W-:Y:S01]  /*16f20*/  SHF.R.S32.HI R9, RZ, 0x1f, R8 ;  /* 0x0000001fff097819 */ /* 0x000fe20000011408 */
[----:B---3--:R-:W-:Y:S04]  /*16f30*/  STL [R1+0x101c], R83 ;  /* 0x00101c5301007387 */ /* 0x008fe80000100800 */
[----:B------:R3:W-:Y:S02]  /*16f40*/  STL [R1+0x41c], R4 ;  /* 0x00041c0401007387 */ /* 0x0007e40000100800 */
[----:B---3--:R-:W-:Y:S01]  /*16f50*/  IMAD.X R4, R10, 0x1, R3, P1 ;  /* 0x000000010a047824 */ /* 0x008fe200008e0603 */
[----:B------:R-:W-:Y:S01]  /*16f60*/  IADD3 R2, P1, PT, R8, R7, RZ ;  /* 0x0000000708027210 */ /* 0x000fe20007f3e0ff */
[----:B------:R-:W-:Y:S01]  /*16f70*/  @P0 IMAD.MOV.U32 R10, RZ, RZ, R0 ;  /* 0x000000ffff0a0224 */ /* 0x000fe200078e0000 */
[----:B--2---:R-:W-:Y:S01]  /*16f80*/  STL [R1+0x1020], R82 ;  /* 0x0010205201007387 */ /* 0x004fe20000100800 */
[----:B------:R-:W-:-:S03]  /*16f90*/  @P0 IMAD.MOV.U32 R11, RZ, RZ, R4 ;  /* 0x000000ffff0b0224 */ /* 0x000fc600078e0004 */
[----:B------:R-:W-:Y:S04]  /*16fa0*/  STL [R1+0x428], R0 ;  /* 0x0004280001007387 */ /* 0x000fe80000100800 */
[----:B------:R2:W-:Y:S04]  /*16fb0*/  STL [R1+0x424], R4 ;  /* 0x0004240401007387 */ /* 0x0005e80000100800 */
[----:B------:R3:W4:Y:S01]  /*16fc0*/  @P0 LDG.E.U8 R80, desc[UR20][R10.64] ;  /* 0x000000140a500981 */ /* 0x000722000c1e1100 */
[----:B--2---:R-:W-:Y:S02]  /*16fd0*/  IMAD.X R4, R9, 0x1, R5, P1 ;  /* 0x0000000109047824 */ /* 0x004fe400008e0605 */
[----:B---3--:R-:W-:-:S02]  /*16fe0*/  @P5 IMAD.MOV.U32 R10, RZ, RZ, R2 ;  /* 0x000000ffff0a5224 */ /* 0x008fc400078e0002 */
[----:B------:R-:W-:-:S05]  /*16ff0*/  @P5 IMAD.MOV.U32 R11, RZ, RZ, R4 ;  /* 0x000000ffff0b5224 */ /* 0x000fca00078e0004 */
[----:B------:R2:W3:Y:S01]  /*17000*/  @P5 LDG.E.U8 R79, desc[UR20][R10.64] ;  /* 0x000000140a4f5981 */ /* 0x0004e2000c1e1100 */
[----:B------:R-:W-:Y:S01]  /*17010*/  IADD3 R0, P1, PT, R8, R6, RZ ;  /* 0x0000000608007210 */ /* 0x000fe20007f3e0ff */
[----:B------:R-:W-:Y:S01]  /*17020*/  IMAD R8, R49, UR24, RZ ;  /* 0x0000001831087c24 */ /* 0x000fe2000f8e02ff */
[----:B------:R-:W0:Y:S01]  /*17030*/  LDCU UR24, c[0x0][0x3b0] ;  /* 0x00007600ff1877ac */ /* 0x000e220008000800 */
[----:B------:R1:W-:Y:S02]  /*17040*/  STL [R1+0x430], R2 ;  /* 0x0004300201007387 */ /* 0x0003e40000100800 */
[----:B--2---:R-:W-:Y:S02]  /*17050*/  @P0 IMAD.MOV.U32 R10, RZ, RZ, R0 ;  /* 0x000000ffff0a0224 */ /* 0x004fe400078e0000 */
[----:B-1----:R-:W-:Y:S01]  /*17060*/  IMAD.X R2, R9, 0x1, R3, P1 ;  /* 0x0000000109027824 */ /* 0x002fe200008e0603 */
[----:B------:R-:W-:-:S03]  /*17070*/  SHF.R.S32.HI R9, RZ, 0x1f, R8 ;  /* 0x0000001fff097819 */ /* 0x000fc60000011408 */
[----:B------:R-:W-:-:S05]  /*17080*/  @P0 IMAD.MOV.U32 R11, RZ, RZ, R2 ;  /* 0x000000ffff0b0224 */ /* 0x000fca00078e0002 */
[----:B------:R-:W2:Y:S04]  /*17090*/  @P0 LDG.E.U8 R78, desc[UR20][R10.64] ;  /* 0x000000140a4e0981 */ /* 0x000ea8000c1e1100 */
[----:B----4-:R-:W-:Y:S04]  /*170a0*/  STL [R1+0x1024], R80 ;  /* 0x0010245001007387 */ /* 0x010fe80000100800 */
[----:B------:R1:W-:Y:S04]  /*170b0*/  STL [R1+0x42c], R4 ;  /* 0x00042c0401007387 */ /* 0x0003e80000100800 */
[----:B------:R4:W-:Y:S01]  /*170c0*/  STL [R1+0x438], R0 ;  /* 0x0004380001007387 */ /* 0x0009e20000100800 */
[----:B-1----:R-:W-:-:S02]  /*170d0*/  IADD3 R4, P1, PT, R8, R7, RZ ;  /* 0x0000000708047210 */ /* 0x002fc40007f3e0ff */
[----:B----4-:R-:W-:-:S03]  /*170e0*/  IADD3 R0, P2, PT, R8, R6, RZ ;  /* 0x0000000608007210 */ /* 0x010fc60007f5e0ff */
[----:B------:R-:W-:Y:S01]  /*170f0*/  IMAD.X R12, R9, 0x1, R5, P1 ;  /* 0x00000001090c7824 */ /* 0x000fe200008e0605 */
[----:B---3--:R-:W-:Y:S01]  /*17100*/  STL [R1+0x102c], R79 ;  /* 0x00102c4f01007387 */ /* 0x008fe20000100800 */
[----:B------:R-:W-:-:S03]  /*17110*/  @P5 IMAD.MOV.U32 R8, RZ, RZ, R4 ;  /* 0x000000ffff085224 */ /* 0x000fc600078e0004 */
[----:B------:R1:W-:Y:S04]  /*17120*/  STL [R1+0x434], R2 ;  /* 0x0004340201007387 */ /* 0x0003e80000100800 */
[----:B------:R-:W3:Y:S04]  /*17130*/  LDL.LU R64, [R1+0x494] ;  /* 0x0004940001407983 */ /* 0x000ee80000300800 */
[----:B------:R-:W4:Y:S01]  /*17140*/  LDL.LU R66, [R1+0x490] ;  /* 0x0004900001427983 */ /* 0x000f220000300800 */
[----:B-1----:R-:W-:Y:S02]  /*17150*/  IMAD.X R2, R9, 0x1, R3, P2 ;  /* 0x0000000109027824 */ /* 0x002fe400010e0603 */
[----:B------:R-:W-:-:S05]  /*17160*/  @P5 IMAD.MOV.U32 R9, RZ, RZ, R12 ;  /* 0x000000ffff095224 */ /* 0x000fca00078e000c */
[----:B------:R1:W3:Y:S04]  /*17170*/  @P5 LDG.E.U8 R77, desc[UR20][R8.64] ;  /* 0x00000014084d5981 */ /* 0x0002e8000c1e1100 */
[----:B------:R-:W-:Y:S04]  /*17180*/  STL [R1+0x440], R4 ;  /* 0x0004400401007387 */ /* 0x000fe80000100800 */
[----:B------:R-:W3:Y:S01]  /*17190*/  LDL.LU R69, [R1+0x48c] ;  /* 0x00048c0001457983 */ /* 0x000ee20000300800 */
[----:B-1----:R-:W-:Y:S02]  /*171a0*/  @P0 IMAD.MOV.U32 R8, RZ, RZ, R0 ;  /* 0x000000ffff080224 */ /* 0x002fe400078e0000 */
[----:B------:R-:W-:Y:S01]  /*171b0*/  @P0 IMAD.MOV.U32 R9, RZ, RZ, R2 ;  /* 0x000000ffff090224 */ /* 0x000fe200078e0002 */
[----:B------:R-:W3:Y:S04]  /*171c0*/  LDL.LU R74, [R1+0x488] ;  /* 0x00048800014a7983 */ /* 0x000ee80000300800 */
[----:B------:R4:W3:Y:S04]  /*171d0*/  @P0 LDG.E.U8 R76, desc[UR20][R8.64] ;  /* 0x00000014084c0981 */ /* 0x0008e8000c1e1100 */
[----:B------:R-:W3:Y:S04]  /*171e0*/  LDL.LU R75, [R1+0x484] ;  /* 0x00048400014b7983 */ /* 0x000ee80000300800 */
        /* <DEDUP_REMOVED lines=14> */
[----:B--2---:R-:W-:Y:S04]  /*172d0*/  STL [R1+0x1034], R78 ;  /* 0x0010344e01007387 */ /* 0x004fe80000100800 */
[----:B------:R-:W-:Y:S04]  /*172e0*/  STL [R1+0x448], R0 ;  /* 0x0004480001007387 */ /* 0x000fe80000100800 */
[----:B------:R1:W-:Y:S04]  /*172f0*/  STL [R1+0x43c], R12 ;  /* 0x00043c0c01007387 */ /* 0x0003e80000100800 */
[----:B------:R-:W-:Y:S01]  /*17300*/  STL [R1+0x444], R2 ;  /* 0x0004440201007387 */ /* 0x000fe20000100800 */
[----:B----4-:R-:W-:-:S03]  /*17310*/  IMAD R9, R66, UR13, RZ ;  /* 0x0000000d42097c24 */ /* 0x010fc6000f8e02ff */
[----:B---3--:R-:W-:Y:S01]  /*17320*/  STL [R1+0x1038], R77 ;  /* 0x0010384d01007387 */ /* 0x008fe20000100800 */
[----:B------:R-:W-:-:S03]  /*17330*/  IMAD R10, R69, UR26, RZ ;  /* 0x0000001a450a7c24 */ /* 0x000fc6000f8e02ff */
[----:B------:R-:W-:Y:S04]  /*17340*/  STL [R1+0x103c], R76 ;  /* 0x00103c4c01007387 */ /* 0x000fe80000100800 */
[----:B------:R-:W2:Y:S04]  /*17350*/  LDL.LU R66, [R1+0x400] ;  /* 0x0004000001427983 */ /* 0x000ea80000300800 */
[----:B------:R-:W0:Y:S01]  /*17360*/  LDL.LU R69, [R1+0x3fc] ;  /* 0x0003fc0001457983 */ /* 0x000e220000300800 */
[----:B------:R-:W-:Y:S02]  /*17370*/  IMAD R11, R74, UR27, RZ ;  /* 0x0000001b4a0b7c24 */ /* 0x000fe4000f8e02ff */
[----:B-1----:R-:W-:Y:S01]  /*17380*/  IMAD R12, R75, UR14, RZ ;  /* 0x0000000e4b0c7c24 */ /* 0x002fe2000f8e02ff */
[----:B------:R-:W3:Y:S01]  /*17390*/  LDL.LU R74, [R1+0x3f8] ;  /* 0x0003f800014a7983 */ /* 0x000ee20000300800 */
[----:B------:R-:W-:-:S03]  /*173a0*/  IMAD R13, R73, UR28, RZ ;  /* 0x0000001c490d7c24 */ /* 0x000fc6000f8e02ff */
[----:B------:R-:W4:Y:S04]  /*173b0*/  LDL.LU R75, [R1+0x3f4] ;  /* 0x0003f400014b7983 */ /* 0x000f280000300800 */
[----:B------:R-:W2:Y:S01]  /*173c0*/  LDL.LU R73, [R1+0x3f0] ;  /* 0x0003f00001497983 */ /* 0x000ea20000300800 */
[----:B------:R-:W-:Y:S01]  /*173d0*/  IMAD R8, R64, UR25, RZ ;  /* 0x0000001940087c24 */ /* 0x000fe2000f8e02ff */
[----:B------:R-:W-:-:S04]  /*173e0*/  IADD3 R4, P4, PT, R9, R7, RZ ;  /* 0x0000000709047210 */ /* 0x000fc80007f9e0ff */
[----:B------:R-:W-:Y:S02]  /*173f0*/  SHF.R.S32.HI R40, RZ, 0x1f, R8 ;  /* 0x0000001fff287819 */ /* 0x000fe40000011408 */
[C---:B------:R-:W-:Y:S02]  /*17400*/  IADD3 R51, P2, PT, R8.reuse, R7, RZ ;  /* 0x0000000708337210 */ /* 0x040fe40007f5e0ff */
[-C--:B------:R-:W-:Y:S02]  /*17410*/  IADD3 R55, P6, PT, R8, R6.reuse, RZ ;  /* 0x0000000608377210 */ /* 0x080fe40007fde0ff */
[----:B------:R-:W-:Y:S01]  /*17420*/  IADD3 R60, P1, PT, R9, R6, RZ ;  /* 0x00000006093c7210 */ /* 0x000fe20007f3e0ff */
[----:B------:R-:W-:Y:S01]  /*17430*/  STL [R1+0x450], R51 ;  /* 0x0004503301007387 */ /* 0x000fe20000100800 */
[----:B------:R-:W-:-:S03]  /*17440*/  IMAD.X R47, R40, 0x1, R5, P2 ;  /* 0x00000001282f7824 */ /* 0x000fc600010e0605 */
[----:B------:R1:W-:Y:S01]  /*17450*/  STL [R1+0x460], R4 ;  /* 0x0004600401007387 */ /* 0x0003e20000100800 */
[----:B------:R-:W-:-:S03]  /*17460*/  IADD3 R62, P2, PT, R10, R7, RZ ;  /* 0x000000070a3e7210 */ /* 0x000fc60007f5e0ff */
[----:B------:R-:W-:Y:S01]  /*17470*/  STL [R1+0x458], R55 ;  /* 0x0004583701007387 */ /* 0x000fe20000100800 */
[----:B-1----:R-:W-:-:S03]  /*17480*/  IMAD.X R4, R40, 0x1, R3, P6 ;  /* 0x0000000128047824 */ /* 0x002fc600030e0603 */
[----:B------:R-:W-:Y:S01]  /*17490*/  STL [R1+0x44c], R47 ;  /* 0x00044c2f01007387 */ /* 0x000fe20000100800 */
[----:B------:R-:W-:-:S03]  /*174a0*/  IMAD R70, R42, UR51, RZ ;  /* 0x000000332a467c24 */ /* 0x000fc6000f8e02ff */
[----:B------:R-:W-:Y:S01]  /*174b0*/  STL [R1+0x468], R60 ;  /* 0x0004683c01007387 */ /* 0x000fe20000100800 */
[----:B------:R-:W-:-:S03]  /*174c0*/  SHF.R.S32.HI R42, RZ, 0x1f, R9 ;  /* 0x0000001fff2a7819 */ /* 0x000fc60000011409 */
[----:B------:R1:W-:Y:S04]  /*174d0*/  STL [R1+0x454], R4 ;  /* 0x0004540401007387 */ /* 0x0003e80000100800 */
[----:B------:R-:W-:Y:S01]  /*174e0*/  STL [R1+0x10d0], R40 ;  /* 0x0010d02801007387 */ /* 0x000fe20000100800 */
[----:B-1----:R-:W-:-:S03]  /*174f0*/  IADD3 R4, P6, PT, R10, R6, RZ ;  /* 0x000000060a047210 */ /* 0x002fc60007fde0ff */
[----:B------:R-:W-:Y:S01]  /*17500*/  STL [R1+0x470], R62 ;  /* 0x0004703e01007387 */ /* 0x000fe20000100800 */
[----:B------:R-:W-:-:S03]  /*17510*/  IMAD R67, R45, UR50, RZ ;  /* 0x000000322d437c24 */ /* 0x000fc6000f8e02ff */
[----:B------:R-:W-:Y:S01]  /*17520*/  STL [R1+0x10f8], R10 ;  /* 0x0010f80a01007387 */ /* 0x000fe20000100800 */
[----:B------:R-:W-:-:S03]  /*17530*/  SHF.R.S32.HI R45, RZ, 0x1f, R10 ;  /* 0x0000001fff2d7819 */ /* 0x000fc6000001140a */
[----:B------:R1:W-:Y:S01]  /*17540*/  STL [R1+0x478], R4 ;  /* 0x0004780401007387 */ /* 0x0003e20000100800 */
[C---:B------:R-:W-:Y:S02]  /*17550*/  IMAD.X R57, R42.reuse, 0x1, R3, P1 ;  /* 0x000000012a397824 */ /* 0x040fe400008e0603 */
[----:B-1----:R-:W-:Y:S01]  /*17560*/  IMAD.X R4, R42, 0x1, R5, P4 ;  /* 0x000000012a047824 */ /* 0x002fe200020e0605 */
[----:B------:R-:W-:-:S04]  /*17570*/  IADD3 R64, P4, PT, R11, R7, RZ ;  /* 0x000000070b407210 */ /* 0x000fc80007f9e0ff */
[----:B------:R1:W-:Y:S04]  /*17580*/  STL [R1+0x45c], R4 ;  /* 0x00045c0401007387 */ /* 0x0003e80000100800 */
[----:B------:R-:W-:Y:S04]  /*17590*/  STL [R1+0x10d4], R42 ;  /* 0x0010d42a01007387 */ /* 0x000fe80000100800 */
[----:B------:R-:W-:Y:S01]  /*175a0*/  STL [R1+0x480], R64 ;  /* 0x0004804001007387 */ /* 0x000fe20000100800 */
[----:B-1----:R-:W-:Y:S01]  /*175b0*/  IMAD.X R4, R45, 0x1, R5, P2 ;  /* 0x000000012d047824 */ /* 0x002fe200010e0605 */
[----:B------:R-:W-:-:S02]  /*175c0*/  IADD3 R8, P2, PT, R12, R7, RZ ;  /* 0x000000070c087210 */ /* 0x000fc40007f5e0ff */
[----:B------:R-:W-:Y:S01]  /*175d0*/  STL [R1+0x464], R57 ;  /* 0x0004643901007387 */ /* 0x000fe20000100800 */
[----:B------:R-:W-:-:S03]  /*175e0*/  SHF.R.S32.HI R50, RZ, 0x1f, R11 ;  /* 0x0000001fff327819 */ /* 0x000fc6000001140b */
[----:B------:R1:W-:Y:S01]  /*175f0*/  STL [R1+0x10fc], R11 ;  /* 0x0010fc0b01007387 */ /* 0x0003e20000100800 */
[----:B------:R-:W-:Y:S01]  /*17600*/  SHF.R.S32.HI R59, RZ, 0x1f, R12 ;  /* 0x0000001fff3b7819 */ /* 0x000fe2000001140c */
[----:B------:R-:W-:Y:S01]  /*17610*/  IMAD R14, R14, UR29, RZ ;  /* 0x0000001d0e0e7c24 */ /* 0x000fe2000f8e02ff */
[----:B------:R-:W-:Y:S01]  /*17620*/  SHF.R.S32.HI R63, RZ, 0x1f, R13 ;  /* 0x0000001fff3f7819 */ /* 0x000fe2000001140d */
[----:B------:R-:W-:-:S03]  /*17630*/  IMAD R15, R15, UR5, RZ ;  /* 0x000000050f0f7c24 */ /* 0x000fc6000f8e02ff */
[----:B------:R-:W-:Y:S01]  /*17640*/  SHF.R.S32.HI R68, RZ, 0x1f, R14 ;  /* 0x0000001fff447819 */ /* 0x000fe2000001140e */
[----:B------:R-:W-:Y:S01]  /*17650*/  IMAD R16, R16, UR30, RZ ;  /* 0x0000001e10107c24 */ /* 0x000fe2000f8e02ff */
[----:B------:R-:W-:Y:S01]  /*17660*/  SHF.R.S32.HI R71, RZ, 0x1f, R15 ;  /* 0x0000001fff477819 */ /* 0x000fe2000001140f */
[----:B------:R-:W-:Y:S02]  /*17670*/  IMAD R17, R17, UR31, RZ ;  /* 0x0000001f11117c24 */ /* 0x000fe4000f8e02ff */
[----:B------:R-:W-:Y:S02]  /*17680*/  IMAD R18, R18, UR15, RZ ;  /* 0x0000000f12127c24 */ /* 0x000fe4000f8e02ff */
[----:B------:R-:W-:Y:S02]  /*17690*/  IMAD R19, R19, UR32, RZ ;  /* 0x0000002013137c24 */ /* 0x000fe4000f8e02ff */
[----:B------:R-:W-:Y:S02]  /*176a0*/  IMAD R20, R20, UR33, RZ ;  /* 0x0000002114147c24 */ /* 0x000fe4000f8e02ff */
[----:B------:R-:W-:Y:S01]  /*176b0*/  IMAD R21, R21, UR17, RZ ;  /* 0x0000001115157c24 */ /* 0x000fe2000f8e02ff */
[----:B------:R-:W-:Y:S01]  /*176c0*/  SHF.R.S32.HI R53, RZ, 0x1f, R19 ;  /* 0x0000001fff357819 */ /* 0x000fe20000011413 */
[----:B------:R-:W-:Y:S01]  /*176d0*/  IMAD R22, R22, UR34, RZ ;  /* 0x0000002216167c24 */ /* 0x000fe2000f8e02ff */
[----:B------:R-:W-:-:S02]  /*176e0*/  SHF.R.S32.HI R80, RZ, 0x1f, R20 ;  /* 0x0000001fff507819 */ /* 0x000fc40000011414 */
[----:B------:R-:W-:Y:S01]  /*176f0*/  SHF.R.S32.HI R79, RZ, 0x1f, R21 ;  /* 0x0000001fff4f7819 */ /* 0x000fe20000011415 */
[----:B------:R-:W-:Y:S01]  /*17700*/  IMAD R23, R23, UR35, RZ ;  /* 0x0000002317177c24 */ /* 0x000fe2000f8e02ff */
[----:B------:R-:W-:Y:S01]  /*17710*/  SHF.R.S32.HI R78, RZ, 0x1f, R22 ;  /* 0x0000001fff4e7819 */ /* 0x000fe20000011416 */
[----:B------:R-:W-:-:S03]  /*17720*/  IMAD R25, R25, UR6, RZ ;  /* 0x0000000619197c24 */ /* 0x000fc6000f8e02ff */
        /* <DEDUP_REMOVED lines=11> */
[----:B0-----:R-:W-:Y:S01]  /*177e0*/  IMAD R54, R69, UR4, RZ ;  /* 0x0000000445367c24 */ /* 0x001fe2000f8e02ff */
[----:B------:R-:W-:-:S05]  /*177f0*/  IADD3 R69, P1, PT, R11, R6, RZ ;  /* 0x000000060b457210 */ /* 0x000fca0007f3e0ff */
[----:B------:R-:W-:Y:S04]  /*17800*/  STL [R1+0x488], R69 ;  /* 0x0004884501007387 */ /* 0x000fe80000100800 */
[----:B------:R0:W-:Y:S01]  /*17810*/  STL [R1+0x46c], R4 ;  /* 0x00046c0401007387 */ /* 0x0001e20000100800 */
[----:B-1----:R-:W-:-:S03]  /*17820*/  IMAD.X R11, R50, 0x1, R5, P4 ;  /* 0x00000001320b7824 */ /* 0x002fc600020e0605 */
[----:B------:R1:W-:Y:S01]  /*17830*/  STL [R1+0x490], R8 ;  /* 0x0004900801007387 */ /* 0x0003e20000100800 */
[----:B0-----:R-:W-:-:S03]  /*17840*/  IMAD.X R4, R45, 0x1, R3, P6 ;  /* 0x000000012d047824 */ /* 0x001fc600030e0603 */
[----:B------:R-:W-:Y:S01]  /*17850*/  STL [R1+0x10d8], R45 ;  /* 0x0010d82d01007387 */ /* 0x000fe20000100800 */
[----:B-1----:R-:W-:-:S03]  /*17860*/  IADD3 R8, P6, PT, R12, R6, RZ ;  /* 0x000000060c087210 */ /* 0x002fc60007fde0ff */
[----:B------:R0:W-:Y:S01]  /*17870*/  STL [R1+0x474], R4 ;  /* 0x0004740401007387 */ /* 0x0001e20000100800 */
[----:B--2---:R-:W-:Y:S02]  /*17880*/  IMAD R49, R66, UR47, RZ ;  /* 0x0000002f42317c24 */ /* 0x004fe4000f8e02ff */
[----:B------:R-:W-:Y:S01]  /*17890*/  IMAD.X R66, R50, 0x1, R3, P1 ;  /* 0x0000000132427824 */ /* 0x000fe200008e0603 */
[----:B------:R1:W-:Y:S01]  /*178a0*/  STL [R1+0x498], R8 ;  /* 0x0004980801007387 */ /* 0x0003e20000100800 */
[----:B0-----:R-:W-:-:S03]  /*178b0*/  IADD3 R4, P4, PT, R13, R7, RZ ;  /* 0x000000070d047210 */ /* 0x001fc60007f9e0ff */
[----:B------:R-:W-:Y:S01]  /*178c0*/  STL [R1+0x10dc], R50 ;  /* 0x0010dc3201007387 */ /* 0x000fe20000100800 */
[----:B-1----:R-:W-:-:S03]  /*178d0*/  IADD3 R8, P1, PT, R13, R6, RZ ;  /* 0x000000060d087210 */ /* 0x002fc60007f3e0ff */
[----:B------:R0:W-:Y:S04]  /*178e0*/  STL [R1+0x4a0], R4 ;  /* 0x0004a00401007387 */ /* 0x0001e80000100800 */
[----:B------:R-:W-:Y:S04]  /*178f0*/  STL [R1+0x47c], R11 ;  /* 0x00047c0b01007387 */ /* 0x000fe80000100800 */
[----:B------:R-:W-:Y:S01]  /*17900*/  STL [R1+0x484], R66 ;  /* 0x0004844201007387 */ /* 0x000fe20000100800 */
[----:B0-----:R-:W-:-:S03]  /*17910*/  IMAD.X R4, R59, 0x1, R5, P2 ;  /* 0x000000013b047824 */ /* 0x001fc600010e0605 */
[----:B------:R0:W-:Y:S01]  /*17920*/  STL [R1+0x4a8], R8 ;  /* 0x0004a80801007387 */ /* 0x0001e20000100800 */
[----:B------:R-:W-:-:S03]  /*17930*/  IMAD.X R9, R63, 0x1, R5, P4 ;  /* 0x000000013f097824 */ /* 0x000fc600020e0605 */
[----:B------:R1:W-:Y:S01]  /*17940*/  STL [R1+0x48c], R4 ;  /* 0x00048c0401007387 */ /* 0x0003e20000100800 */
[----:B0-----:R-:W-:-:S03]  /*17950*/  IADD3 R8, P2, PT, R14, R7, RZ ;  /* 0x000000070e087210 */ /* 0x001fc60007f5e0ff */
[----:B------:R-:W-:Y:S01]  /*17960*/  STL [R1+0x10f4], R59 ;  /* 0x0010f43b01007387 */ /* 0x000fe20000100800 */
[----:B-1----:R-:W-:-:S03]  /*17970*/  IMAD.X R4, R59, 0x1, R3, P6 ;  /* 0x000000013b047824 */ /* 0x002fc600030e0603 */
[----:B------:R0:W-:Y:S01]  /*17980*/  STL [R1+0x4b0], R8 ;  /* 0x0004b00801007387 */ /* 0x0001e20000100800 */
[----:B------:R-:W-:-:S03]  /*17990*/  IADD3 R10, P6, PT, R14, R6, RZ ;  /* 0x000000060e0a7210 */ /* 0x000fc60007fde0ff */
[----:B------:R1:W-:Y:S01]  /*179a0*/  STL [R1+0x494], R4 ;  /* 0x0004940401007387 */ /* 0x0003e20000100800 */
[----:B0-----:R-:W-:-:S03]  /*179b0*/  IADD3 R8, P4, PT, R15, R7, RZ ;  /* 0x000000070f087210 */ /* 0x001fc60007f9e0ff */
[----:B------:R0:W-:Y:S01]  /*179c0*/  STL [R1+0x49c], R9 ;  /* 0x00049c0901007387 */ /* 0x0001e20000100800 */
[----:B-1----:R-:W-:-:S03]  /*179d0*/  IMAD.X R4, R63, 0x1, R3, P1 ;  /* 0x000000013f047824 */ /* 0x002fc600008e0603 */
[----:B------:R-:W-:Y:S04]  /*179e0*/  STL [R1+0x4b8], R10 ;  /* 0x0004b80a01007387 */ /* 0x000fe80000100800 */
[----:B------:R1:W-:Y:S01]  /*179f0*/  STL [R1+0x4c0], R8 ;  /* 0x0004c00801007387 */ /* 0x0003e20000100800 */
[----:B0-----:R-:W-:-:S03]  /*17a00*/  IADD3 R9, P1, PT, R15, R6, RZ ;  /* 0x000000060f097210 */ /* 0x001fc60007f3e0ff */
[----:B------:R0:W-:Y:S04]  /*17a10*/  STL [R1+0x1100], R63 ;  /* 0x0011003f01007387 */ /* 0x0001e80000100800 */
[----:B------:R2:W-:Y:S01]  /*17a20*/  STL [R1+0x4a4], R4 ;  /* 0x0004a40401007387 */ /* 0x0005e20000100800 */
[----:B-1----:R-:W-:-:S03]  /*17a30*/  IMAD.X R8, R68, 0x1, R5, P2 ;  /* 0x0000000144087824 */ /* 0x002fc600010e0605 */
[----:B------:R1:W-:Y:S01]  /*17a40*/  STL [R1+0x4c8], R9 ;  /* 0x0004c80901007387 */ /* 0x0003e20000100800 */
[----:B0-----:R-:W-:-:S03]  /*17a50*/  IMAD.X R63, R71, 0x1, R5, P4 ;  /* 0x00000001473f7824 */ /* 0x001fc600020e0605 */
[----:B------:R0:W-:Y:S01]  /*17a60*/  STL [R1+0x4ac], R8 ;  /* 0x0004ac0801007387 */ /* 0x0001e20000100800 */
[-C--:B--2---:R-:W-:Y:S01]  /*17a70*/  IADD3 R4, P2, PT, R16, R7.reuse, RZ ;  /* 0x0000000710047210 */ /* 0x084fe20007f5e0ff */
[----:B-1----:R-:W-:Y:S02]  /*17a80*/  IMAD.X R9, R68, 0x1, R3, P6 ;  /* 0x0000000144097824 */ /* 0x002fe400030e0603 */
[----:B------:R-:W-:Y:S01]  /*17a90*/  STL [R1+0x1050], R16 ;  /* 0x0010501001007387 */ /* 0x000fe20000100800 */
[----:B------:R-:W-:Y:S02]  /*17aa0*/  IADD3 R14, P4, PT, R17, R7, RZ ;  /* 0x00000007110e7210 */ /* 0x000fe40007f9e0ff */
[----:B0-----:R-:W-:Y:S01]  /*17ab0*/  IADD3 R8, P6, PT, R16, R6, RZ ;  /* 0x0000000610087210 */ /* 0x001fe20007fde0ff */
[----:B------:R0:W-:Y:S01]  /*17ac0*/  STL [R1+0x4b4], R9 ;  /* 0x0004b40901007387 */ /* 0x0001e20000100800 */
[----:B------:R-:W-:-:S03]  /*17ad0*/  IMAD R65, R73, UR24, RZ ;  /* 0x0000001849417c24 */ /* 0x000fc6000f8e02ff */
[----:B------:R-:W-:Y:S01]  /*17ae0*/  STL [R1+0x4d0], R4 ;  /* 0x0004d00401007387 */ /* 0x000fe20000100800 */
[----:B------:R-:W-:-:S03]  /*17af0*/  SHF.R.S32.HI R73, RZ, 0x1f, R16 ;  /* 0x0000001fff497819 */ /* 0x000fc60000011410 */
[----:B------:R1:W-:Y:S01]  /*17b00*/  STL [R1+0x4d8], R8 ;  /* 0x0004d80801007387 */ /* 0x0003e20000100800 */
[----:B0-----:R-:W-:-:S03]  /*17b10*/  IMAD.X R9, R71, 0x1, R3, P1 ;  /* 0x0000000147097824 */ /* 0x001fc600008e0603 */
[----:B------:R-:W-:Y:S04]  /*17b20*/  STL [R1+0x4e0], R14 ;  /* 0x0004e00e01007387 */ /* 0x000fe80000100800 */
[----:B------:R-:W-:Y:S01]  /*17b30*/  STL [R1+0x4bc], R63 ;  /* 0x0004bc3f01007387 */ /* 0x000fe20000100800 */
[----:B-1----:R-:W-:-:S03]  /*17b40*/  IADD3 R8, P1, PT, R17, R6, RZ ;  /* 0x0000000611087210 */ /* 0x002fc60007f3e0ff */
[----:B------:R0:W-:Y:S04]  /*17b50*/  STL [R1+0x4c4], R9 ;  /* 0x0004c40901007387 */ /* 0x0001e80000100800 */
[----:B------:R-:W-:Y:S04]  /*17b60*/  STL [R1+0x1058], R17 ;  /* 0x0010581101007387 */ /* 0x000fe80000100800 */
[----:B------:R1:W-:Y:S01]  /*17b70*/  STL [R1+0x4e8], R8 ;  /* 0x0004e80801007387 */ /* 0x0003e20000100800 */
[----:B---3--:R-:W-:Y:S01]  /*17b80*/  IMAD R58, R74, UR48, RZ ;  /* 0x000000304a3a7c24 */ /* 0x008fe2000f8e02ff */
[----:B------:R-:W-:Y:S01]  /*17b90*/  SHF.R.S32.HI R74, RZ, 0x1f, R17 ;  /* 0x0000001fff4a7819 */ /* 0x000fe20000011411 */
[----:B0-----:R-:W-:-:S02]  /*17ba0*/  IMAD.X R9, R73, 0x1, R3, P6 ;  /* 0x0000000149097824 */ /* 0x001fc400030e0603 */
[----:B-1----:R-:W-:Y:S01]  /*17bb0*/  IMAD.X R8, R73, 0x1, R5, P2 ;  /* 0x0000000149087824 */ /* 0x002fe200010e0605 */
[----:B------:R-:W-:-:S04]  /*17bc0*/  IADD3 R14, P2, PT, R18, R7, RZ ;  /* 0x00000007120e7210 */ /* 0x000fc80007f5e0ff */
[----:B------:R0:W-:Y:S04]  /*17bd0*/  STL [R1+0x4cc], R8 ;  /* 0x0004cc0801007387 */ /* 0x0001e80000100800 */
[----:B------:R-:W-:Y:S04]  /*17be0*/  STL [R1+0x4f0], R14 ;  /* 0x0004f00e01007387 */ /* 0x000fe80000100800 */
[----:B------:R-:W-:Y:S01]  /*17bf0*/  STL [R1+0x105c], R18 ;  /* 0x00105c1201007387 */ /* 0x000fe20000100800 */
[----:B0-----:R-:W-:-:S03]  /*17c00*/  IADD3 R8, P6, PT, R18, R6, RZ ;  /* 0x0000000612087210 */ /* 0x001fc60007fde0ff */
[----:B------:R0:W-:Y:S01]  /*17c10*/  STL [R1+0x4d4], R9 ;  /* 0x0004d40901007387 */ /* 0x0001e20000100800 */
[----:B----4-:R-:W-:Y:S01]  /*17c20*/  IMAD R61, R75, UR49, RZ ;  /* 0x000000314b3d7c24 */ /* 0x010fe2000f8e02ff */
[----:B------:R-:W-:Y:S02]  /*17c30*/  SHF.R.S32.HI R75, RZ, 0x1f, R18 ;  /* 0x0000001fff4b7819 */ /* 0x000fe40000011412 */
[----:B------:R1:W-:Y:S01]  /*17c40*/  STL [R1+0x4f8], R8 ;  /* 0x0004f80801007387 */ /* 0x0003e20000100800 */
[C---:B0-----:R-:W-:Y:S02]  /*17c50*/  IMAD.X R9, R74.reuse, 0x1, R5, P4 ;  /* 0x000000014a097824 */ /* 0x041fe400020e0605 */
[----:B-1----:R-:W-:-:S03]  /*17c60*/  IMAD.X R8, R74, 0x1, R3, P1 ;  /* 0x000000014a087824 */ /* 0x002fc600008e0603 */
[----:B------:R-:W-:Y:S01]  /*17c70*/  STL [R1+0x4dc], R9 ;  /* 0x0004dc0901007387 */ /* 0x000fe20000100800 */
[C---:B------:R-:W-:Y:S02]  /*17c80*/  IADD3 R48, P4, PT, R19.reuse, R7, RZ ;  /* 0x0000000713307210 */ /* 0x040fe40007f9e0ff */
[----:B------:R-:W-:Y:S01]  /*17c90*/  IADD3 R52, P1, PT, R19, R6, RZ ;  /* 0x0000000613347210 */ /* 0x000fe20007f3e0ff */
[----:B------:R-:W-:Y:S04]  /*17ca0*/  STL [R1+0x1064], R19 ;  /* 0x0010641301007387 */ /* 0x000fe80000100800 */
[----:B------:R0:W-:Y:S04]  /*17cb0*/  STL [R1+0x4e4], R8 ;  /* 0x0004e40801007387 */ /* 0x0001e80000100800 */
[----:B------:R-:W-:Y:S01]  /*17cc0*/  STL [R1+0x500], R48 ;  /* 0x0005003001007387 */ /* 0x000fe20000100800 */
[----:B0-----:R-:W-:-:S03]  /*17cd0*/  IMAD.X R8, R75, 0x1, R5, P2 ;  /* 0x000000014b087824 */ /* 0x001fc600010e0605 */
[----:B------:R-:W-:Y:S04]  /*17ce0*/  STL [R1+0x508], R52 ;  /* 0x0005083401007387 */ /* 0x000fe80000100800 */
[----:B------:R0:W-:Y:S01]  /*17cf0*/  STL [R1+0x4ec], R8 ;  /* 0x0004ec0801007387 */ /* 0x0001e20000100800 */
[C---:B------:R-:W-:Y:S01]  /*17d00*/  IADD3 R56, P2, PT, R20.reuse, R7, RZ ;  /* 0x0000000714387210 */ /* 0x040fe20007f5e0ff */
[----:B------:R-:W-:Y:S02]  /*17d10*/  IMAD.X R59, R53, 0x1, R5, P4 ;  /* 0x00000001353b7824 */ /* 0x000fe400020e0605 */
[----:B------:R-:W-:Y:S01]  /*17d20*/  STL [R1+0x1068], R20 ;  /* 0x0010681401007387 */ /* 0x000fe20000100800 */
[----:B0-----:R-:W-:Y:S01]  /*17d30*/  IMAD.X R8, R75, 0x1, R3, P6 ;  /* 0x000000014b087824 */ /* 0x001fe200030e0603 */
[----:B------:R-:W-:-:S04]  /*17d40*/  IADD3 R40, P6, PT, R20, R6, RZ ;  /* 0x0000000614287210 */ /* 0x000fc80007fde0ff */
[----:B------:R0:W-:Y:S01]  /*17d50*/  STL [R1+0x4f4], R8 ;  /* 0x0004f40801007387 */ /* 0x0001e20000100800 */
[----:B------:R-:W-:-:S03]  /*17d60*/  IMAD.X R9, R53, 0x1, R3, P1 ;  /* 0x0000000135097824 */ /* 0x000fc600008e0603 */
[----:B------:R-:W-:Y:S01]  /*17d70*/  STL [R1+0x510], R56 ;  /* 0x0005103801007387 */ /* 0x000fe20000100800 */
[----:B0-----:R-:W-:-:S03]  /*17d80*/  IADD3 R8, P4, PT, R21, R7, RZ ;  /* 0x0000000715087210 */ /* 0x001fc60007f9e0ff */
[----:B------:R-:W-:Y:S01]  /*17d90*/  STL [R1+0x518], R40 ;  /* 0x0005182801007387 */ /* 0x000fe20000100800 */
[----:B------:R-:W-:-:S03]  /*17da0*/  IMAD.X R53, R80, 0x1, R5, P2 ;  /* 0x0000000150357824 */ /* 0x000fc600010e0605 */
[----:B------:R0:W-:Y:S01]  /*17db0*/  STL [R1+0x520], R8 ;  /* 0x0005200801007387 */ /* 0x0001e20000100800 */
[----:B------:R-:W-:-:S03]  /*17dc0*/  IADD3 R14, P2, PT, R22, R7, RZ ;  /* 0x00000007160e7210 */ /* 0x000fc60007f5e0ff */
[----:B------:R-:W-:Y:S01]  /*17dd0*/  STL [R1+0x4fc], R59 ;  /* 0x0004fc3b01007387 */ /* 0x000fe20000100800 */
[----:B0-----:R-:W-:-:S03]  /*17de0*/  IADD3 R8, P1, PT, R21, R6, RZ ;  /* 0x0000000615087210 */ /* 0x001fc60007f3e0ff */
[----:B------:R0:W-:Y:S04]  /*17df0*/  STL [R1+0x504], R9 ;  /* 0x0005040901007387 */ /* 0x0001e80000100800 */
[----:B------:R1:W-:Y:S01]  /*17e00*/  STL [R1+0x528], R8 ;  /* 0x0005280801007387 */ /* 0x0003e20000100800 */
[----:B0-----:R-:W-:-:S03]  /*17e10*/  IMAD.X R9, R80, 0x1, R3, P6 ;  /* 0x0000000150097824 */ /* 0x001fc600030e0603 */
[----:B------:R0:W-:Y:S01]  /*17e20*/  STL [R1+0x530], R14 ;  /* 0x0005300e01007387 */ /* 0x0001e20000100800 */
[----:B-1----:R-:W-:-:S03]  /*17e30*/  IADD3 R8, P6, PT, R22, R6, RZ ;  /* 0x0000000616087210 */ /* 0x002fc60007fde0ff */
[----:B------:R-:W-:Y:S04]  /*17e40*/  STL [R1+0x50c], R53 ;  /* 0x00050c3501007387 */ /* 0x000fe80000100800 */
[----:B------:R1:W-:Y:S01]  /*17e50*/  STL [R1+0x514], R9 ;  /* 0x0005140901007387 */ /* 0x0003e20000100800 */
[----:B0-----:R-:W-:-:S03]  /*17e60*/  IMAD.X R14, R79, 0x1, R5, P4 ;  /* 0x000000014f0e7824 */ /* 0x001fc600020e0605 */
[----:B------:R-:W-:Y:S04]  /*17e70*/  STL [R1+0x106c], R22 ;  /* 0x00106c1601007387 */ /* 0x000fe80000100800 */
[----:B------:R0:W-:Y:S01]  /*17e80*/  STL [R1+0x538], R8 ;  /* 0x0005380801007387 */ /* 0x0001e20000100800 */
[----:B-1----:R-:W-:-:S03]  /*17e90*/  IADD3 R9, P4, PT, R23, R7, RZ ;  /* 0x0000000717097210 */ /* 0x002fc60007f9e0ff */
[----:B------:R1:W-:Y:S01]  /*17ea0*/  STL [R1+0x51c], R14 ;  /* 0x00051c0e01007387 */ /* 0x0003e20000100800 */
[----:B0-----:R-:W-:Y:S01]  /*17eb0*/  IMAD.X R8, R79, 0x1, R3, P1 ;  /* 0x000000014f087824 */ /* 0x001fe200008e0603 */
[----:B------:R-:W-:Y:S02]  /*17ec0*/  IADD3 R50, P1, PT, R23, R6, RZ ;  /* 0x0000000617327210 */ /* 0x000fe40007f3e0ff */
[----:B------:R0:W-:Y:S01]  /*17ed0*/  STL [R1+0x540], R9 ;  /* 0x0005400901007387 */ /* 0x0001e20000100800 */
[----:B-1----:R-:W-:-:S03]  /*17ee0*/  IMAD.X R14, R78, 0x1, R5, P2 ;  /* 0x000000014e0e7824 */ /* 0x002fc600010e0605 */
[----:B------:R1:W-:Y:S01]  /*17ef0*/  STL [R1+0x524], R8 ;  /* 0x0005240801007387 */ /* 0x0003e20000100800 */
[----:B0-----:R-:W-:-:S03]  /*17f00*/  IADD3 R9, P2, PT, R25, R7, RZ ;  /* 0x0000000719097210 */ /* 0x001fc60007f5e0ff */
[----:B------:R0:W-:Y:S01]  /*17f10*/  STL [R1+0x52c], R14 ;  /* 0x00052c0e01007387 */ /* 0x0001e20000100800 */
[----:B-1----:R-:W-:-:S03]  /*17f20*/  IMAD.X R8, R78, 0x1, R3, P6 ;  /* 0x000000014e087824 */ /* 0x002fc600030e0603 */
[----:B------:R-:W-:Y:S04]  /*17f30*/  STL [R1+0x548], R50 ;  /* 0x0005483201007387 */ /* 0x000fe80000100800 */
[----:B------:R1:W-:Y:S01]  /*17f40*/  STL [R1+0x550], R9 ;  /* 0x0005500901007387 */ /* 0x0003e20000100800 */
[----:B0-----:R-:W-:-:S03]  /*17f50*/  IADD3 R14, P6, PT, R25, R6, RZ ;  /* 0x00000006190e7210 */ /* 0x001fc60007fde0ff */
[----:B------:R-:W-:Y:S04]  /*17f60*/  STL [R1+0x10e0], R50 ;  /* 0x0010e03201007387 */ /* 0x000fe80000100800 */
[----:B------:R0:W-:Y:S01]  /*17f70*/  STL [R1+0x534], R8 ;  /* 0x0005340801007387 */ /* 0x0001e20000100800 */
[----:B-1----:R-:W-:-:S03]  /*17f80*/  IMAD.X R9, R77, 0x1, R5, P4 ;  /* 0x000000014d097824 */ /* 0x002fc600020e0605 */
[----:B------:R1:W-:Y:S01]  /*17f90*/  STL [R1+0x558], R14 ;  /* 0x0005580e01007387 */ /* 0x0003e20000100800 */
[----:B0-----:R-:W-:-:S03]  /*17fa0*/  IADD3 R8, P4, PT, R27, R7, RZ ;  /* 0x000000071b087210 */ /* 0x001fc60007f9e0ff */
[----:B------:R0:W-:Y:S01]  /*17fb0*/  STL [R1+0x53c], R9 ;  /* 0x00053c0901007387 */ /* 0x0001e20000100800 */
[----:B-1----:R-:W-:-:S03]  /*17fc0*/  IMAD.X R14, R77, 0x1, R3, P1 ;  /* 0x000000014d0e7824 */ /* 0x002fc600008e0603 */
[----:B------:R1:W-:Y:S01]  /*17fd0*/  STL [R1+0x560], R8 ;  /* 0x0005600801007387 */ /* 0x0003e20000100800 */
[----:B0-----:R-:W-:-:S03]  /*17fe0*/  IADD3 R9, P1, PT, R27, R6, RZ ;  /* 0x000000061b097210 */ /* 0x001fc60007f3e0ff */
[----:B------:R-:W-:Y:S01]  /*17ff0*/  STL [R1+0x544], R14 ;  /* 0x0005440e01007387 */ /* 0x000fe20000100800 */
[----:B-1----:R-:W-:-:S03]  /*18000*/  IMAD.X R8, R76, 0x1, R5, P2 ;  /* 0x000000014c087824 */ /* 0x002fc600010e0605 */
[----:B------:R0:W-:Y:S01]  /*18010*/  STL [R1+0x568], R9 ;  /* 0x0005680901007387 */ /* 0x0001e20000100800 */
[----:B------:R-:W-:-:S03]  /*18020*/  IADD3 R42, P2, PT, R28, R7, RZ ;  /* 0x000000071c2a7210 */ /* 0x000fc60007f5e0ff */
[----:B------:R1:W-:Y:S01]  /*18030*/  STL [R1+0x54c], R8 ;  /* 0x00054c0801007387 */ /* 0x0003e20000100800 */
[----:B0-----:R-:W-:-:S03]  /*18040*/  IMAD.X R9, R76, 0x1, R3, P6 ;  /* 0x000000014c097824 */ /* 0x001fc600030e0603 */
[----:B------:R-:W-:Y:S01]  /*18050*/  STL [R1+0x1084], R28 ;  /* 0x0010841c01007387 */ /* 0x000fe20000100800 */
[----:B-1----:R-:W-:-:S03]  /*18060*/  IADD3 R8, P6, PT, R28, R6, RZ ;  /* 0x000000061c087210 */ /* 0x002fc60007fde0ff */
[----:B------:R0:W-:Y:S04]  /*18070*/  STL [R1+0x554], R9 ;  /* 0x0005540901007387 */ /* 0x0001e80000100800 */
[----:B------:R-:W-:Y:S04]  /*18080*/  STL [R1+0x570], R42 ;  /* 0x0005702a01007387 */ /* 0x000fe80000100800 */
[----:B------:R1:W-:Y:S01]  /*18090*/  STL [R1+0x578], R8 ;  /* 0x0005780801007387 */ /* 0x0003e20000100800 */
[C---:B0-----:R-:W-:Y:S02]  /*180a0*/  IMAD.X R9, R26.reuse, 0x1, R3, P1 ;  /* 0x000000011a097824 */ /* 0x041fe400008e0603 */
[----:B-1----:R-:W-:Y:S01]  /*180b0*/  IMAD.X R8, R26, 0x1, R5, P4 ;  /* 0x000000011a087824 */ /* 0x002fe200020e0605 */
[----:B------:R-:W-:-:S04]  /*180c0*/  IADD3 R45, P4, PT, R29, R7, RZ ;  /* 0x000000071d2d7210 */ /* 0x000fc80007f9e0ff */
[----:B------:R0:W-:Y:S04]  /*180d0*/  STL [R1+0x55c], R8 ;  /* 0x00055c0801007387 */ /* 0x0001e80000100800 */
[----:B------:R-:W-:Y:S01]  /*180e0*/  STL [R1+0x108c], R29 ;  /* 0x00108c1d01007387 */ /* 0x000fe20000100800 */
[----:B0-----:R-:W-:-:S03]  /*180f0*/  IADD3 R8, P1, PT, R29, R6, RZ ;  /* 0x000000061d087210 */ /* 0x001fc60007f3e0ff */
[----:B------:R0:W-:Y:S04]  /*18100*/  STL [R1+0x564], R9 ;  /* 0x0005640901007387 */ /* 0x0001e80000100800 */
[----:B------:R-:W-:Y:S04]  /*18110*/  STL [R1+0x580], R45 ;  /* 0x0005802d01007387 */ /* 0x000fe80000100800 */
[----:B------:R1:W-:Y:S01]  /*18120*/  STL [R1+0x588], R8 ;  /* 0x0005880801007387 */ /* 0x0003e20000100800 */
[C---:B0-----:R-:W-:Y:S02]  /*18130*/  IMAD.X R9, R24.reuse, 0x1, R3, P6 ;  /* 0x0000000118097824 */ /* 0x041fe400030e0603 */
[----:B-1----:R-:W-:Y:S01]  /*18140*/  IMAD.X R8, R24, 0x1, R5, P2 ;  /* 0x0000000118087824 */ /* 0x002fe200010e0605 */
[----:B------:R-:W-:-:S04]  /*18150*/  IADD3 R14, P2, PT, R30, R7, RZ ;  /* 0x000000071e0e7210 */ /* 0x000fc80007f5e0ff */
[----:B------:R0:W-:Y:S04]  /*18160*/  STL [R1+0x56c], R8 ;  /* 0x00056c0801007387 */ /* 0x0001e80000100800 */
[----:B------:R1:W-:Y:S04]  /*18170*/  STL [R1+0x590], R14 ;  /* 0x0005900e01007387 */ /* 0x0003e80000100800 */
[----:B------:R-:W-:Y:S01]  /*18180*/  STL [R1+0x10a0], R30 ;  /* 0x0010a01e01007387 */ /* 0x000fe20000100800 */
[----:B0-----:R-:W-:-:S03]  /*18190*/  IADD3 R8, P6, PT, R30, R6, RZ ;  /* 0x000000061e087210 */ /* 0x001fc60007fde0ff */
[----:B------:R0:W-:Y:S01]  /*181a0*/  STL [R1+0x574], R9 ;  /* 0x0005740901007387 */ /* 0x0001e20000100800 */
[----:B-1----:R-:W-:-:S03]  /*181b0*/  IMAD.X R14, R2, 0x1, R5, P4 ;  /* 0x00000001020e7824 */ /* 0x002fc600020e0605 */
[----:B------:R-:W-:Y:S01]  /*181c0*/  STL [R1+0x598], R8 ;  /* 0x0005980801007387 */ /* 0x000fe20000100800 */
[----:B0-----:R-:W-:Y:S01]  /*181d0*/  IMAD.X R9, R2, 0x1, R3, P1 ;  /* 0x0000000102097824 */ /* 0x001fe200008e0603 */
[----:B------:R-:W-:Y:S02]  /*181e0*/  IADD3 R2, P4, PT, R31, R7, RZ ;  /* 0x000000071f027210 */ /* 0x000fe40007f9e0ff */
[----:B------:R-:W-:Y:S04]  /*181f0*/  STL [R1+0x57c], R14 ;  /* 0x00057c0e01007387 */ /* 0x000fe80000100800 */
[----:B------:R0:W-:Y:S01]  /*18200*/  STL [R1+0x584], R9 ;  /* 0x0005840901007387 */ /* 0x0001e20000100800 */
[----:B------:R-:W-:-:S03]  /*18210*/  IMAD R32, R32, UR19, RZ ;  /* 0x0000001320207c24 */ /* 0x000fc6000f8e02ff */
[----:B------:R-:W-:Y:S04]  /*18220*/  STL [R1+0x10a4], R31 ;  /* 0x0010a41f01007387 */ /* 0x000fe80000100800 */
[----:B------:R1:W-:Y:S01]  /*18230*/  STL [R1+0x5a0], R2 ;  /* 0x0005a00201007387 */ /* 0x0003e20000100800 */
[----:B0-----:R-:W-:Y:S01]  /*18240*/  IADD3 R9, P1, PT, R31, R6, RZ ;  /* 0x000000061f097210 */ /* 0x001fe20007f3e0ff */
[----:B-1----:R-:W-:-:S04]  /*18250*/  IMAD.X R2, R0, 0x1, R5, P2 ;  /* 0x0000000100027824 */ /* 0x002fc800010e0605 */
[----:B------:R-:W-:Y:S01]  /*18260*/  STL [R1+0x5a8], R9 ;  /* 0x0005a80901007387 */ /* 0x000fe20000100800 */
[----:B------:R-:W-:Y:S01]  /*18270*/  IMAD.X R0, R0, 0x1, R3, P6 ;  /* 0x0000000100007824 */ /* 0x000fe200030e0603 */
[----:B------:R-:W-:Y:S02]  /*18280*/  SHF.R.S32.HI R8, RZ, 0x1f, R31 ;  /* 0x0000001fff087819 */ /* 0x000fe4000001141f */
[----:B------:R0:W-:Y:S04]  /*18290*/  STL [R1+0x58c], R2 ;  /* 0x00058c0201007387 */ /* 0x0001e80000100800 */
[----:B------:R1:W-:Y:S01]  /*182a0*/  STL [R1+0x594], R0 ;  /* 0x0005940001007387 */ /* 0x0003e20000100800 */
[----:B0-----:R-:W-:-:S03]  /*182b0*/  IADD3 R2, P6, PT, R32, R7, RZ ;  /* 0x0000000720027210 */ /* 0x001fc60007fde0ff */
[----:B------:R-:W-:Y:S01]  /*182c0*/  STL [R1+0x107c], R32 ;  /* 0x00107c2001007387 */ /* 0x000fe20000100800 */
[----:B-1----:R-:W-:-:S03]  /*182d0*/  IADD3 R0, P2, PT, R32, R6, RZ ;  /* 0x0000000620007210 */ /* 0x002fc60007f5e0ff */
[----:B------:R0:W-:Y:S01]  /*182e0*/  STL [R1+0x5b0], R2 ;  /* 0x0005b00201007387 */ /* 0x0001e20000100800 */
[----:B------:R-:W-:-:S03]  /*182f0*/  IMAD R33, R33, UR40, RZ ;  /* 0x0000002821217c24 */ /* 0x000fc6000f8e02ff */
[----:B------:R1:W-:Y:S01]  /*18300*/  STL [R1+0x5b8], R0 ;  /* 0x0005b80001007387 */ /* 0x0003e20000100800 */
[C---:B0-----:R-:W-:Y:S01]  /*18310*/  IMAD.X R2, R8.reuse, 0x1, R5, P4 ;  /* 0x0000000108027824 */ /* 0x041fe200020e0605 */
[----:B------:R-:W-:Y:S01]  /*18320*/  SHF.R.S32.HI R9, RZ, 0x1f, R32 ;  /* 0x0000001fff097819 */ /* 0x000fe20000011420 */
[----:B-1----:R-:W-:-:S03]  /*18330*/  IMAD.X R0, R8, 0x1, R3, P1 ;  /* 0x0000000108007824 */ /* 0x002fc600008e0603 */
[----:B------:R0:W-:Y:S04]  /*18340*/  STL [R1+0x59c], R2 ;  /* 0x00059c0201007387 */ /* 0x0001e80000100800 */
[----:B------:R1:W-:Y:S01]  /*18350*/  STL [R1+0x5a4], R0 ;  /* 0x0005a40001007387 */ /* 0x0003e20000100800 */
[----:B0-----:R-:W-:-:S03]  /*18360*/  IADD3 R2, P4, PT, R33, R7, RZ ;  /* 0x0000000721027210 */ /* 0x001fc60007f9e0ff */
[----:B------:R-:W-:Y:S01]  /*18370*/  STL [R1+0x1090], R33 ;  /* 0x0010902101007387 */ /* 0x000fe20000100800 */
[----:B-1----:R-:W-:-:S03]  /*18380*/  IADD3 R0, P1, PT, R33, R6, RZ ;  /* 0x0000000621007210 */ /* 0x002fc60007f3e0ff */
[----:B------:R0:W-:Y:S01]  /*18390*/  STL [R1+0x5c0], R2 ;  /* 0x0005c00201007387 */ /* 0x0001e20000100800 */
[----:B------:R-:W-:Y:S01]  /*183a0*/  IMAD R34, R34, UR41, RZ ;  /* 0x0000002922227c24 */ /* 0x000fe2000f8e02ff */
[----:B------:R-:W-:Y:S02]  /*183b0*/  SHF.R.S32.HI R8, RZ, 0x1f, R33 ;  /* 0x0000001fff087819 */ /* 0x000fe40000011421 */
[----:B------:R1:W-:Y:S01]  /*183c0*/  STL [R1+0x5c8], R0 ;  /* 0x0005c80001007387 */ /* 0x0003e20000100800 */
[C---:B0-----:R-:W-:Y:S02]  /*183d0*/  IMAD.X R2, R9.reuse, 0x1, R5, P6 ;  /* 0x0000000109027824 */ /* 0x041fe400030e0605 */
[----:B-1----:R-:W-:-:S03]  /*183e0*/  IMAD.X R0, R9, 0x1, R3, P2 ;  /* 0x0000000109007824 */ /* 0x002fc600010e0603 */
[----:B------:R0:W-:Y:S01]  /*183f0*/  STL [R1+0x5ac], R2 ;  /* 0x0005ac0201007387 */ /* 0x0001e20000100800 */
[----:B------:R-:W-:-:S03]  /*18400*/  IMAD.X R14, R8, 0x1, R5, P4 ;  /* 0x00000001080e7824 */ /* 0x000fc600020e0605 */
[----:B------:R1:W-:Y:S01]  /*18410*/  STL [R1+0x5b4], R0 ;  /* 0x0005b40001007387 */ /* 0x0003e20000100800 */
[----:B0-----:R-:W-:-:S03]  /*18420*/  IADD3 R2, P6, PT, R34, R7, RZ ;  /* 0x0000000722027210 */ /* 0x001fc60007fde0ff */
[----:B------:R-:W-:Y:S01]  /*18430*/  STL [R1+0x1098], R34 ;  /* 0x0010982201007387 */ /* 0x000fe20000100800 */
[----:B------:R-:W-:Y:S01]  /*18440*/  IMAD R35, R35, UR12, RZ ;  /* 0x0000000c23237c24 */ /* 0x000fe2000f8e02ff */
[----:B-1----:R-:W-:Y:S02]  /*18450*/  IADD3 R0, P2, PT, R34, R6, RZ ;  /* 0x0000000622007210 */ /* 0x002fe40007f5e0ff */
[----:B------:R0:W-:Y:S01]  /*18460*/  STL [R1+0x5d0], R2 ;  /* 0x0005d00201007387 */ /* 0x0001e20000100800 */
[----:B------:R-:W-:-:S03]  /*18470*/  SHF.R.S32.HI R9, RZ, 0x1f, R34 ;  /* 0x0000001fff097819 */ /* 0x000fc60000011422 */
[----:B------:R1:W-:Y:S01]  /*18480*/  STL [R1+0x5bc], R14 ;  /* 0x0005bc0e01007387 */ /* 0x0003e20000100800 */
[----:B0-----:R-:W-:-:S03]  /*18490*/  IMAD.X R2, R8, 0x1, R3, P1 ;  /* 0x0000000108027824 */ /* 0x001fc600008e0603 */
[----:B------:R-:W-:Y:S04]  /*184a0*/  STL [R1+0x5d8], R0 ;  /* 0x0005d80001007387 */ /* 0x000fe80000100800 */
[----:B------:R0:W-:Y:S01]  /*184b0*/  STL [R1+0x5c4], R2 ;  /* 0x0005c40201007387 */ /* 0x0001e20000100800 */
[C---:B-1----:R-:W-:Y:S01]  /*184c0*/  IADD3 R14, P4, PT, R35.reuse, R7, RZ ;  /* 0x00000007230e7210 */ /* 0x042fe20007f9e0ff */
[----:B------:R-:W-:Y:S02]  /*184d0*/  IMAD R36, R36, UR42, RZ ;  /* 0x0000002a24247c24 */ /* 0x000fe4000f8e02ff */
[----:B------:R1:W-:Y:S01]  /*184e0*/  STL [R1+0x1040], R0 ;  /* 0x0010400001007387 */ /* 0x0003e20000100800 */
[----:B0-----:R-:W-:-:S03]  /*184f0*/  IADD3 R2, P1, PT, R35, R6, RZ ;  /* 0x0000000623027210 */ /* 0x001fc60007f3e0ff */
[----:B------:R-:W-:Y:S01]  /*18500*/  STL [R1+0x10a8], R35 ;  /* 0x0010a82301007387 */ /* 0x000fe20000100800 */
[----:B-1----:R-:W-:-:S03]  /*18510*/  IMAD.X R0, R9, 0x1, R5, P6 ;  /* 0x0000000109007824 */ /* 0x002fc600030e0605 */
[----:B------:R0:W-:Y:S01]  /*18520*/  STL [R1+0x5e8], R2 ;  /* 0x0005e80201007387 */ /* 0x0001e20000100800 */
[----:B------:R-:W-:-:S03]  /*18530*/  SHF.R.S32.HI R8, RZ, 0x1f, R35 ;  /* 0x0000001fff087819 */ /* 0x000fc60000011423 */
[----:B------:R-:W-:Y:S04]  /*18540*/  STL [R1+0x5e0], R14 ;  /* 0x0005e00e01007387 */ /* 0x000fe80000100800 */
[----:B------:R-:W-:Y:S01]  /*18550*/  STL [R1+0x10c0], R14 ;  /* 0x0010c00e01007387 */ /* 0x000fe20000100800 */
[----:B0-----:R-:W-:-:S03]  /*18560*/  IMAD.X R2, R9, 0x1, R3, P2 ;  /* 0x0000000109027824 */ /* 0x001fc600010e0603 */
[----:B------:R0:W-:Y:S01]  /*18570*/  STL [R1+0x5cc], R0 ;  /* 0x0005cc0001007387 */ /* 0x0001e20000100800 */
[----:B------:R-:W-:Y:S01]  /*18580*/  IADD3 R30, P2, PT, R36, R6, RZ ;  /* 0x00000006241e7210 */ /* 0x000fe20007f5e0ff */
[----:B------:R-:W-:Y:S02]  /*18590*/  IMAD R37, R37, UR43, RZ ;  /* 0x0000002b25257c24 */ /* 0x000fe4000f8e02ff */
[----:B------:R-:W-:Y:S01]  /*185a0*/  STL [R1+0x10b4], R36 ;  /* 0x0010b42401007387 */ /* 0x000fe20000100800 */
[----:B------:R-:W-:Y:S01]  /*185b0*/  IMAD.X R15, R8, 0x1, R5, P4 ;  /* 0x00000001080f7824 */ /* 0x000fe200020e0605 */
[----:B0-----:R-:W-:Y:S02]  /*185c0*/  IADD3 R0, P6, PT, R36, R7, RZ ;  /* 0x0000000724007210 */ /* 0x001fe40007fde0ff */
[----:B------:R-:W-:-:S03]  /*185d0*/  SHF.R.S32.HI R9, RZ, 0x1f, R36 ;  /* 0x0000001fff097819 */ /* 0x000fc60000011424 */
[----:B------:R0:W-:Y:S04]  /*185e0*/  STL [R1+0x5f0], R0 ;  /* 0x0005f00001007387 */ /* 0x0001e80000100800 */
[----:B------:R-:W-:Y:S01]  /*185f0*/  STL [R1+0x5d4], R2 ;  /* 0x0005d40201007387 */ /* 0x000fe20000100800 */
[----:B------:R-:W-:-:S03]  /*18600*/  IADD3 R26, P4, PT, R37, R7, RZ ;  /* 0x00000007251a7210 */ /* 0x000fc60007f9e0ff */
[----:B------:R1:W-:Y:S01]  /*18610*/  STL [R1+0x1044], R2 ;  /* 0x0010440201007387 */ /* 0x0003e20000100800 */
[----:B0-----:R-:W-:-:S03]  /*18620*/  IMAD.X R0, R8, 0x1, R3, P1 ;  /* 0x0000000108007824 */ /* 0x001fc600008e0603 */
[----:B------:R-:W-:Y:S04]  /*18630*/  STL [R1+0x5f8], R30 ;  /* 0x0005f81e01007387 */ /* 0x000fe80000100800 */
[----:B------:R-:W-:Y:S01]  /*18640*/  STL [R1+0x10ac], R30 ;  /* 0x0010ac1e01007387 */ /* 0x000fe20000100800 */
[----:B-1----:R-:W-:-:S03]  /*18650*/  IMAD.X R2, R9, 0x1, R5, P6 ;  /* 0x0000000109027824 */ /* 0x002fc600030e0605 */
[----:B------:R-:W-:Y:S01]  /*18660*/  STL [R1+0x5dc], R15 ;  /* 0x0005dc0f01007387 */ /* 0x000fe20000100800 */
[----:B------:R-:W-:-:S03]  /*18670*/  IMAD R38, R38, UR22, RZ ;  /* 0x0000001626267c24 */ /* 0x000fc6000f8e02ff */
[----:B------:R-:W-:Y:S04]  /*18680*/  STL [R1+0x10c4], R15 ;  /* 0x0010c40f01007387 */ /* 0x000fe80000100800 */
[----:B------:R0:W-:Y:S01]  /*18690*/  STL [R1+0x5e4], R0 ;  /* 0x0005e40001007387 */ /* 0x0001e20000100800 */
[----:B------:R-:W-:-:S03]  /*186a0*/  IADD3 R24, P1, PT, R37, R6, RZ ;  /* 0x0000000625187210 */ /* 0x000fc60007f3e0ff */
[----:B------:R-:W-:Y:S01]  /*186b0*/  STL [R1+0x10c8], R37 ;  /* 0x0010c82501007387 */ /* 0x000fe20000100800 */
[----:B------:R-:W-:-:S03]  /*186c0*/  SHF.R.S32.HI R8, RZ, 0x1f, R37 ;  /* 0x0000001fff087819 */ /* 0x000fc60000011425 */
[----:B------:R-:W-:Y:S01]  /*186d0*/  STL [R1+0x600], R26 ;  /* 0x0006001a01007387 */ /* 0x000fe20000100800 */
[----:B0-----:R-:W-:-:S03]  /*186e0*/  IMAD.X R0, R9, 0x1, R3, P2 ;  /* 0x0000000109007824 */ /* 0x001fc600010e0603 */
[----:B------:R-:W-:Y:S01]  /*186f0*/  STL [R1+0x5ec], R2 ;  /* 0x0005ec0201007387 */ /* 0x000fe20000100800 */
[----:B------:R-:W-:-:S03]  /*18700*/  IADD3 R22, P6, PT, R38, R7, RZ ;  /* 0x0000000726167210 */ /* 0x000fc60007fde0ff */
[----:B------:R-:W-:Y:S01]  /*18710*/  STL [R1+0x109c], R26 ;  /* 0x00109c1a01007387 */ /* 0x000fe20000100800 */
[----:B------:R-:W-:-:S03]  /*18720*/  IMAD R39, R39, UR44, RZ ;  /* 0x0000002c27277c24 */ /* 0x000fc6000f8e02ff */
[----:B------:R0:W-:Y:S01]  /*18730*/  STL [R1+0x5f4], R0 ;  /* 0x0005f40001007387 */ /* 0x0001e20000100800 */
[----:B------:R-:W-:-:S03]  /*18740*/  IMAD.X R29, R8, 0x1, R5, P4 ;  /* 0x00000001081d7824 */ /* 0x000fc600020e0605 */
[----:B------:R-:W-:Y:S01]  /*18750*/  STL [R1+0x608], R24 ;  /* 0x0006081801007387 */ /* 0x000fe20000100800 */
[----:B------:R-:W-:Y:S01]  /*18760*/  IMAD.X R28, R8, 0x1, R3, P1 ;  /* 0x00000001081c7824 */ /* 0x000fe200008e0603 */
[----:B0-----:R-:W-:Y:S02]  /*18770*/  IADD3 R0, P2, PT, R38, R6, RZ ;  /* 0x0000000626007210 */ /* 0x001fe40007f5e0ff */
[----:B------:R-:W-:Y:S01]  /*18780*/  STL [R1+0x1094], R24 ;  /* 0x0010941801007387 */ /* 0x000fe20000100800 */
[----:B------:R-:W-:-:S03]  /*18790*/  SHF.R.S32.HI R9, RZ, 0x1f, R38 ;  /* 0x0000001fff097819 */ /* 0x000fc60000011426 */
[----:B------:R-:W-:Y:S04]  /*187a0*/  STL [R1+0x10cc], R38 ;  /* 0x0010cc2601007387 */ /* 0x000fe80000100800 */
[----:B------:R0:W-:Y:S04]  /*187b0*/  STL [R1+0x618], R0 ;  /* 0x0006180001007387 */ /* 0x0001e80000100800 */
[----:B------:R-:W-:Y:S04]  /*187c0*/  STL [R1+0x610], R22 ;  /* 0x0006101601007387 */ /* 0x000fe80000100800 */
[----:B------:R-:W-:Y:S01]  /*187d0*/  STL [R1+0x1078], R22 ;  /* 0x0010781601007387 */ /* 0x000fe20000100800 */
[----:B0-----:R-:W-:-:S03]  /*187e0*/  IADD3 R0, P4, PT, R39, R7, RZ ;  /* 0x0000000727007210 */ /* 0x001fc60007f9e0ff */
[----:B------:R-:W-:Y:S01]  /*187f0*/  STL [R1+0x5fc], R29 ;  /* 0x0005fc1d01007387 */ /* 0x000fe20000100800 */
[----:B------:R-:W-:-:S03]  /*18800*/  IMAD.X R2, R9, 0x1, R5, P6 ;  /* 0x0000000109027824 */ /* 0x000fc600030e0605 */
[----:B------:R-:W-:Y:S01]  /*18810*/  STL [R1+0x10b0], R29 ;  /* 0x0010b01d01007387 */ /* 0x000fe20000100800 */
[----:B------:R-:W-:-:S03]  /*18820*/  IADD3 R17, P1, PT, R39, R6, RZ ;  /* 0x0000000627117210 */ /* 0x000fc60007f3e0ff */
[----:B------:R-:W-:Y:S01]  /*18830*/  STL [R1+0x604], R28 ;  /* 0x0006041c01007387 */ /* 0x000fe20000100800 */
[----:B------:R-:W-:-:S03]  /*18840*/  IMAD R41, R41, UR45, RZ ;  /* 0x0000002d29297c24 */ /* 0x000fc6000f8e02ff */
[----:B------:R-:W-:Y:S04]  /*18850*/  STL [R1+0x10b8], R28 ;  /* 0x0010b81c01007387 */ /* 0x000fe80000100800 */
[----:B------:R0:W-:Y:S01]  /*18860*/  STL [R1+0x620], R0 ;  /* 0x0006200001007387 */ /* 0x0001e20000100800 */
[----:B------:R-:W-:-:S03]  /*18870*/  SHF.R.S32.HI R8, RZ, 0x1f, R39 ;  /* 0x0000001fff087819 */ /* 0x000fc60000011427 */
[----:B------:R1:W-:Y:S01]  /*18880*/  STL [R1+0x60c], R2 ;  /* 0x00060c0201007387 */ /* 0x0003e20000100800 */
[----:B0-----:R-:W-:-:S03]  /*18890*/  IMAD.X R0, R9, 0x1, R3, P2 ;  /* 0x0000000109007824 */ /* 0x001fc600010e0603 */
[----:B------:R-:W-:Y:S04]  /*188a0*/  STL [R1+0x628], R17 ;  /* 0x0006281101007387 */ /* 0x000fe80000100800 */
[----:B------:R0:W-:Y:S01]  /*188b0*/  STL [R1+0x614], R0 ;  /* 0x0006140001007387 */ /* 0x0001e20000100800 */
[C---:B------:R-:W-:Y:S01]  /*188c0*/  IADD3 R14, P2, PT, R41.reuse, R6, RZ ;  /* 0x00000006290e7210 */ /* 0x040fe20007f5e0ff */
[----:B-1----:R-:W-:Y:S01]  /*188d0*/  IMAD.X R2, R8, 0x1, R5, P4 ;  /* 0x0000000108027824 */ /* 0x002fe200020e0605 */
[----:B------:R-:W-:Y:S01]  /*188e0*/  SHF.R.S32.HI R9, RZ, 0x1f, R41 ;  /* 0x0000001fff097819 */ /* 0x000fe20000011429 */
[----:B------:R-:W-:Y:S01]  /*188f0*/  STL [R1+0x1060], R17 ;  /* 0x0010601101007387 */ /* 0x000fe20000100800 */
[----:B0-----:R-:W-:-:S05]  /*18900*/  IADD3 R0, P6, PT, R41, R7, RZ ;  /* 0x0000000729007210 */ /* 0x001fca0007fde0ff */
[----:B------:R0:W-:Y:S04]  /*18910*/  STL [R1+0x630], R0 ;  /* 0x0006300001007387 */ /* 0x0001e80000100800 */
[----:B------:R-:W-:Y:S01]  /*18920*/  STL [R1+0x638], R14 ;  /* 0x0006380e01007387 */ /* 0x000fe20000100800 */
[----:B0-----:R-:W-:-:S03]  /*18930*/  IMAD.X R0, R8, 0x1, R3, P1 ;  /* 0x0000000108007824 */ /* 0x001fc600008e0603 */
[----:B------:R0:W-:Y:S04]  /*18940*/  STL [R1+0x61c], R2 ;  /* 0x00061c0201007387 */ /* 0x0001e80000100800 */
[----:B------:R1:W-:Y:S04]  /*18950*/  STL [R1+0x624], R0 ;  /* 0x0006240001007387 */ /* 0x0003e80000100800 */
[----:B------:R-:W2:Y:S01]  /*18960*/  LDL R38, [R1+0x454] ;  /* 0x0004540001267983 */ /* 0x000ea20000100800 */
[C---:B0-----:R-:W-:Y:S02]  /*18970*/  IMAD.X R2, R9.reuse, 0x1, R5, P6 ;  /* 0x0000000109027824 */ /* 0x041fe400030e0605 */
[----:B-1----:R-:W-:-:S03]  /*18980*/  IMAD.X R0, R9, 0x1, R3, P2 ;  /* 0x0000000109007824 */ /* 0x002fc600010e0603 */
[----:B------:R-:W-:Y:S04]  /*18990*/  STL [R1+0x62c], R2 ;  /* 0x00062c0201007387 */ /* 0x000fe80000100800 */
[----:B------:R-:W3:Y:S04]  /*189a0*/  LDL R15, [R1+0x45c] ;  /* 0x00045c00010f7983 */ /* 0x000ee80000100800 */
[----:B------:R-:W-:Y:S04]  /*189b0*/  STL [R1+0x634], R0 ;  /* 0x0006340001007387 */ /* 0x000fe80000100800 */
[----:B------:R-:W4:Y:S04]  /*189c0*/  LDL R14, [R1+0x460] ;  /* 0x00046000010e7983 */ /* 0x000f280000100800 */
[----:B------:R-:W4:Y:S04]  /*189d0*/  LDL R50, [R1+0x46c] ;  /* 0x00046c0001327983 */ /* 0x000f280000100800 */
[----:B------:R-:W4:Y:S04]  /*189e0*/  LDL R37, [R1+0x474] ;  /* 0x0004740001257983 */ /* 0x000f280000100800 */
[----:B------:R-:W4:Y:S01]  /*189f0*/  LDL R35, [R1+0x478] ;  /* 0x0004780001237983 */ /* 0x000f220000100800 */
[----:B------:R-:W-:-:S02]  /*18a00*/  IMAD R43, R43, UR23, RZ ;  /* 0x000000172b2b7c24 */ /* 0x000fc4000f8e02ff */
[----:B------:R-:W-:-:S03]  /*18a10*/  IMAD R46, R46, UR46, RZ ;  /* 0x0000002e2e2e7c24 */ /* 0x000fc6000f8e02ff */
[CC--:B------:R-:W-:Y:S02]  /*18a20*/  IADD3 R84, P4, PT, R43.reuse, R7.reuse, RZ ;  /* 0x000000072b547210 */ /* 0x0c0fe40007f9e0ff */
[----:B------:R-:W-:Y:S02]  /*18a30*/  SHF.R.S32.HI R8, RZ, 0x1f, R43 ;  /* 0x0000001fff087819 */ /* 0x000fe4000001142b */
[-C--:B------:R-:W-:Y:S02]  /*18a40*/  IADD3 R81, P1, PT, R43, R6.reuse, RZ ;  /* 0x000000062b517210 */ /* 0x080fe40007f3e0ff */
[----:B------:R-:W-:Y:S02]  /*18a50*/  SHF.R.S32.HI R9, RZ, 0x1f, R46 ;  /* 0x0000001fff097819 */ /* 0x000fe4000001142e */
[CC--:B------:R-:W-:Y:S02]  /*18a60*/  IADD3 R86, P6, PT, R46.reuse, R7.reuse, RZ ;  /* 0x000000072e567210 */ /* 0x0c0fe40007fde0ff */
[-C--:B------:R-:W-:Y:S01]  /*18a70*/  IADD3 R88, P2, PT, R46, R6.reuse, RZ ;  /* 0x000000062e587210 */ /* 0x080fe20007f5e0ff */
[----:B------:R-:W-:Y:S01]  /*18a80*/  STL [R1+0x640], R84 ;  /* 0x0006405401007387 */ /* 0x000fe20000100800 */
[C---:B------:R-:W-:Y:S01]  /*18a90*/  IMAD.X R78, R8.reuse, 0x1, R5, P4 ;  /* 0x00000001084e7824 */ /* 0x040fe200020e0605 */
[----:B------:R-:W-:Y:S01]  /*18aa0*/  IADD3 R36, P4, PT, R49, R7, RZ ;  /* 0x0000000731247210 */ /* 0x000fe20007f9e0ff */
[----:B------:R-:W-:Y:S01]  /*18ab0*/  IMAD.X R79, R8, 0x1, R3, P1 ;  /* 0x00000001084f7824 */ /* 0x000fe200008e0603 */
[----:B------:R-:W-:Y:S01]  /*18ac0*/  STL [R1+0x1048], R84 ;  /* 0x0010485401007387 */ /* 0x000fe20000100800 */
[C---:B------:R-:W-:Y:S01]  /*18ad0*/  IMAD.X R87, R9.reuse, 0x1, R5, P6 ;  /* 0x0000000109577824 */ /* 0x040fe200030e0605 */
[----:B------:R-:W-:Y:S01]  /*18ae0*/  SHF.R.S32.HI R8, RZ, 0x1f, R49 ;  /* 0x0000001fff087819 */ /* 0x000fe20000011431 */
[----:B------:R-:W-:Y:S01]  /*18af0*/  IMAD.X R89, R9, 0x1, R3, P2 ;  /* 0x0000000109597824 */ /* 0x000fe200010e0603 */
[----:B------:R-:W-:Y:S01]  /*18b00*/  STL [R1+0x648], R81 ;  /* 0x0006485101007387 */ /* 0x000fe20000100800 */
[----:B------:R-:W-:-:S02]  /*18b10*/  IADD3 R30, P1, PT, R49, R6, RZ ;  /* 0x00000006311e7210 */ /* 0x000fc40007f3e0ff */
[----:B------:R-:W-:Y:S01]  /*18b20*/  SHF.R.S32.HI R9, RZ, 0x1f, R54 ;  /* 0x0000001fff097819 */ /* 0x000fe20000011436 */
[----:B------:R-:W-:Y:S01]  /*18b30*/  STL [R1+0x104c], R81 ;  /* 0x00104c5101007387 */ /* 0x000fe20000100800 */
[C---:B------:R-:W-:Y:S02]  /*18b40*/  IADD3 R34, P6, PT, R54.reuse, R7, RZ ;  /* 0x0000000736227210 */ /* 0x040fe40007fde0ff */
[----:B------:R-:W-:Y:S01]  /*18b50*/  IADD3 R33, P2, PT, R54, R6, RZ ;  /* 0x0000000636217210 */ /* 0x000fe20007f5e0ff */
[----:B------:R-:W-:Y:S01]  /*18b60*/  STL [R1+0x650], R86 ;  /* 0x0006505601007387 */ /* 0x000fe20000100800 */
[----:B------:R-:W-:-:S03]  /*18b70*/  IMAD.X R28, R8, 0x1, R5, P4 ;  /* 0x00000001081c7824 */ /* 0x000fc600020e0605 */
[----:B------:R-:W-:Y:S01]  /*18b80*/  STL [R1+0x1054], R86 ;  /* 0x0010545601007387 */ /* 0x000fe20000100800 */
[----:B------:R-:W-:Y:S01]  /*18b90*/  IMAD.X R29, R8, 0x1, R3, P1 ;  /* 0x00000001081d7824 */ /* 0x000fe200008e0603 */
[----:B------:R-:W-:Y:S01]  /*18ba0*/  SHF.R.S32.HI R8, RZ, 0x1f, R58 ;  /* 0x0000001fff087819 */ /* 0x000fe2000001143a */
[C---:B------:R-:W-:Y:S01]  /*18bb0*/  IMAD.X R26, R9.reuse, 0x1, R5, P6 ;  /* 0x00000001091a7824 */ /* 0x040fe200030e0605 */
[----:B------:R-:W-:Y:S01]  /*18bc0*/  STL [R1+0x63c], R78 ;  /* 0x00063c4e01007387 */ /* 0x000fe20000100800 */
[----:B------:R-:W-:Y:S01]  /*18bd0*/  IMAD.X R24, R9, 0x1, R3, P2 ;  /* 0x0000000109187824 */ /* 0x000fe200010e0603 */
[-C--:B------:R-:W-:Y:S02]  /*18be0*/  IADD3 R22, P4, PT, R58, R7.reuse, RZ ;  /* 0x000000073a167210 */ /* 0x080fe40007f9e0ff */
[----:B------:R0:W-:Y:S01]  /*18bf0*/  STL [R1+0x1070], R78 ;  /* 0x0010704e01007387 */ /* 0x0001e20000100800 */
[----:B------:R-:W-:Y:S02]  /*18c00*/  SHF.R.S32.HI R9, RZ, 0x1f, R61 ;  /* 0x0000001fff097819 */ /* 0x000fe4000001143d */
[----:B------:R-:W-:-:S02]  /*18c10*/  IADD3 R19, P6, PT, R61, R7, RZ ;  /* 0x000000073d137210 */ /* 0x000fc40007fde0ff */
[-C--:B------:R-:W-:Y:S01]  /*18c20*/  IADD3 R18, P2, PT, R61, R6.reuse, RZ ;  /* 0x000000063d127210 */ /* 0x080fe20007f5e0ff */
[----:B------:R-:W-:Y:S01]  /*18c30*/  STL [R1+0x658], R88 ;  /* 0x0006585801007387 */ /* 0x000fe20000100800 */
[----:B0-----:R-:W-:-:S03]  /*18c40*/  IADD3 R78, P1, PT, R58, R6, RZ ;  /* 0x000000063a4e7210 */ /* 0x001fc60007f3e0ff */
[----:B------:R0:W-:Y:S01]  /*18c50*/  STL [R1+0x1074], R88 ;  /* 0x0010745801007387 */ /* 0x0001e20000100800 */
[C-C-:B------:R-:W-:Y:S01]  /*18c60*/  IMAD.X R32, R8.reuse, 0x1, R5.reuse, P4 ;  /* 0x0000000108207824 */ /* 0x140fe200020e0605 */
[-C--:B------:R-:W-:Y:S01]  /*18c70*/  IADD3 R16, P4, PT, R65, R7.reuse, RZ ;  /* 0x0000000741107210 */ /* 0x080fe20007f9e0ff */
[----:B------:R-:W-:Y:S01]  /*18c80*/  IMAD.X R20, R9, 0x1, R5, P6 ;  /* 0x0000000109147824 */ /* 0x000fe200030e0605 */
[----:B------:R-:W-:Y:S01]  /*18c90*/  IADD3 R0, P6, PT, R67, R7, RZ ;  /* 0x0000000743007210 */ /* 0x000fe20007fde0ff */
[----:B------:R-:W-:Y:S01]  /*18ca0*/  IMAD.X R17, R9, 0x1, R3, P2 ;  /* 0x0000000109117824 */ /* 0x000fe200010e0603 */
[----:B------:R-:W-:Y:S02]  /*18cb0*/  SHF.R.S32.HI R9, RZ, 0x1f, R67 ;  /* 0x0000001fff097819 */ /* 0x000fe40000011443 */
[----:B------:R-:W-:Y:S01]  /*18cc0*/  IADD3 R77, P2, PT, R67, R6, RZ ;  /* 0x00000006434d7210 */ /* 0x000fe20007f5e0ff */
[----:B0-----:R-:W-:Y:S01]  /*18cd0*/  IMAD.X R88, R8, 0x1, R3, P1 ;  /* 0x0000000108587824 */ /* 0x001fe200008e0603 */
[----:B------:R-:W-:-:S02]  /*18ce0*/  SHF.R.S32.HI R8, RZ, 0x1f, R65 ;  /* 0x0000001fff087819 */ /* 0x000fc40000011441 */
[-C--:B------:R-:W-:Y:S01]  /*18cf0*/  IADD3 R84, P1, PT, R65, R6.reuse, RZ ;  /* 0x0000000641547210 */ /* 0x080fe20007f3e0ff */
[----:B------:R-:W-:Y:S01]  /*18d00*/  STL [R1+0x644], R79 ;  /* 0x0006444f01007387 */ /* 0x000fe20000100800 */
[C-C-:B------:R-:W-:Y:S01]  /*18d10*/  IMAD.X R2, R9.reuse, 0x1, R5.reuse, P6 ;  /* 0x0000000109027824 */ /* 0x140fe200030e0605 */
[-C--:B------:R-:W-:Y:S01]  /*18d20*/  IADD3 R90, P6, PT, R72, R7.reuse, RZ ;  /* 0x00000007485a7210 */ /* 0x080fe20007fde0ff */
[C---:B------:R-:W-:Y:S01]  /*18d30*/  IMAD.X R86, R8.reuse, 0x1, R5, P4 ;  /* 0x0000000108567824 */ /* 0x040fe200020e0605 */
[----:B------:R0:W-:Y:S01]  /*18d40*/  STL [R1+0x10bc], R79 ;  /* 0x0010bc4f01007387 */ /* 0x0001e20000100800 */
[--C-:B------:R-:W-:Y:S01]  /*18d50*/  IMAD.X R81, R8, 0x1, R3.reuse, P1 ;  /* 0x0000000108517824 */ /* 0x100fe200008e0603 */
[C---:B------:R-:W-:Y:S01]  /*18d60*/  IADD3 R82, P1, PT, R70.reuse, R7, RZ ;  /* 0x0000000746527210 */ /* 0x040fe20007f3e0ff */
[----:B------:R-:W-:Y:S01]  /*18d70*/  IMAD.X R76, R9, 0x1, R3, P2 ;  /* 0x00000001094c7824 */ /* 0x000fe200010e0603 */
[----:B------:R-:W-:Y:S01]  /*18d80*/  STL [R1+0x660], R36 ;  /* 0x0006602401007387 */ /* 0x000fe20000100800 */
[-C--:B------:R-:W-:Y:S01]  /*18d90*/  IADD3 R85, P4, PT, R70, R6.reuse, RZ ;  /* 0x0000000646557210 */ /* 0x080fe20007f9e0ff */
[----:B------:R-:W-:Y:S01]  /*18da0*/  @P5 IMAD.MOV.U32 R7, RZ, RZ, R47 ;  /* 0x000000ffff075224 */ /* 0x000fe200078e002f */
[----:B------:R-:W-:Y:S01]  /*18db0*/  IADD3 R92, P2, PT, R72, R6, RZ ;  /* 0x00000006485c7210 */ /* 0x000fe20007f5e0ff */
[----:B------:R-:W-:Y:S01]  /*18dc0*/  STL [R1+0x668], R30 ;  /* 0x0006681e01007387 */ /* 0x000fe20000100800 */
[----:B------:R-:W-:Y:S01]  /*18dd0*/  PRMT R75, RZ, 0x7610, R75 ;  /* 0x00007610ff4b7816 */ /* 0x000fe2000000004b */
[----:B------:R-:W-:-:S02]  /*18de0*/  @P5 IMAD.MOV.U32 R6, RZ, RZ, R51 ;  /* 0x000000ffff065224 */ /* 0x000fc400078e0033 */
[----:B------:R-:W-:Y:S01]  /*18df0*/  STL [R1+0x64c], R87 ;  /* 0x00064c5701007387 */ /* 0x000fe20000100800 */
[----:B------:R-:W-:-:S03]  /*18e00*/  PRMT R74, RZ, 0x7610, R74 ;  /* 0x00007610ff4a7816 */ /* 0x000fc6000000004a */
[----:B------:R-:W-:Y:S04]  /*18e10*/  STL [R1+0x654], R89 ;  /* 0x0006545901007387 */ /* 0x000fe80000100800 */
[----:B------:R-:W-:Y:S04]  /*18e20*/  STL [R1+0x670], R34 ;  /* 0x0006702201007387 */ /* 0x000fe80000100800 */
[----:B------:R-:W-:Y:S04]  /*18e30*/  STL [R1+0x678], R33 ;  /* 0x0006782101007387 */ /* 0x000fe80000100800 */
[----:B------:R-:W-:Y:S04]  /*18e40*/  STL [R1+0x65c], R28 ;  /* 0x00065c1c01007387 */ /* 0x000fe80000100800 */
[----:B------:R1:W4:Y:S04]  /*18e50*/  @P5 LDG.E.U8 R75, desc[UR20][R6.64] ;  /* 0x00000014064b5981 */ /* 0x000328000c1e1100 */
[----:B------:R-:W-:Y:S04]  /*18e60*/  STL [R1+0x664], R29 ;  /* 0x0006641d01007387 */ /* 0x000fe80000100800 */
[----:B------:R-:W-:Y:S01]  /*18e70*/  STL [R1+0x680], R22 ;  /* 0x0006801601007387 */ /* 0x000fe20000100800 */
[----:B-1----:R-:W-:-:S03]  /*18e80*/  @P0 IMAD.MOV.U32 R6, RZ, RZ, R55 ;  /* 0x000000ffff060224 */ /* 0x002fc600078e0037 */
[----:B------:R-:W-:Y:S01]  /*18e90*/  STL [R1+0x66c], R26 ;  /* 0x00066c1a01007387 */ /* 0x000fe20000100800 */
[----:B------:R-:W-:-:S03]  /*18ea0*/  PRMT R13, RZ, 0x7610, R13 ;  /* 0x00007610ff0d7816 */ /* 0x000fc6000000000d */
[----:B------:R-:W-:Y:S04]  /*18eb0*/  STL [R1+0x688], R78 ;  /* 0x0006884e01007387 */ /* 0x000fe80000100800 */
[----:B------:R-:W-:Y:S04]  /*18ec0*/  STL [R1+0x674], R24 ;  /* 0x0006741801007387 */ /* 0x000fe80000100800 */
[----:B------:R-:W-:Y:S04]  /*18ed0*/  STL [R1+0x690], R19 ;  /* 0x0006901301007387 */ /* 0x000fe80000100800 */
[----:B------:R-:W-:Y:S04]  /*18ee0*/  STL [R1+0x67c], R32 ;  /* 0x00067c2001007387 */ /* 0x000fe80000100800 */
[----:B------:R-:W-:Y:S01]  /*18ef0*/  STL [R1+0x698], R18 ;  /* 0x0006981201007387 */ /* 0x000fe20000100800 */
[----:B------:R-:W-:-:S03]  /*18f00*/  PRMT R12, RZ, 0x7610, R12 ;  /* 0x00007610ff0c7816 */ /* 0x000fc6000000000c */
[----:B------:R-:W-:Y:S04]  /*18f10*/  STL [R1+0x684], R88 ;  /* 0x0006845801007387 */ /* 0x000fe80000100800 */
[----:B------:R-:W-:Y:S01]  /*18f20*/  STL [R1+0x6a0], R16 ;  /* 0x0006a01001007387 */ /* 0x000fe20000100800 */
[----:B------:R-:W-:-:S03]  /*18f30*/  SHF.R.S32.HI R8, RZ, 0x1f, R70 ;  /* 0x0000001fff087819 */ /* 0x000fc60000011446 */
[----:B------:R-:W-:Y:S04]  /*18f40*/  STL [R1+0x68c], R20 ;  /* 0x00068c1401007387 */ /* 0x000fe80000100800 */
[----:B------:R-:W-:Y:S04]  /*18f50*/  STL [R1+0x6a8], R84 ;  /* 0x0006a85401007387 */ /* 0x000fe80000100800 */
[----:B------:R-:W-:Y:S04]  /*18f60*/  STL [R1+0x694], R17 ;  /* 0x0006941101007387 */ /* 0x000fe80000100800 */
[----:B------:R-:W-:Y:S01]  /*18f70*/  STL [R1+0x6b0], R0 ;  /* 0x0006b00001007387 */ /* 0x000fe20000100800 */
[----:B------:R-:W-:-:S03]  /*18f80*/  SHF.R.S32.HI R72, RZ, 0x1f, R72 ;  /* 0x0000001fff487819 */ /* 0x000fc60000011448 */
[----:B------:R-:W-:Y:S01]  /*18f90*/  STL [R1+0x69c], R86 ;  /* 0x00069c5601007387 */ /* 0x000fe20000100800 */
[----:B------:R-:W-:-:S03]  /*18fa0*/  PRMT R21, RZ, 0x7610, R21 ;  /* 0x00007610ff157816 */ /* 0x000fc60000000015 */
[----:B------:R-:W-:Y:S01]  /*18fb0*/  STL [R1+0x6b4], R77 ;  /* 0x0006b44d01007387 */ /* 0x000fe20000100800 */
[----:B------:R-:W-:-:S03]  /*18fc0*/  IMAD.X R80, R8, 0x1, R5, P1 ;  /* 0x0000000108507824 */ /* 0x000fc600008e0605 */
[----:B------:R-:W-:Y:S01]  /*18fd0*/  STL [R1+0x6a4], R81 ;  /* 0x0006a45101007387 */ /* 0x000fe20000100800 */
[----:B------:R-:W-:-:S03]  /*18fe0*/  IMAD.X R83, R8, 0x1, R3, P4 ;  /* 0x0000000108537824 */ /* 0x000fc600020e0603 */
[----:B------:R-:W-:Y:S04]  /*18ff0*/  STL [R1+0x6b8], R82 ;  /* 0x0006b85201007387 */ /* 0x000fe80000100800 */
[----:B------:R-:W-:Y:S01]  /*19000*/  STL [R1+0x6ac], R2 ;  /* 0x0006ac0201007387 */ /* 0x000fe20000100800 */
[----:B------:R-:W-:-:S03]  /*19010*/  IMAD.X R91, R72, 0x1, R5, P6 ;  /* 0x00000001485b7824 */ /* 0x000fc600030e0605 */
[----:B------:R-:W-:Y:S01]  /*19020*/  STL [R1+0x6bc], R85 ;  /* 0x0006bc5501007387 */ /* 0x000fe20000100800 */
[----:B------:R-:W-:-:S03]  /*19030*/  IMAD.X R93, R72, 0x1, R3, P2 ;  /* 0x00000001485d7824 */ /* 0x000fc600010e0603 */
[----:B------:R-:W-:Y:S01]  /*19040*/  STL [R1+0x3e8], R76 ;  /* 0x0003e84c01007387 */ /* 0x000fe20000100800 */
[----:B------:R-:W-:-:S03]  /*19050*/  PRMT R23, RZ, 0x7610, R23 ;  /* 0x00007610ff177816 */ /* 0x000fc60000000017 */
[----:B------:R-:W-:Y:S04]  /*19060*/  STL [R1+0x400], R90 ;  /* 0x0004005a01007387 */ /* 0x000fe80000100800 */
[----:B------:R-:W-:Y:S04]  /*19070*/  STL [R1+0x3fc], R92 ;  /* 0x0003fc5c01007387 */ /* 0x000fe80000100800 */
[----:B------:R-:W-:Y:S04]  /*19080*/  STL [R1+0x3ec], R80 ;  /* 0x0003ec5001007387 */ /* 0x000fe80000100800 */
[----:B------:R-:W-:Y:S04]  /*19090*/  STL [R1+0x3f8], R83 ;  /* 0x0003f85301007387 */ /* 0x000fe80000100800 */
[----:B------:R-:W4:Y:S01]  /*190a0*/  LDL.LU R47, [R1+0x1124] ;  /* 0x00112400012f7983 */ /* 0x000f220000300800 */
[----:B------:R-:W-:-:S03]  /*190b0*/  PRMT R73, RZ, 0x7610, R73 ;  /* 0x00007610ff497816 */ /* 0x000fc60000000049 */
[----:B------:R-:W4:Y:S04]  /*190c0*/  LDL.LU R51, [R1+0x1120] ;  /* 0x0011200001337983 */ /* 0x000f280000300800 */
[----:B------:R-:W-:Y:S04]  /*190d0*/  STL [R1+0x3f0], R91 ;  /* 0x0003f05b01007387 */ /* 0x000fe80000100800 */
[----:B------:R-:W-:Y:S04]  /*190e0*/  STL [R1+0x3f4], R93 ;  /* 0x0003f45d01007387 */ /* 0x000fe80000100800 */
[----:B------:R-:W4:Y:S01]  /*190f0*/  LDL.LU R55, [R1+0x111c] ;  /* 0x00111c0001377983 */ /* 0x000f220000300800 */
[----:B------:R-:W-:Y:S01]  /*19100*/  PRMT R72, RZ, 0x7610, R72 ;  /* 0x00007610ff487816 */ /* 0x000fe20000000048 */
[----:B--2---:R-:W-:-:S05]  /*19110*/  @P0 IMAD.MOV.U32 R7, RZ, RZ, R38 ;  /* 0x000000ffff070224 */ /* 0x004fca00078e0026 */
[----:B------:R3:W2:Y:S02]  /*19120*/  @P0 LDG.E.U8 R74, desc[UR20][R6.64] ;  /* 0x00000014064a0981 */ /* 0x0006a4000c1e1100 */
[----:B---3--:R-:W-:Y:S02]  /*19130*/  @P5 IMAD.MOV.U32 R7, RZ, RZ, R15 ;  /* 0x000000ffff075224 */ /* 0x008fe400078e000f */
[----:B----4-:R-:W-:-:S05]  /*19140*/  @P5 IMAD.MOV.U32 R6, RZ, RZ, R14 ;  /* 0x000000ffff065224 */ /* 0x010fca00078e000e */
[----:B------:R1:W3:Y:S02]  /*19150*/  @P5 LDG.E.U8 R13, desc[UR20][R6.64] ;  /* 0x00000014060d5981 */ /* 0x0002e4000c1e1100 */
[----:B-1----:R-:W-:Y:S02]  /*19160*/  @P0 IMAD.MOV.U32 R6, RZ, RZ, R60 ;  /* 0x000000ffff060224 */ /* 0x002fe400078e003c */
[----:B------:R-:W-:Y:S02]  /*19170*/  @P0 IMAD.MOV.U32 R7, RZ, RZ, R57 ;  /* 0x000000ffff070224 */ /* 0x000fe400078e0039 */
[----:B------:R-:W4:Y:S04]  /*19180*/  LDL.LU R57, [R1+0x1118] ;  /* 0x0011180001397983 */ /* 0x000f280000300800 */
[----:B------:R1:W2:Y:S04]  /*19190*/  @P0 LDG.E.U8 R12, desc[UR20][R6.64] ;  /* 0x00000014060c0981 */ /* 0x0002a8000c1e1100 */
[----:B------:R-:W2:Y:S04]  /*191a0*/  LDL.LU R60, [R1+0x1114] ;  /* 0x00111400013c7983 */ /* 0x000ea80000300800 */
[----:B------:R-:W2:Y:S01]  /*191b0*/  LDL R15, [R1+0x498] ;  /* 0x00049800010f7983 */ /* 0x000ea20000100800 */
[----:B-1----:R-:W-:-:S02]  /*191c0*/  @P5 IMAD.MOV.U32 R6, RZ, RZ, R62 ;  /* 0x000000ffff065224 */ /* 0x002fc400078e003e */
[----:B------:R-:W-:Y:S01]  /*191d0*/  @P5 IMAD.MOV.U32 R7, RZ, RZ, R50 ;  /* 0x000000ffff075224 */ /* 0x000fe200078e0032 */
[----:B------:R-:W2:Y:S04]  /*191e0*/  LDL.LU R62, [R1+0x1110] ;  /* 0x00111000013e7983 */ /* 0x000ea80000300800 */
[----:B------:R1:W2:Y:S04]  /*191f0*/  @P5 LDG.E.U8 R21, desc[UR20][R6.64] ;  /* 0x0000001406155981 */ /* 0x0002a8000c1e1100 */
[----:B------:R-:W2:Y:S04]  /*19200*/  LDL R14, [R1+0x4a4] ;  /* 0x0004a400010e7983 */ /* 0x000ea80000100800 */
[----:B------:R-:W2:Y:S01]  /*19210*/  LDL R50, [R1+0x4a8] ;  /* 0x0004a80001327983 */ /* 0x000ea20000100800 */
[----:B-1----:R-:W-:-:S02]  /*19220*/  @P0 IMAD.MOV.U32 R6, RZ, RZ, R35 ;  /* 0x000000ffff060224 */ /* 0x002fc400078e0023 */
[----:B------:R-:W-:-:S05]  /*19230*/  @P0 IMAD.MOV.U32 R7, RZ, RZ, R37 ;  /* 0x000000ffff070224 */ /* 0x000fca00078e0025 */
[----:B------:R1:W2:Y:S02]  /*19240*/  @P0 LDG.E.U8 R23, desc[UR20][R6.64] ;  /* 0x0000001406170981 */ /* 0x0002a4000c1e1100 */
[----:B-1----:R-:W-:Y:S02]  /*19250*/  @P5 IMAD.MOV.U32 R6, RZ, RZ, R64 ;  /* 0x000000ffff065224 */ /* 0x002fe400078e0040 */
[----:B------:R-:W-:Y:S01]  /*19260*/  @P5 IMAD.MOV.U32 R7, RZ, RZ, R11 ;  /* 0x000000ffff075224 */ /* 0x000fe200078e000b */
[----:B------:R-:W2:Y:S04]  /*19270*/  LDL.LU R64, [R1+0x110c] ;  /* 0x00110c0001407983 */ /* 0x000ea80000300800 */
[----:B------:R1:W2:Y:S04]  /*19280*/  @P5 LDG.E.U8 R73, desc[UR20][R6.64] ;  /* 0x0000001406495981 */ /* 0x0002a8000c1e1100 */
[----:B0-----:R-:W2:Y:S04]  /*19290*/  LDL R79, [R1+0x4b0] ;  /* 0x0004b000014f7983 */ /* 0x001ea80000100800 */
[----:B------:R-:W2:Y:S01]  /*192a0*/  LDL.LU R11, [R1+0x8c] ;  /* 0x00008c00010b7983 */ /* 0x000ea20000300800 */
[----:B-1----:R-:W-:-:S02]  /*192b0*/  @P0 IMAD.MOV.U32 R6, RZ, RZ, R69 ;  /* 0x000000ffff060224 */ /* 0x002fc400078e0045 */
[----:B------:R-:W-:Y:S01]  /*192c0*/  @P0 IMAD.MOV.U32 R7, RZ, RZ, R66 ;  /* 0x000000ffff070224 */ /* 0x000fe200078e0042 */
[----:B------:R-:W2:Y:S04]  /*192d0*/  LDL R38, [R1+0x4b4] ;  /* 0x0004b40001267983 */ /* 0x000ea80000100800 */
[----:B------:R-:W2:Y:S04]  /*192e0*/  LDL.LU R66, [R1+0x1108] ;  /* 0x0011080001427983 */ /* 0x000ea80000300800 */
[----:B------:R-:W2:Y:S04]  /*192f0*/  LDL.LU R69, [R1+0x1104] ;  /* 0x0011040001457983 */ /* 0x000ea80000300800 */
[----:B------:R-:W2:Y:S04]  /*19300*/  LDL.LU R37, [R1+0x94] ;  /* 0x0000940001257983 */ /* 0x000ea80000300800 */
[----:B------:R0:W2:Y:S01]  /*19310*/  @P0 LDG.E.U8 R72, desc[UR20][R6.64] ;  /* 0x0000001406480981 */ /* 0x0000a2000c1e1100 */
[----:B------:R-:W-:-:S02]  /*19320*/  PRMT R71, RZ, 0x7610, R71 ;  /* 0x00007610ff477816 */ /* 0x000fc40000000047 */
[----:B------:R-:W-:Y:S01]  /*19330*/  PRMT R70, RZ, 0x7610, R70 ;  /* 0x00007610ff467816 */ /* 0x000fe20000000046 */
[----:B------:R-:W2:Y:S04]  /*19340*/  LDL R35, [R1+0x4c0] ;  /* 0x0004c00001237983 */ /* 0x000ea80000100800 */
[----:B------:R-:W0:Y:S04]  /*19350*/  LDL R6, [R1+0x48c] ;  /* 0x00048c0001067983 */ /* 0x000e280000100800 */
[----:B------:R-:W0:Y:S02]  /*19360*/  LDL R7, [R1+0x490] ;  /* 0x0004900001077983 */ /* 0x000e240000100800 */
[----:B0-----:R-:W-:-:S04]  /*19370*/  @P5 LOP3.LUT R7, R7, R6, RZ, 0x3c, !PT ;  /* 0x0000000607075212 */ /* 0x001fc800078e3cff */
[----:B------:R-:W-:-:S04]  /*19380*/  @P5 LOP3.LUT R6, R7, R6, RZ, 0x3c, !PT ;  /* 0x0000000607065212 */ /* 0x000fc800078e3cff */
[----:B------:R-:W-:-:S05]  /*19390*/  @P5 LOP3.LUT R7, R7, R6, RZ, 0x3c, !PT ;  /* 0x0000000607075212 */ /* 0x000fca00078e3cff */
[----:B------:R2:W3:Y:S04]  /*193a0*/  @P5 LDG.E.U8 R71, desc[UR20][R6.64] ;  /* 0x0000001406475981 */ /* 0x0004e8000c1e1100 */
[----:B------:R-:W3:Y:S01]  /*193b0*/  LDL R7, [R1+0x494] ;  /* 0x0004940001077983 */ /* 0x000ee20000100800 */
[----:B--2---:R-:W-:-:S03]  /*193c0*/  @P0 IMAD.MOV.U32 R6, RZ, RZ, R15 ;  /* 0x000000ffff060224 */ /* 0x004fc600078e000f */
[----:B------:R-:W2:Y:S01]  /*193d0*/  LDL.LU R15, [R1+0xa0] ;  /* 0x0000a000010f7983 */ /* 0x000ea20000300800 */
[----:B------:R-:W0:Y:S03]  /*193e0*/  S2R R31, SR_TID.X ;  /* 0x00000000001f7919 */ /* 0x000e260000002100 */
[----:B---3--:R1:W3:Y:S04]  /*193f0*/  @P0 LDG.E.U8 R70, desc[UR20][R6.64] ;  /* 0x0000001406460981 */ /* 0x0082e8000c1e1100 */
[----:B------:R-:W1:Y:S04]  /*19400*/  LDL R6, [R1+0x49c] ;  /* 0x00049c0001067983 */ /* 0x000e680000100800 */
[----:B------:R-:W1:Y:S01]  /*19410*/  LDL R7, [R1+0x4a0] ;  /* 0x0004a00001077983 */ /* 0x000e620000100800 */
[----:B0-----:R-:W-:-:S04]  /*19420*/  LOP3.LUT R31, R31, 0x7f, RZ, 0xc0, !PT ;  /* 0x0000007f1f1f7812 */ /* 0x001fc800078ec0ff */
[----:B------:R-:W-:-:S05]  /*19430*/  LOP3.LUT R31, R31, 0x60, RZ, 0x3c, !PT ;  /* 0x000000601f1f7812 */ /* 0x000fca00078e3cff */
[----:B------:R-:W-:Y:S04]  /*19440*/  STS.U8 [R31+UR9+0x2300], R44 ;  /* 0x0023002c1f007988 */ /* 0x000fe80008000009 */
[----:B------:R-:W-:Y:S04]  /*19450*/  STS.U8 [R31+UR9+0x2700], R47 ;  /* 0x0027002f1f007988 */ /* 0x000fe80008000009 */
[----:B------:R-:W-:Y:S04]  /*19460*/  STS.U8 [R31+UR9+0x2b00], R51 ;  /* 0x002b00331f007988 */ /* 0x000fe80008000009 */
[----:B------:R-:W-:Y:S04]  /*19470*/  STS.U8 [R31+UR9+0x2f00], R55 ;  /* 0x002f00371f007988 */ /* 0x000fe80008000009 */
[----:B----4-:R-:W-:Y:S04]  /*19480*/  STS.U8 [R31+UR9+0x3300], R57 ;  /* 0x003300391f007988 */ /* 0x010fe80008000009 */
[----:B------:R-:W-:Y:S04]  /*19490*/  STS.U8 [R31+UR9+0x3700], R60 ;  /* 0x0037003c1f007988 */ /* 0x000fe80008000009 */
[----:B------:R-:W-:Y:S04]  /*194a0*/  STS.U8 [R31+UR9+0x3b00], R62 ;  /* 0x003b003e1f007988 */ /* 0x000fe80008000009 */
[----:B------:R-:W-:Y:S04]  /*194b0*/  STS.U8 [R31+UR9+0x3f00], R64 ;  /* 0x003f00401f007988 */ /* 0x000fe80008000009 */
[----:B------:R-:W-:Y:S04]  /*194c0*/  STS.U8 [R31+UR9+0x4300], R66 ;  /* 0x004300421f007988 */ /* 0x000fe80008000009 */
[----:B------:R0:W-:Y:S02]  /*194d0*/  STS.U8 [R31+UR9+0x4700], R69 ;  /* 0x004700451f007988 */ /* 0x0001e40008000009 */
[----:B0-----:R-:W-:-:S02]  /*194e0*/  PRMT R69, RZ, 0x7610, R69 ;  /* 0x00007610ff457816 */ /* 0x001fc40000000045 */
[----:B-1----:R-:W-:-:S04]  /*194f0*/  @P5 LOP3.LUT R7, R7, R6, RZ, 0x3c, !PT ;  /* 0x0000000607075212 */ /* 0x002fc800078e3cff */
[----:B------:R-:W-:-:S04]  /*19500*/  @P5 LOP3.LUT R6, R7, R6, RZ, 0x3c, !PT ;  /* 0x0000000607065212 */ /* 0x000fc800078e3cff */
[----:B------:R-:W-:-:S05]  /*19510*/  @P5 LOP3.LUT R7, R7, R6, RZ, 0x3c, !PT ;  /* 0x0000000607075212 */ /* 0x000fca00078e3cff */
[----:B------:R0:W4:Y:S04]  /*19520*/  @P5 LDG.E.U8 R69, desc[UR20][R6.64] ;  /* 0x0000001406455981 */ /* 0x000128000c1e1100 */
[----:B------:R-:W2:Y:S01]  /*19530*/  LDL.LU R7, [R1+0x7c] ;  /* 0x00007c0001077983 */ /* 0x000ea20000300800 */
[----:B------:R-:W-:Y:S01]  /*19540*/  PRMT R68, RZ, 0x7610, R68 ;  /* 0x00007610ff447816 */ /* 0x000fe20000000044 */
[----:B0-----:R-:W-:Y:S02]  /*19550*/  @P0 IMAD.MOV.U32 R6, RZ, RZ, R50 ;  /* 0x000000ffff060224 */ /* 0x001fe400078e0032 */
[----:B------:R-:W3:Y:S04]  /*19560*/  LDL R50, [R1+0x4d8] ;  /* 0x0004d80001327983 */ /* 0x000ee80000100800 */
[----:B--2---:R0:W-:Y:S02]  /*19570*/  STS.U8 [R31+UR9+0x4b00], R7 ;  /* 0x004b00071f007988 */ /* 0x0041e40008000009 */
[----:B0-----:R-:W-:-:S02]  /*19580*/  @P0 IMAD.MOV.U32 R7, RZ, RZ, R14 ;  /* 0x000000ffff070224 */ /* 0x001fc400078e000e */
[----:B------:R-:W2:Y:S04]  /*19590*/  LDL R14, [R1+0x4d4] ;  /* 0x0004d400010e7983 */ /* 0x000ea80000100800 */
[----:B------:R0:W2:Y:S04]  /*195a0*/  @P0 LDG.E.U8 R68, desc[UR20][R6.64] ;  /* 0x0000001406440981 */ /* 0x0000a8000c1e1100 */
[----:B------:R-:W2:Y:S04]  /*195b0*/  LDL.LU R6, [R1+0x84] ;  /* 0x0000840001067983 */ /* 0x000ea80000300800 */
[----:B------:R-:W3:Y:S01]  /*195c0*/  LDL R7, [R1+0x4ac] ;  /* 0x0004ac0001077983 */ /* 0x000ee20000100800 */
[----:B------:R-:W-:-:S02]  /*195d0*/  PRMT R67, RZ, 0x7610, R67 ;  /* 0x00007610ff437816 */ /* 0x000fc40000000043 */
[----:B------:R-:W-:Y:S02]  /*195e0*/  PRMT R66, RZ, 0x7610, R66 ;  /* 0x00007610ff427816 */ /* 0x000fe40000000042 */
[----:B------:R-:W-:Y:S01]  /*195f0*/  PRMT R65, RZ, 0x7610, R65 ;  /* 0x00007610ff417816 */ /* 0x000fe20000000041 */
[----:B--2---:R0:W-:Y:S02]  /*19600*/  STS.U8 [R31+UR9+0x4f00], R6 ;  /* 0x004f00061f007988 */ /* 0x0041e40008000009 */
[----:B0-----:R-:W-:-:S05]  /*19610*/  @P5 IMAD.MOV.U32 R6, RZ, RZ, R79 ;  /* 0x000000ffff065224 */ /* 0x001fca00078e004f */
[----:B---3--:R0:W2:Y:S04]  /*19620*/  @P5 LDG.E.U8 R67, desc[UR20][R6.64] ;  /* 0x0000001406435981 */ /* 0x0080a8000c1e1100 */
[----:B------:R1:W-:Y:S01]  /*19630*/  STS.U8 [R31+UR9+0x5300], R11 ;  /* 0x0053000b1f007988 */ /* 0x0003e20008000009 */
[----:B0-----:R-:W-:Y:S02]  /*19640*/  @P0 IMAD.MOV.U32 R6, RZ, RZ, R10 ;  /* 0x000000ffff060224 */ /* 0x001fe400078e000a */
[----:B------:R-:W-:Y:S01]  /*19650*/  @P0 IMAD.MOV.U32 R7, RZ, RZ, R38 ;  /* 0x000000ffff070224 */ /* 0x000fe200078e0026 */
[----:B-1----:R-:W3:Y:S04]  /*19660*/  LDL.LU R11, [R1+0xbc] ;  /* 0x0000bc00010b7983 */ /* 0x002ee80000300800 */
[----:B------:R0:W2:Y:S04]  /*19670*/  @P0 LDG.E.U8 R66, desc[UR20][R6.64] ;  /* 0x0000001406420981 */ /* 0x0000a8000c1e1100 */
[----:B------:R-:W2:Y:S01]  /*19680*/  LDL.LU R10, [R1+0xc4] ;  /* 0x0000c400010a7983 */ /* 0x000ea20000300800 */
[----:B0-----:R-:W-:-:S02]  /*19690*/  @P5 IMAD.MOV.U32 R6, RZ, RZ, R35 ;  /* 0x000000ffff065224 */ /* 0x001fc400078e0023 */
[----:B------:R-:W-:Y:S02]  /*196a0*/  @P5 IMAD.MOV.U32 R7, RZ, RZ, R63 ;  /* 0x000000ffff075224 */ /* 0x000fe400078e003f */
[----:B------:R-:W2:Y:S04]  /*196b0*/  LDL.LU R63, [R1+0x1100] ;  /* 0x00110000013f7983 */ /* 0x000ea80000300800 */
[----:B------:R-:W2:Y:S04]  /*196c0*/  LDL R79, [R1+0x4f0] ;  /* 0x0004f000014f7983 */ /* 0x000ea80000100800 */
[----:B------:R-:W2:Y:S04]  /*196d0*/  LDL.LU R38, [R1+0xd8] ;  /* 0x0000d80001267983 */ /* 0x000ea80000300800 */
[----:B------:R0:W2:Y:S01]  /*196e0*/  @P5 LDG.E.U8 R65, desc[UR20][R6.64] ;  /* 0x0000001406415981 */ /* 0x0000a2000c1e1100 */
[----:B------:R-:W-:-:S03]  /*196f0*/  PRMT R64, RZ, 0x7610, R64 ;  /* 0x00007610ff407816 */ /* 0x000fc60000000040 */
[----:B------:R1:W-:Y:S04]  /*19700*/  STS.U8 [R31+UR9+0x5700], R37 ;  /* 0x005700251f007988 */ /* 0x0003e80008000009 */
[----:B------:R-:W2:Y:S04]  /*19710*/  LDL R35, [R1+0x4f8] ;  /* 0x0004f80001237983 */ /* 0x000ea80000100800 */
[----:B------:R-:W0:Y:S04]  /*19720*/  LDL R6, [R1+0x4c4] ;  /* 0x0004c40001067983 */ /* 0x000e280000100800 */
[----:B------:R-:W0:Y:S04]  /*19730*/  LDL R7, [R1+0x4c8] ;  /* 0x0004c80001077983 */ /* 0x000e280000100800 */
[----:B-1----:R-:W2:Y:S04]  /*19740*/  LDL R37, [R1+0x4f4] ;  /* 0x0004f40001257983 */ /* 0x002ea80000100800 */
[----:B------:R1:W-:Y:S04]  /*19750*/  STS.U8 [R31+UR9+0x5b00], R15 ;  /* 0x005b000f1f007988 */ /* 0x0003e80008000009 */
[----:B-1----:R-:W2:Y:S01]  /*19760*/  LDL.LU R15, [R1+0xe4] ;  /* 0x0000e400010f7983 */ /* 0x002ea20000300800 */
[----:B0-----:R-:W-:-:S04]  /*19770*/  @P0 LOP3.LUT R7, R7, R6, RZ, 0x3c, !PT ;  /* 0x0000000607070212 */ /* 0x001fc800078e3cff */
[----:B------:R-:W-:-:S04]  /*19780*/  @P0 LOP3.LUT R6, R7, R6, RZ, 0x3c, !PT ;  /* 0x0000000607060212 */ /* 0x000fc800078e3cff */
[----:B------:R-:W-:-:S05]  /*19790*/  @P0 LOP3.LUT R7, R7, R6, RZ, 0x3c, !PT ;  /* 0x0000000607070212 */ /* 0x000fca00078e3cff */
[----:B------:R0:W3:Y:S04]  /*197a0*/  @P0 LDG.E.U8 R64, desc[UR20][R6.64] ;  /* 0x0000001406400981 */ /* 0x0000e8000c1e1100 */
[----:B------:R-:W3:Y:S04]  /*197b0*/  LDL.LU R6, [R1+0xa8] ;  /* 0x0000a80001067983 */ /* 0x000ee80000300800 */
[----:B------:R-:W4:Y:S01]  /*197c0*/  LDL R7, [R1+0x4cc] ;  /* 0x0004cc0001077983 */ /* 0x000f220000100800 */
[----:B--2---:R-:W-:-:S03]  /*197d0*/  PRMT R63, RZ, 0x7610, R63 ;  /* 0x00007610ff3f7816 */ /* 0x004fc6000000003f */
[----:B---3--:R0:W-:Y:S02]  /*197e0*/  STS.U8 [R31+UR9+0x5f00], R6 ;  /* 0x005f00061f007988 */ /* 0x0081e40008000009 */
[----:B0-----:R-:W-:Y:S02]  /*197f0*/  @P5 IMAD.MOV.U32 R6, RZ, RZ, R4 ;  /* 0x000000ffff065224 */ /* 0x001fe400078e0004 */
[----:B------:R-:W2:Y:S04]  /*19800*/  LDL.LU R4, [R1+0x104] ;  /* 0x0001040001047983 */ /* 0x000ea80000300800 */
[----:B----4-:R0:W3:Y:S04]  /*19810*/  @P5 LDG.E.U8 R63, desc[UR20][R6.64] ;  /* 0x00000014063f5981 */ /* 0x0100e8000c1e1100 */
[----:B------:R-:W4:Y:S01]  /*19820*/  LDL.LU R7, [R1+0xb0] ;  /* 0x0000b00001077983 */ /* 0x000f220000300800 */
[----:B------:R-:W-:Y:S01]  /*19830*/  PRMT R62, RZ, 0x7610, R62 ;  /* 0x00007610ff3e7816 */ /* 0x000fe2000000003e */
[----:B0-----:R-:W-:-:S02]  /*19840*/  @P0 IMAD.MOV.U32 R6, RZ, RZ, R50 ;  /* 0x000000ffff060224 */ /* 0x001fc400078e0032 */
[----:B----4-:R0:W-:Y:S02]  /*19850*/  STS.U8 [R31+UR9+0x6300], R7 ;  /* 0x006300071f007988 */ /* 0x0101e40008000009 */
[----:B0-----:R-:W-:Y:S02]  /*19860*/  @P0 IMAD.MOV.U32 R7, RZ, RZ, R14 ;  /* 0x000000ffff070224 */ /* 0x001fe400078e000e */
[----:B------:R-:W4:Y:S04]  /*19870*/  LDL R14, [R1+0x504] ;  /* 0x00050400010e7983 */ /* 0x000f280000100800 */
[----:B------:R-:W2:Y:S04]  /*19880*/  LDL.LU R50, [R1+0x114] ;  /* 0x0001140001327983 */ /* 0x000ea80000300800 */
[----:B------:R0:W2:Y:S04]  /*19890*/  @P0 LDG.E.U8 R62, desc[UR20][R6.64] ;  /* 0x00000014063e0981 */ /* 0x0000a8000c1e1100 */
[----:B------:R1:W-:Y:S04]  /*198a0*/  STS.U8 [R31+UR9+0x6700], R11 ;  /* 0x0067000b1f007988 */ /* 0x0003e80008000009 */
[----:B------:R-:W0:Y:S04]  /*198b0*/  LDL R6, [R1+0x4dc] ;  /* 0x0004dc0001067983 */ /* 0x000e280000100800 */
[----:B------:R-:W0:Y:S04]  /*198c0*/  LDL R7, [R1+0x4e0] ;  /* 0x0004e00001077983 */ /* 0x000e280000100800 */
[----:B-1----:R-:W2:Y:S04]  /*198d0*/  LDL.LU R11, [R1+0x10fc] ;  /* 0x0010fc00010b7983 */ /* 0x002ea80000300800 */
[----:B------:R1:W-:Y:S01]  /*198e0*/  STS.U8 [R31+UR9+0x6b00], R10 ;  /* 0x006b000a1f007988 */ /* 0x0003e20008000009 */
[----:B0-----:R-:W-:-:S04]  /*198f0*/  @P5 LOP3.LUT R7, R7, R6, RZ, 0x3c, !PT ;  /* 0x0000000607075212 */ /* 0x001fc800078e3cff */
[C---:B------:R-:W-:Y:S02]  /*19900*/  @P5 LOP3.LUT R6, R7.reuse, R6, RZ, 0x3c, !PT ;  /* 0x0000000607065212 */ /* 0x040fe400078e3cff */
[----:B--2---:R-:W-:Y:S02]  /*19910*/  PRMT R11, RZ, 0x7610, R11 ;  /* 0x00007610ff0b7816 */ /* 0x004fe4000000000b */
[----:B------:R-:W-:-:S05]  /*19920*/  @P5 LOP3.LUT R7, R7, R6, RZ, 0x3c, !PT ;  /* 0x0000000607075212 */ /* 0x000fca00078e3cff */
[----:B------:R0:W2:Y:S04]  /*19930*/  @P5 LDG.E.U8 R11, desc[UR20][R6.64] ;  /* 0x00000014060b5981 */ /* 0x0000a8000c1e1100 */
[----:B------:R-:W0:Y:S04]  /*19940*/  LDL R6, [R1+0x4e4] ;  /* 0x0004e40001067983 */ /* 0x000e280000100800 */
[----:B------:R-:W0:Y:S04]  /*19950*/  LDL R7, [R1+0x4e8] ;  /* 0x0004e80001077983 */ /* 0x000e280000100800 */
[----:B-1----:R-:W2:Y:S01]  /*19960*/  LDL.LU R10, [R1+0x10f8] ;  /* 0x0010f800010a7983 */ /* 0x002ea20000300800 */
[----:B0-----:R-:W-:-:S04]  /*19970*/  @P0 LOP3.LUT R7, R7, R6, RZ, 0x3c, !PT ;  /* 0x0000000607070212 */ /* 0x001fc800078e3cff */
[C---:B------:R-:W-:Y:S02]  /*19980*/  @P0 LOP3.LUT R6, R7.reuse, R6, RZ, 0x3c, !PT ;  /* 0x0000000607060212 */ /* 0x040fe400078e3cff */
[----:B--2---:R-:W-:Y:S02]  /*19990*/  PRMT R10, RZ, 0x7610, R10 ;  /* 0x00007610ff0a7816 */ /* 0x004fe4000000000a */
[----:B------:R-:W-:-:S05]  /*199a0*/  @P0 LOP3.LUT R7, R7, R6, RZ, 0x3c, !PT ;  /* 0x0000000607070212 */ /* 0x000fca00078e3cff */
[----:B------:R0:W2:Y:S04]  /*199b0*/  @P0 LDG.E.U8 R10, desc[UR20][R6.64] ;  /* 0x00000014060a0981 */ /* 0x0000a8000c1e1100 */
[----:B------:R-:W2:Y:S04]  /*199c0*/  LDL.LU R6, [R1+0xd0] ;  /* 0x0000d00001067983 */ /* 0x000ea80000300800 */
[----:B------:R-:W3:Y:S01]  /*199d0*/  LDL R7, [R1+0x4ec] ;  /* 0x0004ec0001077983 */ /* 0x000ee20000100800 */
        /* <DEDUP_REMOVED lines=8> */
[----:B------:R-:W3:Y:S04]  /*19a60*/  LDL R35, [R1+0x520] ;  /* 0x0005200001237983 */ /* 0x000ee80000100800 */
[----:B------:R0:W2:Y:S04]  /*19a70*/  @P0 LDG.E.U8 R27, desc[UR20][R6.64] ;  /* 0x00000014061b0981 */ /* 0x0000a8000c1e1100 */
[----:B-1----:R-:W2:Y:S04]  /*19a80*/  LDL R38, [R1+0x524] ;  /* 0x0005240001267983 */ /* 0x002ea80000100800 */
[----:B------:R-:W2:Y:S01]  /*19a90*/  LDL R37, [R1+0x528] ;  /* 0x0005280001257983 */ /* 0x000ea20000100800 */
[----:B0-----:R-:W-:-:S03]  /*19aa0*/  @P5 IMAD.MOV.U32 R7, RZ, RZ, R59 ;  /* 0x000000ffff075224 */ /* 0x001fc600078e003b */
[----:B------:R-:W2:Y:S01]  /*19ab0*/  LDL.LU R59, [R1+0x10f4] ;  /* 0x0010f400013b7983 */ /* 0x000ea20000300800 */
[----:B------:R-:W-:Y:S01]  /*19ac0*/  PRMT R61, RZ, 0x7610, R61 ;  /* 0x00007610ff3d7816 */ /* 0x000fe2000000003d */
[----:B------:R-:W-:Y:S01]  /*19ad0*/  @P5 IMAD.MOV.U32 R6, RZ, RZ, R48 ;  /* 0x000000ffff065224 */ /* 0x000fe200078e0030 */
[----:B------:R-:W-:Y:S01]  /*19ae0*/  PRMT R60, RZ, 0x7610, R60 ;  /* 0x00007610ff3c7816 */ /* 0x000fe2000000003c */
[----:B------:R0:W-:Y:S04]  /*19af0*/  STS.U8 [R31+UR9+0x7700], R15 ;  /* 0x0077000f1f007988 */ /* 0x0001e80008000009 */
[----:B------:R1:W3:Y:S04]  /*19b00*/  @P5 LDG.E.U8 R61, desc[UR20][R6.64] ;  /* 0x00000014063d5981 */ /* 0x0002e8000c1e1100 */
[----:B------:R-:W3:Y:S04]  /*19b10*/  LDL.LU R48, [R1+0x10f0] ;  /* 0x0010f00001307983 */ /* 0x000ee80000300800 */
[----:B0-----:R-:W3:Y:S01]  /*19b20*/  LDL.LU R15, [R1+0x34] ;  /* 0x00003400010f7983 */ /* 0x001ee20000300800 */
[----:B-1----:R-:W-:-:S02]  /*19b30*/  @P0 IMAD.MOV.U32 R6, RZ, RZ, R52 ;  /* 0x000000ffff060224 */ /* 0x002fc400078e0034 */
[----:B----4-:R-:W-:Y:S01]  /*19b40*/  @P0 IMAD.MOV.U32 R7, RZ, RZ, R14 ;  /* 0x000000ffff070224 */ /* 0x010fe200078e000e */
[----:B------:R-:W4:Y:S04]  /*19b50*/  LDL.LU R52, [R1+0x10ec] ;  /* 0x0010ec0001347983 */ /* 0x000f280000300800 */
[----:B------:R0:W3:Y:S04]  /*19b60*/  @P0 LDG.E.U8 R60, desc[UR20][R6.64] ;  /* 0x00000014063c0981 */ /* 0x0000e8000c1e1100 */
[----:B------:R-:W3:Y:S01]  /*19b70*/  LDL.LU R14, [R1+0x3c] ;  /* 0x00003c00010e7983 */ /* 0x000ee20000300800 */
[----:B0-----:R-:W-:-:S02]  /*19b80*/  @P5 IMAD.MOV.U32 R6, RZ, RZ, R56 ;  /* 0x000000ffff065224 */ /* 0x001fc400078e0038 */
[----:B------:R-:W-:Y:S01]  /*19b90*/  @P5 IMAD.MOV.U32 R7, RZ, RZ, R53 ;  /* 0x000000ffff075224 */ /* 0x000fe200078e0035 */
[----:B------:R-:W-:Y:S04]  /*19ba0*/  STS.U8 [R31+UR9+0x7b00], R4 ;  /* 0x007b00041f007988 */ /* 0x000fe80008000009 */
[----:B------:R-:W3:Y:S04]  /*19bb0*/  LDL.LU R53, [R1+0x10e8] ;  /* 0x0010e80001357983 */ /* 0x000ee80000300800 */
[----:B------:R0:W-:Y:S04]  /*19bc0*/  STS.U8 [R31+UR9+0x7f00], R50 ;  /* 0x007f00321f007988 */ /* 0x0001e80008000009 */
[----:B------:R-:W3:Y:S04]  /*19bd0*/  LDL.LU R56, [R1+0x10e4] ;  /* 0x0010e40001387983 */ /* 0x000ee80000300800 */
[----:B0-----:R-:W3:Y:S01]  /*19be0*/  LDL.LU R50, [R1+0x44] ;  /* 0x0000440001327983 */ /* 0x001ee20000300800 */
[----:B------:R-:W-:-:S03]  /*19bf0*/  PRMT R58, RZ, 0x7610, R58 ;  /* 0x00007610ff3a7816 */ /* 0x000fc6000000003a */
[----:B------:R-:W3:Y:S01]  /*19c00*/  LDL R79, [R1+0x544] ;  /* 0x00054400014f7983 */ /* 0x000ee20000100800 */
[----:B--2---:R-:W-:-:S06]  /*19c10*/  PRMT R59, RZ, 0x7610, R59 ;  /* 0x00007610ff3b7816 */ /* 0x004fcc000000003b */
[----:B------:R0:W2:Y:S04]  /*19c20*/  @P5 LDG.E.U8 R59, desc[UR20][R6.64] ;  /* 0x00000014063b5981 */ /* 0x0000a8000c1e1100 */
[----:B------:R-:W2:Y:S01]  /*19c30*/  LDL R7, [R1+0x514] ;  /* 0x0005140001077983 */ /* 0x000ea20000100800 */
[----:B0-----:R-:W-:-:S03]  /*19c40*/  @P0 IMAD.MOV.U32 R6, RZ, RZ, R40 ;  /* 0x000000ffff060224 */ /* 0x001fc600078e0028 */
[----:B------:R-:W3:Y:S01]  /*19c50*/  LDL.LU R40, [R1+0x68] ;  /* 0x0000680001287983 */ /* 0x000ee20000300800 */
[----:B------:R-:W0:Y:S03]  /*19c60*/  S2R R4, SR_TID.X ;  /* 0x0000000000047919 */ /* 0x000e260000002100 */
[----:B--2---:R3:W2:Y:S04]  /*19c70*/  @P0 LDG.E.U8 R58, desc[UR20][R6.64] ;  /* 0x00000014063a0981 */ /* 0x0046a8000c1e1100 */
[----:B------:R-:W2:Y:S01]  /*19c80*/  LDL R7, [R1+0x51c] ;  /* 0x00051c0001077983 */ /* 0x000ea20000100800 */
[----:B0-----:R-:W-:-:S04]  /*19c90*/  LOP3.LUT R4, R4, 0x7f, RZ, 0xc0, !PT ;  /* 0x0000007f04047812 */ /* 0x001fc800078ec0ff */
[----:B------:R-:W-:Y:S01]  /*19ca0*/  LOP3.LUT R31, R4, 0x70, RZ, 0x3c, !PT ;  /* 0x00000070041f7812 */ /* 0x000fe200078e3cff */
[----:B---3--:R-:W-:Y:S01]  /*19cb0*/  @P5 IMAD.MOV.U32 R6, RZ, RZ, R35 ;  /* 0x000000ffff065224 */ /* 0x008fe200078e0023 */
[----:B------:R-:W-:Y:S01]  /*19cc0*/  PRMT R57, RZ, 0x7610, R57 ;  /* 0x00007610ff397816 */ /* 0x000fe20000000039 */
[----:B------:R-:W3:Y:S04]  /*19cd0*/  LDL R35, [R1+0x558] ;  /* 0x0005580001237983 */ /* 0x000ee80000100800 */
[----:B------:R-:W-:Y:S04]  /*19ce0*/  STS.U8 [R31+UR9+0x380], R48 ;  /* 0x000380301f007988 */ /* 0x000fe80008000009 */
[----:B----4-:R-:W-:Y:S04]  /*19cf0*/  STS.U8 [R31+UR9+0x780], R52 ;  /* 0x000780341f007988 */ /* 0x010fe80008000009 */
[----:B------:R-:W-:Y:S04]  /*19d00*/  STS.U8 [R31+UR9+0xb80], R53 ;  /* 0x000b80351f007988 */ /* 0x000fe80008000009 */
[----:B------:R0:W-:Y:S02]  /*19d10*/  STS.U8 [R31+UR9+0xf80], R56 ;  /* 0x000f80381f007988 */ /* 0x0001e40008000009 */
[----:B0-----:R-:W-:-:S02]  /*19d20*/  PRMT R56, RZ, 0x7610, R56 ;  /* 0x00007610ff387816 */ /* 0x001fc40000000038 */
[----:B--2---:R0:W2:Y:S02]  /*19d30*/  @P5 LDG.E.U8 R57, desc[UR20][R6.64] ;  /* 0x0000001406395981 */ /* 0x0040a4000c1e1100 */
[----:B0-----:R-:W-:Y:S02]  /*19d40*/  @P0 IMAD.MOV.U32 R6, RZ, RZ, R37 ;  /* 0x000000ffff060224 */ /* 0x001fe400078e0025 */
[----:B------:R-:W-:Y:S02]  /*19d50*/  @P0 IMAD.MOV.U32 R7, RZ, RZ, R38 ;  /* 0x000000ffff070224 */ /* 0x000fe400078e0026 */
[----:B------:R-:W4:Y:S04]  /*19d60*/  LDL.LU R38, [R1+0x78] ;  /* 0x0000780001267983 */ /* 0x000f280000300800 */
[----:B------:R0:W2:Y:S01]  /*19d70*/  @P0 LDG.E.U8 R56, desc[UR20][R6.64] ;  /* 0x0000001406380981 */ /* 0x0000a2000c1e1100 */
[----:B------:R-:W-:-:S02]  /*19d80*/  PRMT R55, RZ, 0x7610, R55 ;  /* 0x00007610ff377816 */ /* 0x000fc40000000037 */
[----:B------:R-:W-:Y:S01]  /*19d90*/  PRMT R54, RZ, 0x7610, R54 ;  /* 0x00007610ff367816 */ /* 0x000fe20000000036 */
[----:B------:R1:W-:Y:S04]  /*19da0*/  STS.U8 [R31+UR9+0x1380], R15 ;  /* 0x0013800f1f007988 */ /* 0x0003e80008000009 */
[----:B------:R-:W2:Y:S04]  /*19db0*/  LDL R37, [R1+0x55c] ;  /* 0x00055c0001257983 */ /* 0x000ea80000100800 */
[----:B------:R-:W0:Y:S04]  /*19dc0*/  LDL R6, [R1+0x52c] ;  /* 0x00052c0001067983 */ /* 0x000e280000100800 */
[----:B------:R-:W0:Y:S04]  /*19dd0*/  LDL R7, [R1+0x530] ;  /* 0x0005300001077983 */ /* 0x000e280000100800 */
[----:B-1----:R-:W2:Y:S01]  /*19de0*/  LDL R15, [R1+0x560] ;  /* 0x00056000010f7983 */ /* 0x002ea20000100800 */
[----:B0-----:R-:W-:-:S04]  /*19df0*/  @P5 LOP3.LUT R7, R7, R6, RZ, 0x3c, !PT ;  /* 0x0000000607075212 */ /* 0x001fc800078e3cff */
[----:B------:R-:W-:-:S04]  /*19e00*/  @P5 LOP3.LUT R6, R7, R6, RZ, 0x3c, !PT ;  /* 0x0000000607065212 */ /* 0x000fc800078e3cff */
[----:B------:R-:W-:-:S05]  /*19e10*/  @P5 LOP3.LUT R7, R7, R6, RZ, 0x3c, !PT ;  /* 0x0000000607075212 */ /* 0x000fca00078e3cff */
[----:B------:R0:W2:Y:S04]  /*19e20*/  @P5 LDG.E.U8 R55, desc[UR20][R6.64] ;  /* 0x0000001406375981 */ /* 0x0000a8000c1e1100 */
[----:B------:R-:W0:Y:S04]  /*19e30*/  LDL R6, [R1+0x534] ;  /* 0x0005340001067983 */ /* 0x000e280000100800 */
[----:B------:R-:W0:Y:S04]  /*19e40*/  LDL R7, [R1+0x538] ;  /* 0x0005380001077983 */ /* 0x000e280000100800 */
[----:B------:R1:W-:Y:S04]  /*19e50*/  STS.U8 [R31+UR9+0x1780], R14 ;  /* 0x0017800e1f007988 */ /* 0x0003e80008000009 */
[----:B-1----:R-:W2:Y:S01]  /*19e60*/  LDL.LU R14, [R1+0x80] ;  /* 0x00008000010e7983 */ /* 0x002ea20000300800 */
[----:B0-----:R-:W-:-:S04]  /*19e70*/  @P0 LOP3.LUT R7, R7, R6, RZ, 0x3c, !PT ;  /* 0x0000000607070212 */ /* 0x001fc800078e3cff */
[----:B------:R-:W-:-:S04]  /*19e80*/  @P0 LOP3.LUT R6, R7, R6, RZ, 0x3c, !PT ;  /* 0x0000000607060212 */ /* 0x000fc800078e3cff */
[----:B------:R-:W-:-:S05]  /*19e90*/  @P0 LOP3.LUT R7, R7, R6, RZ, 0x3c, !PT ;  /* 0x0000000607070212 */ /* 0x000fca00078e3cff */
[----:B------:R0:W2:Y:S04]  /*19ea0*/  @P0 LDG.E.U8 R54, desc[UR20][R6.64] ;  /* 0x0000001406360981 */ /* 0x0000a8000c1e1100 */
[----:B------:R-:W0:Y:S04]  /*19eb0*/  LDL R6, [R1+0x53c] ;  /* 0x00053c0001067983 */ /* 0x000e280000100800 */
[----:B------:R-:W0:Y:S01]  /*19ec0*/  LDL R7, [R1+0x540] ;  /* 0x0005400001077983 */ /* 0x000e220000100800 */
[----:B------:R-:W-:-:S03]  /*19ed0*/  PRMT R53, RZ, 0x7610, R53 ;  /* 0x00007610ff357816 */ /* 0x000fc60000000035 */
[----:B------:R1:W-:Y:S04]  /*19ee0*/  STS.U8 [R31+UR9+0x1b80], R50 ;  /* 0x001b80321f007988 */ /* 0x0003e80008000009 */
[----:B-1----:R-:W2:Y:S01]  /*19ef0*/  LDL.LU R50, [R1+0x10e0] ;  /* 0x0010e00001327983 */ /* 0x002ea20000300800 */
[----:B0-----:R-:W-:-:S04]  /*19f00*/  @P5 LOP3.LUT R7, R7, R6, RZ, 0x3c, !PT ;  /* 0x0000000607075212 */ /* 0x001fc800078e3cff */
[----:B------:R-:W-:-:S04]  /*19f10*/  @P5 LOP3.LUT R6, R7, R6, RZ, 0x3c, !PT ;  /* 0x0000000607065212 */ /* 0x000fc800078e3cff */
[----:B------:R-:W-:-:S05]  /*19f20*/  @P5 LOP3.LUT R7, R7, R6, RZ, 0x3c, !PT ;  /* 0x0000000607075212 */ /* 0x000fca00078e3cff */
[----:B------:R2:W3:Y:S04]  /*19f30*/  @P5 LDG.E.U8 R53, desc[UR20][R6.64] ;  /* 0x0000001406355981 */ /* 0x0004e8000c1e1100 */
[----:B------:R-:W3:Y:S01]  /*19f40*/  LDL.LU R7, [R1+0x50] ;  /* 0x0000500001077983 */ /* 0x000ee20000300800 */
[----:B------:R-:W-:Y:S01]  /*19f50*/  PRMT R52, RZ, 0x7610, R52 ;  /* 0x00007610ff347816 */ /* 0x000fe20000000034 */
[----:B--2---:R-:W-:Y:S02]  /*19f60*/  @P0 IMAD.MOV.U32 R6, RZ, RZ, R50 ;  /* 0x000000ffff060224 */ /* 0x004fe400078e0032 */
[----:B------:R-:W2:Y:S04]  /*19f70*/  LDL.LU R50, [R1+0x10dc] ;  /* 0x0010dc0001327983 */ /* 0x000ea80000300800 */
[----:B---3--:R0:W-:Y:S02]  /*19f80*/  STS.U8 [R31+UR9+0x1f80], R7 ;  /* 0x001f80071f007988 */ /* 0x0081e40008000009 */
[----:B0-----:R-:W-:-:S02]  /*19f90*/  @P0 IMAD.MOV.U32 R7, RZ, RZ, R79 ;  /* 0x000000ffff070224 */ /* 0x001fc400078e004f */
[----:B------:R-:W3:Y:S04]  /*19fa0*/  LDL.LU R79, [R1+0x90] ;  /* 0x00009000014f7983 */ /* 0x000ee80000300800 */
        /* <DEDUP_REMOVED lines=12> */
[----:B--2---:R-:W-:Y:S02]  /*1a070*/  PRMT R50, RZ, 0x7610, R50 ;  /* 0x00007610ff327816 */ /* 0x004fe40000000032 */
[----:B------:R-:W-:Y:S01]  /*1a080*/  PRMT R9, RZ, 0x7610, R9 ;  /* 0x00007610ff097816 */ /* 0x000fe20000000009 */
[----:B---3--:R0:W-:Y:S02]  /*1a090*/  STS.U8 [R31+UR9+0x2780], R6 ;  /* 0x002780061f007988 */ /* 0x0081e40008000009 */
[----:B0-----:R-:W-:-:S02]  /*1a0a0*/  @P0 IMAD.MOV.U32 R6, RZ, RZ, R35 ;  /* 0x000000ffff060224 */ /* 0x001fc400078e0023 */
[----:B----4-:R0:W-:Y:S04]  /*1a0b0*/  STS.U8 [R31+UR9+0x2b80], R38 ;  /* 0x002b80261f007988 */ /* 0x0101e80008000009 */
[----:B------:R1:W2:Y:S04]  /*1a0c0*/  @P0 LDG.E.U8 R50, desc[UR20][R6.64] ;  /* 0x0000001406320981 */ /* 0x0002a8000c1e1100 */
[----:B------:R-:W3:Y:S04]  /*1a0d0*/  LDL.LU R35, [R1+0x9c] ;  /* 0x00009c0001237983 */ /* 0x000ee80000300800 */
[----:B0-----:R-:W4:Y:S01]  /*1a0e0*/  LDL.LU R38, [R1+0xa4] ;  /* 0x0000a40001267983 */ /* 0x001f220000300800 */
[----:B-1----:R-:W-:-:S02]  /*1a0f0*/  @P5 IMAD.MOV.U32 R6, RZ, RZ, R15 ;  /* 0x000000ffff065224 */ /* 0x002fc400078e000f */
[----:B------:R-:W-:Y:S01]  /*1a100*/  @P5 IMAD.MOV.U32 R7, RZ, RZ, R37 ;  /* 0x000000ffff075224 */ /* 0x000fe200078e0025 */
[----:B------:R-:W-:Y:S01]  /*1a110*/  PRMT R8, RZ, 0x7610, R8 ;  /* 0x00007610ff087816 */ /* 0x000fe20000000008 */
[----:B------:R0:W-:Y:S04]  /*1a120*/  STS.U8 [R31+UR9+0x2f80], R14 ;  /* 0x002f800e1f007988 */ /* 0x0001e80008000009 */
[----:B------:R1:W2:Y:S04]  /*1a130*/  @P5 LDG.E.U8 R9, desc[UR20][R6.64] ;  /* 0x0000001406095981 */ /* 0x0002a8000c1e1100 */
[----:B------:R-:W2:Y:S04]  /*1a140*/  LDL R37, [R1+0x590] ;  /* 0x0005900001257983 */ /* 0x000ea80000100800 */
[----:B------:R-:W2:Y:S04]  /*1a150*/  LDL R15, [R1+0x594] ;  /* 0x00059400010f7983 */ /* 0x000ea80000100800 */
[----:B------:R-:W1:Y:S04]  /*1a160*/  LDL R6, [R1+0x564] ;  /* 0x0005640001067983 */ /* 0x000e680000100800 */
[----:B------:R-:W1:Y:S04]  /*1a170*/  LDL R7, [R1+0x568] ;  /* 0x0005680001077983 */ /* 0x000e680000100800 */
[----:B0-----:R-:W2:Y:S01]  /*1a180*/  LDL R14, [R1+0x598] ;  /* 0x00059800010e7983 */ /* 0x001ea20000100800 */
[----:B-1----:R-:W-:-:S04]  /*1a190*/  @P0 LOP3.LUT R7, R7, R6, RZ, 0x3c, !PT ;  /* 0x0000000607070212 */ /* 0x002fc800078e3cff */
[----:B------:R-:W-:-:S04]  /*1a1a0*/  @P0 LOP3.LUT R6, R7, R6, RZ, 0x3c, !PT ;  /* 0x0000000607060212 */ /* 0x000fc800078e3cff */
[----:B------:R-:W-:-:S05]  /*1a1b0*/  @P0 LOP3.LUT R7, R7, R6, RZ, 0x3c, !PT ;  /* 0x0000000607070212 */ /* 0x000fca00078e3cff */
[----:B------:R0:W2:Y:S04]  /*1a1c0*/  @P0 LDG.E.U8 R8, desc[UR20][R6.64] ;  /* 0x0000001406080981 */ /* 0x0000a8000c1e1100 */
[----:B------:R-:W2:Y:S04]  /*1a1d0*/  LDL.LU R6, [R1+0x88] ;  /* 0x0000880001067983 */ /* 0x000ea80000300800 */
[----:B------:R-:W3:Y:S01]  /*1a1e0*/  LDL R7, [R1+0x56c] ;  /* 0x00056c0001077983 */ /* 0x000ee20000100800 */
[----:B------:R-:W-:-:S03]  /*1a1f0*/  PRMT R49, RZ, 0x7610, R49 ;  /* 0x00007610ff317816 */ /* 0x000fc60000000031 */
[----:B--2---:R0:W-:Y:S02]  /*1a200*/  STS.U8 [R31+UR9+0x3380], R6 ;  /* 0x003380061f007988 */ /* 0x0041e40008000009 */
[----:B0-----:R-:W-:Y:S02]  /*1a210*/  @P5 IMAD.MOV.U32 R6, RZ, RZ, R42 ;  /* 0x000000ffff065224 */ /* 0x001fe400078e002a */
[----:B------:R-:W2:Y:S04]  /*1a220*/  LDL.LU R42, [R1+0xb8] ;  /* 0x0000b800012a7983 */ /* 0x000ea80000300800 */
[----:B---3--:R0:W3:Y:S04]  /*1a230*/  @P5 LDG.E.U8 R49, desc[UR20][R6.64] ;  /* 0x0000001406315981 */ /* 0x0080e8000c1e1100 */
        /* <DEDUP_REMOVED lines=8> */
[----:B------:R0:W2:Y:S04]  /*1a2c0*/  @P0 LDG.E.U8 R48, desc[UR20][R6.64] ;  /* 0x0000001406300981 */ /* 0x0000a8000c1e1100 */
[----:B------:R-:W2:Y:S01]  /*1a2d0*/  LDL R7, [R1+0x57c] ;  /* 0x00057c0001077983 */ /* 0x000ea20000100800 */
[----:B------:R-:W-:Y:S01]  /*1a2e0*/  PRMT R47, RZ, 0x7610, R47 ;  /* 0x00007610ff2f7816 */ /* 0x000fe2000000002f */
[----:B0-----:R-:W-:Y:S02]  /*1a2f0*/  @P5 IMAD.MOV.U32 R6, RZ, RZ, R45 ;  /* 0x000000ffff065224 */ /* 0x001fe400078e002d */
[----:B------:R0:W-:Y:S04]  /*1a300*/  STS.U8 [R31+UR9+0x3b80], R40 ;  /* 0x003b80281f007988 */ /* 0x0001e80008000009 */
[----:B0-----:R-:W3:Y:S04]  /*1a310*/  LDL.LU R40, [R1+0xcc] ;  /* 0x0000cc0001287983 */ /* 0x001ee80000300800 */
[----:B------:R-:W3:Y:S04]  /*1a320*/  LDL.LU R45, [R1+0x10d8] ;  /* 0x0010d800012d7983 */ /* 0x000ee80000300800 */
[----:B--2---:R0:W2:Y:S04]  /*1a330*/  @P5 LDG.E.U8 R47, desc[UR20][R6.64] ;  /* 0x00000014062f5981 */ /* 0x0040a8000c1e1100 */
[----:B------:R-:W0:Y:S04]  /*1a340*/  LDL R6, [R1+0x584] ;  /* 0x0005840001067983 */ /* 0x000e280000100800 */
[----:B------:R-:W0:Y:S01]  /*1a350*/  LDL R7, [R1+0x588] ;  /* 0x0005880001077983 */ /* 0x000e220000100800 */
[----:B------:R-:W-:-:S02]  /*1a360*/  PRMT R46, RZ, 0x7610, R46 ;  /* 0x00007610ff2e7816 */ /* 0x000fc4000000002e */
[----:B0-----:R-:W-:-:S04]  /*1a370*/  @P0 LOP3.LUT R7, R7, R6, RZ, 0x3c, !PT ;  /* 0x0000000607070212 */ /* 0x001fc800078e3cff */
[----:B------:R-:W-:-:S04]  /*1a380*/  @P0 LOP3.LUT R6, R7, R6, RZ, 0x3c, !PT ;  /* 0x0000000607060212 */ /* 0x000fc800078e3cff */
[----:B------:R-:W-:-:S05]  /*1a390*/  @P0 LOP3.LUT R7, R7, R6, RZ, 0x3c, !PT ;  /* 0x0000000607070212 */ /* 0x000fca00078e3cff */
[----:B------:R0:W2:Y:S04]  /*1a3a0*/  @P0 LDG.E.U8 R46, desc[UR20][R6.64] ;  /* 0x00000014062e0981 */ /* 0x0000a8000c1e1100 */
[----:B------:R-:W2:Y:S01]  /*1a3b0*/  LDL R7, [R1+0x58c] ;  /* 0x00058c0001077983 */ /* 0x000ea20000100800 */
[----:B---3--:R-:W-:Y:S01]  /*1a3c0*/  PRMT R45, RZ, 0x7610, R45 ;  /* 0x00007610ff2d7816 */ /* 0x008fe2000000002d */
[----:B0-----:R-:W-:Y:S02]  /*1a3d0*/  @P5 IMAD.MOV.U32 R6, RZ, RZ, R37 ;  /* 0x000000ffff065224 */ /* 0x001fe400078e0025 */
[----:B------:R0:W-:Y:S04]  /*1a3e0*/  STS.U8 [R31+UR9+0x3f80], R35 ;  /* 0x003f80231f007988 */ /* 0x0001e80008000009 */
[----:B----4-:R1:W-:Y:S04]  /*1a3f0*/  STS.U8 [R31+UR9+0x4380], R38 ;  /* 0x004380261f007988 */ /* 0x0103e80008000009 */
[----:B0-----:R-:W3:Y:S04]  /*1a400*/  LDL R35, [R1+0x5b8] ;  /* 0x0005b80001237983 */ /* 0x001ee80000100800 */
[----:B-1----:R-:W4:Y:S04]  /*1a410*/  LDL.LU R38, [R1+0x120] ;  /* 0x0001200001267983 */ /* 0x002f280000300800 */
[----:B------:R-:W3:Y:S04]  /*1a420*/  LDL.LU R37, [R1+0x130] ;  /* 0x0001300001257983 */ /* 0x000ee80000300800 */
[----:B--2---:R0:W2:Y:S04]  /*1a430*/  @P5 LDG.E.U8 R45, desc[UR20][R6.64] ;  /* 0x00000014062d5981 */ /* 0x0040a8000c1e1100 */
[----:B------:R-:W2:Y:S01]  /*1a440*/  LDL.LU R7, [R1+0xac] ;  /* 0x0000ac0001077983 */ /* 0x000ea20000300800 */
[----:B------:R-:W-:Y:S01]  /*1a450*/  PRMT R44, RZ, 0x7610, R44 ;  /* 0x00007610ff2c7816 */ /* 0x000fe2000000002c */
[----:B0-----:R-:W-:-:S02]  /*1a460*/  @P0 IMAD.MOV.U32 R6, RZ, RZ, R14 ;  /* 0x000000ffff060224 */ /* 0x001fc400078e000e */
[----:B--2---:R0:W-:Y:S02]  /*1a470*/  STS.U8 [R31+UR9+0x4780], R7 ;  /* 0x004780071f007988 */ /* 0x0041e40008000009 */
[----:B0-----:R-:W-:Y:S02]  /*1a480*/  @P0 IMAD.MOV.U32 R7, RZ, RZ, R15 ;  /* 0x000000ffff070224 */ /* 0x001fe400078e000f */
[----:B------:R-:W2:Y:S04]  /*1a490*/  LDL.LU R15, [R1+0x134] ;  /* 0x00013400010f7983 */ /* 0x000ea80000300800 */
[----:B------:R-:W2:Y:S04]  /*1a4a0*/  LDL.LU R14, [R1+0x138] ;  /* 0x00013800010e7983 */ /* 0x000ea80000300800 */
        /* <DEDUP_REMOVED lines=10> */
[----:B------:R-:W0:Y:S04]  /*1a550*/  LDL R6, [R1+0x5a4] ;  /* 0x0005a40001067983 */ /* 0x000e280000100800 */
[----:B------:R-:W0:Y:S01]  /*1a560*/  LDL R7, [R1+0x5a8] ;  /* 0x0005a80001077983 */ /* 0x000e220000100800 */
[----:B--2---:R-:W-:-:S03]  /*1a570*/  PRMT R42, RZ, 0x7610, R42 ;  /* 0x00007610ff2a7816 */ /* 0x004fc6000000002a */
        /* <DEDUP_REMOVED lines=22> */
[----:B------:R-:W0:Y:S04]  /*1a6e0*/  LDL R6, [R1+0x5bc] ;  /* 0x0005bc0001067983 */ /* 0x000e280000100800 */
[----:B------:R-:W0:Y:S01]  /*1a6f0*/  LDL R7, [R1+0x5c0] ;  /* 0x0005c00001077983 */ /* 0x000e220000100800 */
[----:B------:R-:W-:-:S03]  /*1a700*/  PRMT R39, RZ, 0x7610, R39 ;  /* 0x00007610ff277816 */ /* 0x000fc60000000027 */
[----:B------:R1:W-:Y:S04]  /*1a710*/  STS.U8 [R31+UR9+0x5b80], R38 ;  /* 0x005b80261f007988 */ /* 0x0003e80008000009 */
[----:B-1----:R-:W4:Y:S01]  /*1a720*/  LDL.LU R38, [R1+0x10cc] ;  /* 0x0010cc0001267983 */ /* 0x002f220000300800 */
[----:B0-----:R-:W-:-:S04]  /*1a730*/  @P5 LOP3.LUT R7, R7, R6, RZ, 0x3c, !PT ;  /* 0x0000000607075212 */ /* 0x001fc800078e3cff */
[----:B------:R-:W-:-:S04]  /*1a740*/  @P5 LOP3.LUT R6, R7, R6, RZ, 0x3c, !PT ;  /* 0x0000000607065212 */ /* 0x000fc800078e3cff */
[----:B------:R-:W-:-:S05]  /*1a750*/  @P5 LOP3.LUT R7, R7, R6, RZ, 0x3c, !PT ;  /* 0x0000000607075212 */ /* 0x000fca00078e3cff */
[----:B------:R0:W2:Y:S04]  /*1a760*/  @P5 LDG.E.U8 R39, desc[UR20][R6.64] ;  /* 0x0000001406275981 */ /* 0x0000a8000c1e1100 */
[----:B------:R-:W0:Y:S04]  /*1a770*/  LDL R6, [R1+0x5c4] ;  /* 0x0005c40001067983 */ /* 0x000e280000100800 */
[----:B------:R-:W0:Y:S01]  /*1a780*/  LDL R7, [R1+0x5c8] ;  /* 0x0005c80001077983 */ /* 0x000e220000100800 */
[----:B----4-:R-:W-:-:S03]  /*1a790*/  PRMT R38, RZ, 0x7610, R38 ;  /* 0x00007610ff267816 */ /* 0x010fc60000000026 */
[----:B------:R1:W-:Y:S04]  /*1a7a0*/  STS.U8 [R31+UR9+0x5f80], R37 ;  /* 0x005f80251f007988 */ /* 0x0003e80008000009 */
[----:B-1----:R-:W4:Y:S04]  /*1a7b0*/  LDL.LU R37, [R1+0x10c8] ;  /* 0x0010c80001257983 */ /* 0x002f280000300800 */
[----:B------:R1:W-:Y:S04]  /*1a7c0*/  STS.U8 [R31+UR9+0x6380], R15 ;  /* 0x0063800f1f007988 */ /* 0x0003e80008000009 */
[----:B------:R0:W-:Y:S02]  /*1a7d0*/  STS.U8 [R31+UR9+0x6780], R14 ;  /* 0x0067800e1f007988 */ /* 0x0001e40008000009 */
[----:B0-----:R-:W-:-:S04]  /*1a7e0*/  @P0 LOP3.LUT R7, R7, R6, RZ, 0x3c, !PT ;  /* 0x0000000607070212 */ /* 0x001fc800078e3cff */
[----:B------:R-:W-:-:S04]  /*1a7f0*/  @P0 LOP3.LUT R6, R7, R6, RZ, 0x3c, !PT ;  /* 0x0000000607060212 */ /* 0x000fc800078e3cff */
[----:B------:R-:W-:-:S05]  /*1a800*/  @P0 LOP3.LUT R7, R7, R6, RZ, 0x3c, !PT ;  /* 0x0000000607070212 */ /* 0x000fca00078e3cff */
[----:B------:R0:W2:Y:S04]  /*1a810*/  @P0 LDG.E.U8 R38, desc[UR20][R6.64] ;  /* 0x0000001406260981 */ /* 0x0000a8000c1e1100 */
[----:B------:R-:W0:Y:S04]  /*1a820*/  LDL R6, [R1+0x5cc] ;  /* 0x0005cc0001067983 */ /* 0x000e280000100800 */
[----:B------:R-:W0:Y:S04]  /*1a830*/  LDL R7, [R1+0x5d0] ;  /* 0x0005d00001077983 */ /* 0x000e280000100800 */
[----:B-1----:R-:W2:Y:S04]  /*1a840*/  LDL.LU R15, [R1+0x10c4] ;  /* 0x0010c400010f7983 */ /* 0x002ea80000300800 */
[----:B------:R-:W2:Y:S01]  /*1a850*/  LDL.LU R14, [R1+0x10c0] ;  /* 0x0010c000010e7983 */ /* 0x000ea20000300800 */
[----:B----4-:R-:W-:-:S02]  /*1a860*/  PRMT R37, RZ, 0x7610, R37 ;  /* 0x00007610ff257816 */ /* 0x010fc40000000025 */
[----:B0-----:R-:W-:-:S04]  /*1a870*/  @P5 LOP3.LUT R7, R7, R6, RZ, 0x3c, !PT ;  /* 0x0000000607075212 */ /* 0x001fc800078e3cff */
[----:B------:R-:W-:-:S04]  /*1a880*/  @P5 LOP3.LUT R6, R7, R6, RZ, 0x3c, !PT ;  /* 0x0000000607065212 */ /* 0x000fc800078e3cff */
[----:B------:R-:W-:-:S05]  /*1a890*/  @P5 LOP3.LUT R7, R7, R6, RZ, 0x3c, !PT ;  /* 0x0000000607075212 */ /* 0x000fca00078e3cff */
[----:B------:R0:W4:Y:S02]  /*1a8a0*/  @P5 LDG.E.U8 R37, desc[UR20][R6.64] ;  /* 0x0000001406255981 */ /* 0x000124000c1e1100 */
[----:B0-----:R-:W-:-:S06]  /*1a8b0*/  PRMT R7, RZ, 0x7610, R7 ;  /* 0x00007610ff077816 */ /* 0x001fcc0000000007 */
[----:B--2---:R0:W2:Y:S04]  /*1a8c0*/  @P5 LDG.E.U8 R7, desc[UR20][R14.64] ;  /* 0x000000140e075981 */ /* 0x0040a8000c1e1100 */
        /* <DEDUP_REMOVED lines=9> */
[----:B------:R-:W2:Y:S01]  /*1a960*/  LDL.LU R15, [R1+0x140] ;  /* 0x00014000010f7983 */ /* 0x000ea20000300800 */
[----:B------:R-:W-:Y:S01]  /*1a970*/  PRMT R5, RZ, 0x7610, R5 ;  /* 0x00007610ff057816 */ /* 0x000fe20000000005 */
[----:B0-----:R-:W-:Y:S02]  /*1a980*/  @P5 IMAD.MOV.U32 R14, RZ, RZ, R36 ;  /* 0x000000ffff0e5224 */ /* 0x001fe400078e0024 */
[----:B--2---:R0:W-:Y:S02]  /*1a990*/  STS.U8 [R31+UR9+0x6f80], R15 ;  /* 0x006f800f1f007988 */ /* 0x0041e40008000009 */
[----:B0-----:R-:W-:-:S02]  /*1a9a0*/  @P5 IMAD.MOV.U32 R15, RZ, RZ, R28 ;  /* 0x000000ffff0f5224 */ /* 0x001fc400078e001c */
[----:B------:R-:W2:Y:S04]  /*1a9b0*/  LDL.LU R28, [R1+0x10b8] ;  /* 0x0010b800011c7983 */ /* 0x000ea80000300800 */
[----:B------:R-:W2:Y:S04]  /*1a9c0*/  LDL.LU R36, [R1+0x10b4] ;  /* 0x0010b40001247983 */ /* 0x000ea80000300800 */
[----:B------:R0:W2:Y:S04]  /*1a9d0*/  @P5 LDG.E.U8 R5, desc[UR20][R14.64] ;  /* 0x000000140e055981 */ /* 0x0000a8000c1e1100 */
        /* <DEDUP_REMOVED lines=23> */
[----:B------:R-:W3:Y:S04]  /*1ab50*/  LDL.LU R30, [R1+0x10a0] ;  /* 0x0010a000011e7983 */ /* 0x000ee80000300800 */
[----:B----4-:R0:W4:Y:S04]  /*1ab60*/  @P0 LDG.E.U8 R35, desc[UR20][R14.64] ;  /* 0x000000140e230981 */ /* 0x010128000c1e1100 */
[----:B------:R-:W3:Y:S01]  /*1ab70*/  LDL.LU R15, [R1+0x60] ;  /* 0x00006000010f7983 */ /* 0x000ee20000300800 */
[----:B0-----:R-:W-:-:S02]  /*1ab80*/  LOP3.LUT R14, R4, 0x70, RZ, 0x3c, !PT ;  /* 0x00000070040e7812 */ /* 0x001fc400078e3cff */
[----:B--2---:R-:W-:-:S03]  /*1ab90*/  PRMT R31, RZ, 0x7610, R31 ;  /* 0x00007610ff1f7816 */ /* 0x004fc6000000001f */
[----:B---3--:R0:W-:Y:S02]  /*1aba0*/  STS.U8 [R14+UR9+0x7f80], R15 ;  /* 0x007f800f0e007988 */ /* 0x0081e40008000009 */
[----:B0-----:R-:W-:Y:S02]  /*1abb0*/  @P5 IMAD.MOV.U32 R14, RZ, RZ, R34 ;  /* 0x000000ffff0e5224 */ /* 0x001fe400078e0022 */
[----:B------:R-:W-:Y:S02]  /*1abc0*/  @P5 IMAD.MOV.U32 R15, RZ, RZ, R26 ;  /* 0x000000ffff0f5224 */ /* 0x000fe400078e001a */
[----:B------:R-:W2:Y:S04]  /*1abd0*/  LDL.LU R26, [R1+0x109c] ;  /* 0x00109c00011a7983 */ /* 0x000ea80000300800 */
[----:B------:R-:W3:Y:S04]  /*1abe0*/  LDL.LU R34, [R1+0x1098] ;  /* 0x0010980001227983 */ /* 0x000ee80000300800 */
        /* <DEDUP_REMOVED lines=9> */
[----:B------:R-:W2:Y:S01]  /*1ac80*/  LDL.LU R15, [R1+0x54] ;  /* 0x00005400010f7983 */ /* 0x000ea20000300800 */
[----:B---3--:R-:W-:Y:S01]  /*1ac90*/  PRMT R34, RZ, 0x7610, R34 ;  /* 0x00007610ff227816 */ /* 0x008fe20000000022 */
[----:B0-----:R-:W-:-:S02]  /*1aca0*/  @P5 IMAD.MOV.U32 R14, RZ, RZ, R26 ;  /* 0x000000ffff0e5224 */ /* 0x001fc400078e001a */
[----:B--2---:R0:W-:Y:S02]  /*1acb0*/  STS.U8 [R4+UR9+0x12000], R15 ;  /* 0x0120000f04007988 */ /* 0x0041e40008000009 */
[----:B0-----:R-:W-:Y:S02]  /*1acc0*/  @P5 IMAD.MOV.U32 R15, RZ, RZ, R29 ;  /* 0x000000ffff0f5224 */ /* 0x001fe400078e001d */
        /* <DEDUP_REMOVED lines=9> */
[----:B------:R-:W3:Y:S04]  /*1ad60*/  LDL.LU R24, [R1+0x1080] ;  /* 0x0010800001187983 */ /* 0x000ee80000300800 */
[----:B------:R0:W3:Y:S04]  /*1ad70*/  @P0 LDG.E.U8 R33, desc[UR20][R14.64] ;  /* 0x000000140e210981 */ /* 0x0000e8000c1e1100 */
[----:B------:R-:W3:Y:S01]  /*1ad80*/  LDL.LU R15, [R1+0x4] ;  /* 0x00000400010f7983 */ /* 0x000ee20000300800 */
[----:B------:R-:W-:Y:S01]  /*1ad90*/  PRMT R29, RZ, 0x7610, R29 ;  /* 0x00007610ff1d7816 */ /* 0x000fe2000000001d */
[----:B0-----:R-:W-:Y:S01]  /*1ada0*/  @P5 IMAD.MOV.U32 R14, RZ, RZ, R22 ;  /* 0x000000ffff0e5224 */ /* 0x001fe200078e0016 */
[----:B--2---:R-:W-:Y:S01]  /*1adb0*/  PRMT R28, RZ, 0x7610, R28 ;  /* 0x00007610ff1c7816 */ /* 0x004fe2000000001c */
[----:B---3--:R0:W-:Y:S02]  /*1adc0*/  STS.U8 [R4+UR9+0x12400], R15 ;  /* 0x0124000f04007988 */ /* 0x0081e40008000009 */
[----:B0-----:R-:W-:-:S02]  /*1add0*/  @P5 IMAD.MOV.U32 R15, RZ, RZ, R32 ;  /* 0x000000ffff0f5224 */ /* 0x001fc400078e0020 */
[----:B------:R-:W2:Y:S04]  /*1ade0*/  LDL.LU R32, [R1+0x107c] ;  /* 0x00107c0001207983 */ /* 0x000ea80000300800 */
[----:B------:R0:W3:Y:S04]  /*1adf0*/  @P5 LDG.E.U8 R29, desc[UR20][R14.64] ;  /* 0x000000140e1d5981 */ /* 0x0000e8000c1e1100 */
[----:B------:R-:W3:Y:S01]  /*1ae00*/  LDL.LU R22, [R1+0x1078] ;  /* 0x0010780001167983 */ /* 0x000ee20000300800 */
[----:B0-----:R-:W-:Y:S02]  /*1ae10*/  @P0 IMAD.MOV.U32 R14, RZ, RZ, R78 ;  /* 0x000000ffff0e0224 */ /* 0x001fe400078e004e */
[----:B------:R-:W-:-:S02]  /*1ae20*/  @P0 IMAD.MOV.U32 R15, RZ, RZ, R88 ;  /* 0x000000ffff0f0224 */ /* 0x000fc400078e0058 */
[----:B------:R-:W4:Y:S04]  /*1ae30*/  LDL.LU R88, [R1+0x1074] ;  /* 0x0010740001587983 */ /* 0x000f280000300800 */
[----:B------:R-:W4:Y:S04]  /*1ae40*/  LDL.LU R78, [R1+0x1070] ;  /* 0x00107000014e7983 */ /* 0x000f280000300800 */
[----:B------:R-:W4:Y:S04]  /*1ae50*/  @P0 LDG.E.U8 R28, desc[UR20][R14.64] ;  /* 0x000000140e1c0981 */ /* 0x000f28000c1e1100 */
[----:B------:R-:W4:Y:S04]  /*1ae60*/  LDL R15, [R1+0x60c] ;  /* 0x00060c00010f7983 */ /* 0x000f280000100800 */
[----:B------:R-:W-:Y:S04]  /*1ae70*/  STS.U8 [R4+UR9+0x10800], R26 ;  /* 0x0108001a04007988 */ /* 0x000fe80008000009 */
[----:B------:R0:W-:Y:S04]  /*1ae80*/  STS.U8 [R4+UR9+0x12800], R24 ;  /* 0x0128001804007988 */ /* 0x0001e80008000009 */
[----:B------:R1:W-:Y:S04]  /*1ae90*/  STS.U8 [R4+UR9+0x10c00], R13 ;  /* 0x010c000d04007988 */ /* 0x0003e80008000009 */
[----:B------:R1:W-:Y:S01]  /*1aea0*/  STS.U8 [R4+UR9+0x12c00], R12 ;  /* 0x012c000c04007988 */ /* 0x0003e20008000009 */
[----:B0-----:R-:W-:Y:S01]  /*1aeb0*/  PRMT R24, RZ, 0x7610, R24 ;  /* 0x00007610ff187816 */ /* 0x001fe20000000018 */
[----:B-1----:R-:W-:-:S02]  /*1aec0*/  @P5 IMAD.MOV.U32 R13, RZ, RZ, R20 ;  /* 0x000000ffff0d5224 */ /* 0x002fc400078e0014 */
[----:B------:R-:W-:Y:S01]  /*1aed0*/  @P5 IMAD.MOV.U32 R12, RZ, RZ, R19 ;  /* 0x000000ffff0c5224 */ /* 0x000fe200078e0013 */
[----:B------:R0:W-:Y:S04]  /*1aee0*/  STS.U8 [R4+UR9+0x11000], R11 ;  /* 0x0110000b04007988 */ /* 0x0001e80008000009 */
[----:B------:R1:W4:Y:S04]  /*1aef0*/  @P5 LDG.E.U8 R24, desc[UR20][R12.64] ;  /* 0x000000140c185981 */ /* 0x000328000c1e1100 */
[----:B------:R0:W-:Y:S01]  /*1af00*/  STS.U8 [R4+UR9+0x13000], R10 ;  /* 0x0130000a04007988 */ /* 0x0001e20008000009 */
[----:B-1----:R-:W-:-:S02]  /*1af10*/  @P0 IMAD.MOV.U32 R13, RZ, RZ, R17 ;  /* 0x000000ffff0d0224 */ /* 0x002fc400078e0011 */
[----:B------:R-:W-:Y:S01]  /*1af20*/  @P0 IMAD.MOV.U32 R12, RZ, RZ, R18 ;  /* 0x000000ffff0c0224 */ /* 0x000fe200078e0012 */
[----:B--2---:R-:W-:Y:S01]  /*1af30*/  PRMT R32, RZ, 0x7610, R32 ;  /* 0x00007610ff207816 */ /* 0x004fe20000000020 */
[----:B---3--:R-:W-:Y:S02]  /*1af40*/  @P5 IMAD.MOV.U32 R14, RZ, RZ, R22 ;  /* 0x000000ffff0e5224 */ /* 0x008fe400078e0016 */
[----:B------:R-:W2:Y:S04]  /*1af50*/  LDL.LU R22, [R1+0x106c] ;  /* 0x00106c0001167983 */ /* 0x000ea80000300800 */
[----:B----4-:R-:W3:Y:S04]  /*1af60*/  @P5 LDG.E.U8 R32, desc[UR20][R14.64] ;  /* 0x000000140e205981 */ /* 0x010ee8000c1e1100 */
[----:B------:R-:W4:Y:S04]  /*1af70*/  LDL R14, [R1+0x614] ;  /* 0x00061400010e7983 */ /* 0x000f280000100800 */
[----:B------:R-:W4:Y:S04]  /*1af80*/  LDL R15, [R1+0x618] ;  /* 0x00061800010f7983 */ /* 0x000f280000100800 */
[----:B------:R-:W2:Y:S04]  /*1af90*/  LDL.LU R20, [R1+0x1068] ;  /* 0x0010680001147983 */ /* 0x000ea80000300800 */
[----:B------:R-:W3:Y:S04]  /*1afa0*/  LDL.LU R19, [R1+0x1064] ;  /* 0x0010640001137983 */ /* 0x000ee80000300800 */
[----:B0-----:R-:W3:Y:S04]  /*1afb0*/  LDL R11, [R1+0x620] ;  /* 0x00062000010b7983 */ /* 0x001ee80000100800 */
[----:B------:R-:W3:Y:S04]  /*1afc0*/  LDL.LU R17, [R1+0x1060] ;  /* 0x0010600001117983 */ /* 0x000ee80000300800 */
[----:B------:R-:W3:Y:S04]  /*1afd0*/  LDL.LU R18, [R1+0x105c] ;  /* 0x00105c0001127983 */ /* 0x000ee80000300800 */
[----:B------:R-:W3:Y:S01]  /*1afe0*/  LDL R10, [R1+0x61c] ;  /* 0x00061c00010a7983 */ /* 0x000ee20000100800 */
[----:B--2---:R-:W-:-:S02]  /*1aff0*/  PRMT R20, RZ, 0x7610, R20 ;  /* 0x00007610ff147816 */ /* 0x004fc40000000014 */
[----:B---3--:R-:W-:-:S04]  /*1b000*/  @P5 LOP3.LUT R11, R11, R10, RZ, 0x3c, !PT ;  /* 0x0000000a0b0b5212 */ /* 0x008fc800078e3cff */
[----:B------:R-:W-:-:S04]  /*1b010*/  @P5 LOP3.LUT R10, R11, R10, RZ, 0x3c, !PT ;  /* 0x0000000a0b0a5212 */ /* 0x000fc800078e3cff */
[----:B------:R-:W-:-:S05]  /*1b020*/  @P5 LOP3.LUT R11, R11, R10, RZ, 0x3c, !PT ;  /* 0x0000000a0b0b5212 */ /* 0x000fca00078e3cff */
[----:B------:R0:W2:Y:S04]  /*1b030*/  @P5 LDG.E.U8 R20, desc[UR20][R10.64] ;  /* 0x000000140a145981 */ /* 0x0000a8000c1e1100 */
[----:B------:R-:W3:Y:S01]  /*1b040*/  LDL R11, [R1+0x624] ;  /* 0x00062400010b7983 */ /* 0x000ee20000100800 */
[----:B------:R-:W-:Y:S01]  /*1b050*/  PRMT R19, RZ, 0x7610, R19 ;  /* 0x00007610ff137816 */ /* 0x000fe20000000013 */
[----:B0-----:R-:W-:Y:S01]  /*1b060*/  @P0 IMAD.MOV.U32 R10, RZ, RZ, R17 ;  /* 0x000000ffff0a0224 */ /* 0x001fe200078e0011 */
[----:B------:R-:W-:Y:S01]  /*1b070*/  PRMT R18, RZ, 0x7610, R18 ;  /* 0x00007610ff127816 */ /* 0x000fe20000000012 */
[----:B------:R0:W-:Y:S04]  /*1b080*/  STS.U8 [R4+UR9+0x11400], R9 ;  /* 0x0114000904007988 */ /* 0x0001e80008000009 */
[----:B------:R1:W-:Y:S04]  /*1b090*/  STS.U8 [R4+UR9+0x13400], R8 ;  /* 0x0134000804007988 */ /* 0x0003e80008000009 */
[----:B------:R-:W2:Y:S01]  /*1b0a0*/  LDL.LU R17, [R1+0x1058] ;  /* 0x0010580001117983 */ /* 0x000ea20000300800 */
[----:B0-----:R-:W-:-:S02]  /*1b0b0*/  @P5 IMAD.MOV.U32 R9, RZ, RZ, R86 ;  /* 0x000000ffff095224 */ /* 0x001fc400078e0056 */
[----:B-1----:R-:W-:Y:S01]  /*1b0c0*/  @P5 IMAD.MOV.U32 R8, RZ, RZ, R16 ;  /* 0x000000ffff085224 */ /* 0x002fe200078e0010 */
[----:B------:R0:W-:Y:S04]  /*1b0d0*/  STS.U8 [R4+UR9+0x11800], R7 ;  /* 0x0118000704007988 */ /* 0x0001e80008000009 */
[----:B------:R1:W2:Y:S04]  /*1b0e0*/  @P5 LDG.E.U8 R18, desc[UR20][R8.64] ;  /* 0x0000001408125981 */ /* 0x0002a8000c1e1100 */
[----:B------:R0:W-:Y:S01]  /*1b0f0*/  STS.U8 [R4+UR9+0x13800], R6 ;  /* 0x0138000604007988 */ /* 0x0001e20008000009 */
[----:B-1----:R-:W-:-:S02]  /*1b100*/  @P0 IMAD.MOV.U32 R9, RZ, RZ, R81 ;  /* 0x000000ffff090224 */ /* 0x002fc400078e0051 */
[----:B------:R-:W-:Y:S01]  /*1b110*/  @P0 IMAD.MOV.U32 R8, RZ, RZ, R84 ;  /* 0x000000ffff080224 */ /* 0x000fe200078e0054 */
[----:B---3--:R-:W3:Y:S04]  /*1b120*/  @P0 LDG.E.U8 R19, desc[UR20][R10.64] ;  /* 0x000000140a130981 */ /* 0x008ee8000c1e1100 */
[----:B------:R-:W2:Y:S04]  /*1b130*/  LDL.LU R10, [R1+0x20] ;  /* 0x00002000010a7983 */ /* 0x000ea80000300800 */
[----:B------:R-:W2:Y:S04]  /*1b140*/  LDL.LU R86, [R1+0x1054] ;  /* 0x0010540001567983 */ /* 0x000ea80000300800 */
        /* <DEDUP_REMOVED lines=10> */
[----:B------:R-:W2:Y:S04]  /*1b1f0*/  @P5 LDG.E.U8 R16, desc[UR20][R6.64] ;  /* 0x0000001406105981 */ /* 0x000ea8000c1e1100 */
[----:B------:R-:W3:Y:S04]  /*1b200*/  LDL R6, [R1+0x634] ;  /* 0x0006340001067983 */ /* 0x000ee80000100800 */
[----:B------:R-:W3:Y:S01]  /*1b210*/  LDL R7, [R1+0x638] ;  /* 0x0006380001077983 */ /* 0x000ee20000100800 */
[----:B----4-:R-:W-:-:S04]  /*1b220*/  @P0 LOP3.LUT R15, R15, R14, RZ, 0x3c, !PT ;  /* 0x0000000e0f0f0212 */ /* 0x010fc800078e3cff */
[C---:B------:R-:W-:Y:S02]  /*1b230*/  @P0 LOP3.LUT R14, R15.reuse, R14, RZ, 0x3c, !PT ;  /* 0x0000000e0f0e0212 */ /* 0x040fe400078e3cff */
[----:B------:R-:W-:Y:S02]  /*1b240*/  PRMT R26, RZ, 0x7610, R26 ;  /* 0x00007610ff1a7816 */ /* 0x000fe4000000001a */
[----:B------:R-:W-:Y:S02]  /*1b250*/  @P0 LOP3.LUT R15, R15, R14, RZ, 0x3c, !PT ;  /* 0x0000000e0f0f0212 */ /* 0x000fe400078e3cff */
[----:B------:R-:W-:-:S03]  /*1b260*/  PRMT R17, RZ, 0x7610, R17 ;  /* 0x00007610ff117816 */ /* 0x000fc60000000011 */
[----:B------:R0:W4:Y:S04]  /*1b270*/  @P0 LDG.E.U8 R26, desc[UR20][R14.64] ;  /* 0x000000140e1a0981 */ /* 0x000128000c1e1100 */
[----:B------:R1:W2:Y:S01]  /*1b280*/  @P0 LDG.E.U8 R17, desc[UR20][R8.64] ;  /* 0x0000001408110981 */ /* 0x0002a2000c1e1100 */
[----:B0-----:R-:W-:Y:S02]  /*1b290*/  PRMT R15, RZ, 0x7610, R15 ;  /* 0x00007610ff0f7816 */ /* 0x001fe4000000000f */
[----:B-1----:R-:W-:Y:S02]  /*1b2a0*/  PRMT R9, RZ, 0x7610, R9 ;  /* 0x00007610ff097816 */ /* 0x002fe40000000009 */
[----:B---3--:R-:W-:-:S04]  /*1b2b0*/  @P0 LOP3.LUT R7, R7, R6, RZ, 0x3c, !PT ;  /* 0x0000000607070212 */ /* 0x008fc800078e3cff */
[----:B------:R-:W-:-:S04]  /*1b2c0*/  @P0 LOP3.LUT R6, R7, R6, RZ, 0x3c, !PT ;  /* 0x0000000607060212 */ /* 0x000fc800078e3cff */
[----:B------:R-:W-:-:S05]  /*1b2d0*/  @P0 LOP3.LUT R7, R7, R6, RZ, 0x3c, !PT ;  /* 0x0000000607070212 */ /* 0x000fca00078e3cff */
[----:B------:R0:W3:Y:S02]  /*1b2e0*/  @P0 LDG.E.U8 R15, desc[UR20][R6.64] ;  /* 0x00000014060f0981 */ /* 0x0000e4000c1e1100 */
[----:B0-----:R-:W-:Y:S02]  /*1b2f0*/  @P5 IMAD.MOV.U32 R6, RZ, RZ, R0 ;  /* 0x000000ffff065224 */ /* 0x001fe400078e0000 */
[----:B------:R-:W-:Y:S02]  /*1b300*/  @P5 IMAD.MOV.U32 R7, RZ, RZ, R2 ;  /* 0x000000ffff075224 */ /* 0x000fe400078e0002 */
[----:B------:R-:W2:Y:S04]  /*1b310*/  LDL.LU R2, [R1+0x1044] ;  /* 0x0010440001027983 */ /* 0x000ea80000300800 */
[----:B------:R-:W2:Y:S04]  /*1b320*/  LDL.LU R0, [R1+0x1040] ;  /* 0x0010400001007983 */ /* 0x000ea80000300800 */
[----:B------:R0:W2:Y:S04]  /*1b330*/  @P5 LDG.E.U8 R9, desc[UR20][R6.64] ;  /* 0x0000001406095981 */ /* 0x0000a8000c1e1100 */
[----:B------:R-:W2:Y:S04]  /*1b340*/  LDL.LU R7, [R1+0x74] ;  /* 0x0000740001077983 */ /* 0x000ea80000300800 */
[----:B------:R-:W-:Y:S04]  /*1b350*/  STS.U8 [R4+UR9+0x11c00], R5 ;  /* 0x011c000504007988 */ /* 0x000fe80008000009 */
[----:B------:R1:W-:Y:S01]  /*1b360*/  STS.U8 [R4+UR9+0x13c00], R3 ;  /* 0x013c000304007988 */ /* 0x0003e20008000009 */
[----:B------:R-:W-:Y:S01]  /*1b370*/  PRMT R8, RZ, 0x7610, R8 ;  /* 0x00007610ff087816 */ /* 0x000fe20000000008 */
[----:B0-----:R-:W-:Y:S01]  /*1b380*/  @P0 IMAD.MOV.U32 R6, RZ, RZ, R77 ;  /* 0x000000ffff060224 */ /* 0x001fe200078e004d */
[----:B-1----:R-:W-:-:S05]  /*1b390*/  LOP3.LUT R4, R4, 0x10, RZ, 0x3c, !PT ;  /* 0x0000001004047812 */ /* 0x002fca00078e3cff */
[----:B--2---:R0:W-:Y:S02]  /*1b3a0*/  STS.U8 [R4+UR9+0x10080], R7 ;  /* 0x0100800704007988 */ /* 0x0041e40008000009 */
[----:B0-----:R-:W-:Y:S02]  /*1b3b0*/  @P0 IMAD.MOV.U32 R7, RZ, RZ, R76 ;  /* 0x000000ffff070224 */ /* 0x001fe400078e004c */
[----:B------:R-:W2:Y:S04]  /*1b3c0*/  LDL.LU R76, [R1+0x103c] ;  /* 0x00103c00014c7983 */ /* 0x000ea80000300800 */
[----:B------:R-:W2:Y:S04]  /*1b3d0*/  LDL.LU R77, [R1+0x1038] ;  /* 0x00103800014d7983 */ /* 0x000ea80000300800 */
[----:B------:R0:W2:Y:S04]  /*1b3e0*/  @P0 LDG.E.U8 R8, desc[UR20][R6.64] ;  /* 0x0000001406080981 */ /* 0x0000a8000c1e1100 */
[----:B------:R-:W2:Y:S01]  /*1b3f0*/  LDL.LU R7, [R1+0x6c] ;  /* 0x00006c0001077983 */ /* 0x000ea20000300800 */
[----:B------:R-:W-:Y:S01]  /*1b400*/  PRMT R22, RZ, 0x7610, R22 ;  /* 0x00007610ff167816 */ /* 0x000fe20000000016 */
[----:B0-----:R-:W-:-:S05]  /*1b410*/  @P5 IMAD.MOV.U32 R6, RZ, RZ, R84 ;  /* 0x000000ffff065224 */ /* 0x001fca00078e0054 */
[----:B------:R0:W3:Y:S02]  /*1b420*/  @P0 LDG.E.U8 R22, desc[UR20][R12.64] ;  /* 0x000000140c160981 */ /* 0x0000e4000c1e1100 */
[----:B0-----:R-:W-:Y:S02]  /*1b430*/  PRMT R13, RZ, 0x7610, R13 ;  /* 0x00007610ff0d7816 */ /* 0x001fe4000000000d */
[----:B------:R-:W-:Y:S01]  /*1b440*/  PRMT R12, RZ, 0x7610, R12 ;  /* 0x00007610ff0c7816 */ /* 0x000fe2000000000c */
[----:B--2---:R0:W-:Y:S02]  /*1b450*/  STS.U8 [R4+UR9+0x12080], R7 ;  /* 0x0120800704007988 */ /* 0x0041e40008000009 */
[----:B0-----:R-:W-:Y:S02]  /*1b460*/  @P5 IMAD.MOV.U32 R7, RZ, RZ, R78 ;  /* 0x000000ffff075224 */ /* 0x001fe400078e004e */
[----:B------:R-:W2:Y:S04]  /*1b470*/  LDL.LU R78, [R1+0x1034] ;  /* 0x00103400014e7983 */ /* 0x000ea80000300800 */
[----:B------:R0:W2:Y:S04]  /*1b480*/  @P5 LDG.E.U8 R13, desc[UR20][R6.64] ;  /* 0x00000014060d5981 */ /* 0x0000a8000c1e1100 */
[----:B------:R-:W2:Y:S01]  /*1b490*/  LDL.LU R84, [R1+0x1030] ;  /* 0x0010300001547983 */ /* 0x000ea20000300800 */
[----:B0-----:R-:W-:-:S02]  /*1b4a0*/  @P0 IMAD.MOV.U32 R7, RZ, RZ, R79 ;  /* 0x000000ffff070224 */ /* 0x001fc400078e004f */
[----:B------:R-:W-:Y:S01]  /*1b4b0*/  @P0 IMAD.MOV.U32 R6, RZ, RZ, R81 ;  /* 0x000000ffff060224 */ /* 0x000fe200078e0051 */
[----:B------:R-:W3:Y:S04]  /*1b4c0*/  LDL.LU R79, [R1+0x102c] ;  /* 0x00102c00014f7983 */ /* 0x000ee80000300800 */
[----:B------:R-:W3:Y:S04]  /*1b4d0*/  LDL.LU R81, [R1+0x1028] ;  /* 0x0010280001517983 */ /* 0x000ee80000300800 */
[----:B------:R0:W-:Y:S04]  /*1b4e0*/  STS.U8 [R4+UR9+0x10480], R10 ;  /* 0x0104800a04007988 */ /* 0x0001e80008000009 */
[----:B------:R1:W4:Y:S04]  /*1b4f0*/  @P0 LDG.E.U8 R12, desc[UR20][R6.64] ;  /* 0x00000014060c0981 */ /* 0x000328000c1e1100 */
[----:B------:R1:W-:Y:S01]  /*1b500*/  STS.U8 [R4+UR9+0x12480], R11 ;  /* 0x0124800b04007988 */ /* 0x0003e20008000009 */
[----:B0-----:R-:W-:Y:S01]  /*1b510*/  @P5 IMAD.MOV.U32 R10, RZ, RZ, R82 ;  /* 0x000000ffff0a5224 */ /* 0x001fe200078e0052 */
[----:B-1----:R-:W-:Y:S01]  /*1b520*/  PRMT R7, RZ, 0x7610, R7 ;  /* 0x00007610ff077816 */ /* 0x002fe20000000007 */
[----:B------:R-:W-:Y:S01]  /*1b530*/  @P5 IMAD.MOV.U32 R11, RZ, RZ, R80 ;  /* 0x000000ffff0b5224 */ /* 0x000fe200078e0050 */
[----:B------:R-:W-:Y:S01]  /*1b540*/  PRMT R6, RZ, 0x7610, R6 ;  /* 0x00007610ff067816 */ /* 0x000fe20000000006 */
[----:B------:R-:W4:Y:S04]  /*1b550*/  LDL.LU R80, [R1+0x1024] ;  /* 0x0010240001507983 */ /* 0x000f280000300800 */
[----:B------:R0:W4:Y:S01]  /*1b560*/  @P5 LDG.E.U8 R7, desc[UR20][R10.64] ;  /* 0x000000140a075981 */ /* 0x000122000c1e1100 */
[----:B------:R-:W-:-:S02]  /*1b570*/  PRMT R14, RZ, 0x7610, R14 ;  /* 0x00007610ff0e7816 */ /* 0x000fc4000000000e */
[----:B------:R-:W-:Y:S01]  /*1b580*/  PRMT R5, RZ, 0x7610, R5 ;  /* 0x00007610ff057816 */ /* 0x000fe20000000005 */
[----:B------:R-:W4:Y:S01]  /*1b590*/  LDL.LU R82, [R1+0x1020] ;  /* 0x0010200001527983 */ /* 0x000f220000300800 */
[----:B------:R-:W-:-:S04]  /*1b5a0*/  PRMT R3, RZ, 0x7610, R3 ;  /* 0x00007610ff037816 */ /* 0x000fc80000000003 */
[----:B------:R-:W4:Y:S01]  /*1b5b0*/  @P5 LDG.E.U8 R5, desc[UR20][R90.64] ;  /* 0x000000145a055981 */ /* 0x000f22000c1e1100 */
[----:B0-----:R-:W-:Y:S02]  /*1b5c0*/  @P0 IMAD.MOV.U32 R10, RZ, RZ, R85 ;  /* 0x000000ffff0a0224 */ /* 0x001fe400078e0055 */
[----:B------:R-:W-:Y:S01]  /*1b5d0*/  @P0 IMAD.MOV.U32 R11, RZ, RZ, R83 ;  /* 0x000000ffff0b0224 */ /* 0x000fe200078e0053 */
[----:B------:R-:W4:Y:S04]  /*1b5e0*/  @P0 LDG.E.U8 R3, desc[UR20][R92.64] ;  /* 0x000000145c030981 */ /* 0x000f28000c1e1100 */
[----:B------:R0:W4:Y:S04]  /*1b5f0*/  @P0 LDG.E.U8 R6, desc[UR20][R10.64] ;  /* 0x000000140a060981 */ /* 0x000128000c1e1100 */
[----:B------:R-:W4:Y:S04]  /*1b600*/  LDL.LU R83, [R1+0x101c] ;  /* 0x00101c0001537983 */ /* 0x000f280000300800 */
[----:B------:R-:W4:Y:S01]  /*1b610*/  LDL.LU R85, [R1+0x1018] ;  /* 0x0010180001557983 */ /* 0x000f220000300800 */
[----:B0-----:R-:W-:-:S02]  /*1b620*/  @P0 IMAD.MOV.U32 R10, RZ, RZ, R0 ;  /* 0x000000ffff0a0224 */ /* 0x001fc400078e0000 */
[----:B------:R-:W-:Y:S02]  /*1b630*/  @P0 IMAD.MOV.U32 R11, RZ, RZ, R2 ;  /* 0x000000ffff0b0224 */ /* 0x000fe400078e0002 */
[----:B------:R-:W4:Y:S04]  /*1b640*/  LDL.LU R2, [R1+0x1014] ;  /* 0x0010140001027983 */ /* 0x000f280000300800 */
[----:B------:R0:W4:Y:S04]  /*1b650*/  @P0 LDG.E.U8 R14, desc[UR20][R10.64] ;  /* 0x000000140a0e0981 */ /* 0x000128000c1e1100 */
[----:B------:R-:W4:Y:S01]  /*1b660*/  LDL.LU R0, [R1+0x1010] ;  /* 0x0010100001007983 */ /* 0x000f220000300800 */
[----:B0-----:R-:W-:-:S02]  /*1b670*/  PRMT R11, RZ, 0x7610, R11 ;  /* 0x00007610ff0b7816 */ /* 0x001fc4000000000b */
[----:B------:R-:W-:-:S04]  /*1b680*/  PRMT R10, RZ, 0x7610, R10 ;  /* 0x00007610ff0a7816 */ /* 0x000fc8000000000a */
[----:B------:R-:W4:Y:S04]  /*1b690*/  @P5 LDG.E.U8 R11, desc[UR20][R86.64] ;  /* 0x00000014560b5981 */ /* 0x000f28000c1e1100 */
[----:B------:R-:W4:Y:S04]  /*1b6a0*/  @P0 LDG.E.U8 R10, desc[UR20][R88.64] ;  /* 0x00000014580a0981 */ /* 0x000f28000c1e1100 */
[----:B--2---:R-:W-:Y:S04]  /*1b6b0*/  STS.U8 [R4+UR9+0x10880], R84 ;  /* 0x0108805404007988 */ /* 0x004fe80008000009 */
[----:B---3--:R-:W-:Y:S04]  /*1b6c0*/  STS.U8 [R4+UR9+0x12880], R81 ;  /* 0x0128805104007988 */ /* 0x008fe80008000009 */
[----:B------:R0:W-:Y:S04]  /*1b6d0*/  STS.U8 [R4+UR9+0x10c80], R21 ;  /* 0x010c801504007988 */ /* 0x0001e80008000009 */
[----:B------:R1:W-:Y:S04]  /*1b6e0*/  STS.U8 [R4+UR9+0x12c80], R23 ;  /* 0x012c801704007988 */ /* 0x0003e80008000009 */
[----:B0-----:R-:W2:Y:S04]  /*1b6f0*/  LDL.LU R21, [R1+0x1c] ;  /* 0x00001c0001157983 */ /* 0x001ea80000300800 */
[----:B------:R-:W3:Y:S04]  /*1b700*/  LDL.LU.64 R86, [R1+0x1008] ;  /* 0x0010080001567983 */ /* 0x000ee80000300a00 */
[----:B------:R-:W2:Y:S04]  /*1b710*/  LDL.LU.64 R88, [R1+0x1000] ;  /* 0x0010000001587983 */ /* 0x000ea80000300a00 */
[----:B------:R-:W2:Y:S04]  /*1b720*/  LDL.LU.64 R90, [R1+0xff8] ;  /* 0x000ff800015a7983 */ /* 0x000ea80000300a00 */
[----:B-1----:R-:W2:Y:S04]  /*1b730*/  LDL.LU R23, [R1+0x124] ;  /* 0x0001240001177983 */ /* 0x002ea80000300800 */
[----:B------:R-:W-:Y:S04]  /*1b740*/  STS.U8 [R4+UR9+0x11080], R25 ;  /* 0x0110801904007988 */ /* 0x000fe80008000009 */
[----:B------:R-:W2:Y:S04]  /*1b750*/  LDL.LU R81, [R1+0x64] ;  /* 0x0000640001517983 */ /* 0x000ea80000300800 */
[----:B------:R-:W2:Y:S04]  /*1b760*/  LDL.LU R84, [R1+0x14] ;  /* 0x0000140001547983 */ /* 0x000ea80000300800 */
[----:B------:R0:W-:Y:S04]  /*1b770*/  STS.U8 [R4+UR9+0x13080], R27 ;  /* 0x0130801b04007988 */ /* 0x0001e80008000009 */
[----:B------:R-:W-:Y:S04]  /*1b780*/  STS.U8 [R4+UR9+0x11480], R49 ;  /* 0x0114803104007988 */ /* 0x000fe80008000009 */
[----:B------:R1:W-:Y:S04]  /*1b790*/  STS.U8 [R4+UR9+0x13480], R48 ;  /* 0x0134803004007988 */ /* 0x0003e80008000009 */
[----:B0-----:R-:W2:Y:S04]  /*1b7a0*/  LDL.LU R27, [R1+0x24] ;  /* 0x00002400011b7983 */ /* 0x001ea80000300800 */
[----:B------:R-:W2:Y:S04]  /*1b7b0*/  LDL.LU.64 R92, [R1+0xff0] ;  /* 0x000ff000015c7983 */ /* 0x000ea80000300a00 */
[----:B-1----:R-:W2:Y:S04]  /*1b7c0*/  LDL.LU R48, [R1+0x128] ;  /* 0x0001280001307983 */ /* 0x002ea80000300800 */
[----:B------:R0:W-:Y:S04]  /*1b7d0*/  STS.U8 [R4+UR9+0x11880], R36 ;  /* 0x0118802404007988 */ /* 0x0001e80008000009 */
[----:B0-----:R-:W2:Y:S04]  /*1b7e0*/  LDL.LU R36, [R1+0x12c] ;  /* 0x00012c0001247983 */ /* 0x001ea80000300800 */
[----:B------:R0:W-:Y:S01]  /*1b7f0*/  STS.U8 [R4+UR9+0x13880], R35 ;  /* 0x0138802304007988 */ /* 0x0001e20008000009 */
[----:B------:R-:W1:Y:S01]  /*1b800*/  S2R R49, SR_TID.X ;  /* 0x0000000000317919 */ /* 0x000e620000002100 */
[----:B0-----:R-:W0:Y:S02]  /*1b810*/  S2R R35, SR_TID.X ;  /* 0x0000000000237919 */ /* 0x001e240000002100 */
[----:B------:R-:W3:Y:S01]  /*1b820*/  LDL.LU R4, [R1+0xfe8] ;  /* 0x000fe80001047983 */ /* 0x000ee20000300800 */
[----:B-1----:R-:W-:-:S02]  /*1b830*/  LOP3.LUT R49, R49, 0x7f, RZ, 0xc0, !PT ;  /* 0x0000007f31317812 */ /* 0x002fc400078ec0ff */
[----:B0-----:R-:W-:Y:S02]  /*1b840*/  LOP3.LUT R35, R35, 0x7f, RZ, 0xc0, !PT ;  /* 0x0000007f23237812 */ /* 0x001fe400078ec0ff */
[----:B------:R-:W-:Y:S02]  /*1b850*/  LOP3.LUT R25, R49, 0x20, RZ, 0x3c, !PT ;  /* 0x0000002031197812 */ /* 0x000fe400078e3cff */
[----:B------:R-:W-:-:S05]  /*1b860*/  LOP3.LUT R35, R35, 0x10, RZ, 0x3c, !PT ;  /* 0x0000001023237812 */ /* 0x000fca00078e3cff */
[----:B------:R-:W-:Y:S04]  /*1b870*/  STS.U8 [R35+UR9+0x11c80], R31 ;  /* 0x011c801f23007988 */ /* 0x000fe80008000009 */
[----:B------:R-:W-:Y:S04]  /*1b880*/  STS.U8 [R35+UR9+0x13c80], R30 ;  /* 0x013c801e23007988 */ /* 0x000fe80008000009 */
[----:B--2---:R-:W-:Y:S04]  /*1b890*/  STS.U8 [R25+UR9+0x10100], R36 ;  /* 0x0101002419007988 */ /* 0x004fe80008000009 */
[----:B------:R-:W-:Y:S04]  /*1b8a0*/  STS.U8 [R25+UR9+0x12100], R48 ;  /* 0x0121003019007988 */ /* 0x000fe80008000009 */
[----:B------:R0:W-:Y:S04]  /*1b8b0*/  STS.U8 [R25+UR9+0x10500], R27 ;  /* 0x0105001b19007988 */ /* 0x0001e80008000009 */
[----:B------:R1:W-:Y:S04]  /*1b8c0*/  STS.U8 [R25+UR9+0x12500], R21 ;  /* 0x0125001519007988 */ /* 0x0003e80008000009 */
[----:B0-----:R-:W2:Y:S04]  /*1b8d0*/  LDL.LU R27, [R1+0x5c] ;  /* 0x00005c00011b7983 */ /* 0x001ea80000300800 */
[----:B-1----:R-:W2:Y:S04]  /*1b8e0*/  LDL.LU R21, [R1+0x4c] ;  /* 0x00004c0001157983 */ /* 0x002ea80000300800 */
[----:B---3--:R-:W-:Y:S04]  /*1b8f0*/  STS.U8 [R25+UR9+0x10900], R87 ;  /* 0x0109005719007988 */ /* 0x008fe80008000009 */
[----:B------:R-:W-:Y:S04]  /*1b900*/  STS.U8 [R25+UR9+0x12900], R86 ;  /* 0x0129005619007988 */ /* 0x000fe80008000009 */
[----:B------:R-:W-:Y:S04]  /*1b910*/  STS.U8 [R25+UR9+0x10d00], R73 ;  /* 0x010d004919007988 */ /* 0x000fe80008000009 */
[----:B------:R-:W-:Y:S01]  /*1b920*/  STS.U8 [R25+UR9+0x12d00], R72 ;  /* 0x012d004819007988 */ /* 0x000fe20008000009 */
[----:B------:R-:W-:-:S03]  /*1b930*/  LOP3.LUT R49, R49, 0x30, RZ, 0x3c, !PT ;  /* 0x0000003031317812 */ /* 0x000fc600078e3cff */
        /* <DEDUP_REMOVED lines=8> */
[----:B------:R0:W-:Y:S04]  /*1b9c0*/  STS.U8 [R49+UR9+0x10180], R23 ;  /* 0x0101801731007988 */ /* 0x0001e80008000009 */
[----:B------:R-:W-:Y:S04]  /*1b9d0*/  STS.U8 [R49+UR9+0x12180], R81 ;  /* 0x0121805131007988 */ /* 0x000fe80008000009 */
[----:B------:R-:W-:Y:S01]  /*1b9e0*/  STS.U8 [R49+UR9+0x10580], R84 ;  /* 0x0105805431007988 */ /* 0x000fe20008000009 */
[----:B0-----:R-:W0:Y:S03]  /*1b9f0*/  S2R R23, SR_TID.X ;  /* 0x0000000000177919 */ /* 0x001e260000002100 */
[----:B------:R1:W-:Y:S04]  /*1ba00*/  STS.U8 [R49+UR9+0x12580], R4 ;  /* 0x0125800431007988 */ /* 0x0003e80008000009 */
[----:B-1----:R-:W3:Y:S04]  /*1ba10*/  LDL.LU R4, [R1+0xfe4] ;  /* 0x000fe40001047983 */ /* 0x002ee80000300800 */
[----:B------:R-:W3:Y:S04]  /*1ba20*/  LDL.LU R81, [R1+0x48] ;  /* 0x0000480001517983 */ /* 0x000ee80000300800 */
[----:B------:R-:W3:Y:S04]  /*1ba30*/  LDL.LU R84, [R1+0x40] ;  /* 0x0000400001547983 */ /* 0x000ee80000300800 */
[----:B----4-:R-:W-:Y:S04]  /*1ba40*/  STS.U8 [R49+UR9+0x10980], R85 ;  /* 0x0109805531007988 */ /* 0x010fe80008000009 */
[----:B------:R-:W-:Y:S01]  /*1ba50*/  STS.U8 [R49+UR9+0x12980], R83 ;  /* 0x0129805331007988 */ /* 0x000fe20008000009 */
[----:B0-----:R-:W-:-:S03]  /*1ba60*/  LOP3.LUT R23, R23, 0x7f, RZ, 0xc0, !PT ;  /* 0x0000007f17177812 */ /* 0x001fc600078ec0ff */
        /* <DEDUP_REMOVED lines=11> */
[----:B--2---:R-:W-:Y:S04]  /*1bb20*/  STS.U8 [R25+UR9+0x10200], R27 ;  /* 0x0102001b19007988 */ /* 0x004fe80008000009 */
[----:B------:R-:W-:Y:S04]  /*1bb30*/  STS.U8 [R25+UR9+0x12200], R21 ;  /* 0x0122001519007988 */ /* 0x000fe80008000009 */
[----:B------:R0:W-:Y:S04]  /*1bb40*/  STS.U8 [R25+UR9+0x10600], R0 ;  /* 0x0106000019007988 */ /* 0x0001e80008000009 */
[----:B------:R1:W-:Y:S04]  /*1bb50*/  STS.U8 [R25+UR9+0x12600], R2 ;  /* 0x0126000219007988 */ /* 0x0003e80008000009 */
[----:B0-----:R-:W2:Y:S04]  /*1bb60*/  LDL.LU R0, [R1+0xfe0] ;  /* 0x000fe00001007983 */ /* 0x001ea80000300800 */
[----:B-1----:R-:W4:Y:S04]  /*1bb70*/  LDL.LU R2, [R1+0xfdc] ;  /* 0x000fdc0001027983 */ /* 0x002f280000300800 */
[----:B------:R-:W2:Y:S04]  /*1bb80*/  LDL.LU R21, [R1+0x38] ;  /* 0x0000380001157983 */ /* 0x000ea80000300800 */
[----:B------:R-:W-:Y:S04]  /*1bb90*/  STS.U8 [R25+UR9+0x10a00], R82 ;  /* 0x010a005219007988 */ /* 0x000fe80008000009 */
        /* <DEDUP_REMOVED lines=13> */
[----:B------:R0:W-:Y:S02]  /*1bc70*/  STS.U8 [R23+UR9+0x12280], R84 ;  /* 0x0122805417007988 */ /* 0x0001e40008000009 */
[----:B0-----:R-:W0:Y:S02]  /*1bc80*/  S2R R84, SR_TID.X ;  /* 0x0000000000547919 */ /* 0x001e240000002100 */
[----:B------:R-:W-:Y:S04]  /*1bc90*/  STS.U8 [R23+UR9+0x10680], R93 ;  /* 0x0106805d17007988 */ /* 0x000fe80008000009 */
[----:B------:R-:W-:Y:S04]  /*1bca0*/  STS.U8 [R23+UR9+0x12680], R92 ;  /* 0x0126805c17007988 */ /* 0x000fe80008000009 */
[----:B------:R-:W-:Y:S04]  /*1bcb0*/  STS.U8 [R23+UR9+0x10a80], R79 ;  /* 0x010a804f17007988 */ /* 0x000fe80008000009 */
[----:B------:R-:W-:Y:S04]  /*1bcc0*/  STS.U8 [R23+UR9+0x12a80], R78 ;  /* 0x012a804e17007988 */ /* 0x000fe80008000009 */
[----:B------:R-:W-:Y:S04]  /*1bcd0*/  STS.U8 [R23+UR9+0x10e80], R67 ;  /* 0x010e804317007988 */ /* 0x000fe80008000009 */
[----:B------:R-:W-:Y:S04]  /*1bce0*/  STS.U8 [R23+UR9+0x12e80], R66 ;  /* 0x012e804217007988 */ /* 0x000fe80008000009 */
[----:B------:R-:W-:Y:S01]  /*1bcf0*/  STS.U8 [R23+UR9+0x11280], R55 ;  /* 0x0112803717007988 */ /* 0x000fe20008000009 */
[----:B0-----:R-:W-:-:S03]  /*1bd00*/  LOP3.LUT R84, R84, 0x7f, RZ, 0xc0, !PT ;  /* 0x0000007f54547812 */ /* 0x001fc600078ec0ff */
[----:B------:R-:W-:Y:S01]  /*1bd10*/  STS.U8 [R23+UR9+0x13280], R54 ;  /* 0x0132803617007988 */ /* 0x000fe20008000009 */
[----:B------:R-:W-:-:S03]  /*1bd20*/  LOP3.LUT R81, R84, 0x60, RZ, 0x3c, !PT ;  /* 0x0000006054517812 */ /* 0x000fc600078e3cff */
[----:B------:R-:W-:Y:S04]  /*1bd30*/  STS.U8 [R23+UR9+0x11680], R41 ;  /* 0x0116802917007988 */ /* 0x000fe80008000009 */
[----:B------:R-:W-:Y:S04]  /*1bd40*/  STS.U8 [R23+UR9+0x13680], R40 ;  /* 0x0136802817007988 */ /* 0x000fe80008000009 */
[----:B------:R-:W-:Y:S04]  /*1bd50*/  STS.U8 [R23+UR9+0x11a80], R16 ;  /* 0x011a801017007988 */ /* 0x000fe80008000009 */
[----:B------:R-:W-:Y:S04]  /*1bd60*/  STS.U8 [R23+UR9+0x13a80], R15 ;  /* 0x013a800f17007988 */ /* 0x000fe80008000009 */
[----:B------:R-:W-:Y:S04]  /*1bd70*/  STS.U8 [R23+UR9+0x11e80], R9 ;  /* 0x011e800917007988 */ /* 0x000fe80008000009 */
[----:B------:R-:W-:Y:S01]  /*1bd80*/  STS.U8 [R23+UR9+0x13e80], R8 ;  /* 0x013e800817007988 */ /* 0x000fe20008000009 */
[----:B------:R-:W-:-:S03]  /*1bd90*/  LOP3.LUT R84, R84, 0x70, RZ, 0x3c, !PT ;  /* 0x0000007054547812 */ /* 0x000fc600078e3cff */
[----:B--2---:R-:W-:Y:S04]  /*1bda0*/  STS.U8 [R81+UR9+0x10300], R21 ;  /* 0x0103001551007988 */ /* 0x004fe80008000009 */
[----:B----4-:R0:W-:Y:S04]  /*1bdb0*/  STS.U8 [R81+UR9+0x12300], R2 ;  /* 0x0123000251007988 */ /* 0x0101e80008000009 */
        /* <DEDUP_REMOVED lines=14> */
[----:B0-----:R0:W5:Y:S04]  /*1bea0*/  LDL.LU R2, [R1+0xfd8] ;  /* 0x000fd80001027983 */ /* 0x0011680000300800 */
[----:B------:R1:W-:Y:S04]  /*1beb0*/  STS.U8 [R84+UR9+0x10380], R0 ;  /* 0x0103800054007988 */ /* 0x0003e80008000009 */
[----:B------:R2:W-:Y:S04]  /*1bec0*/  STS.U8 [R84+UR9+0x12380], R4 ;  /* 0x0123800454007988 */ /* 0x0005e80008000009 */
[----:B-1----:R0:W5:Y:S04]  /*1bed0*/  LDL.LU R0, [R1+0xfd4] ;  /* 0x000fd40001007983 */ /* 0x0021680000300800 */
[----:B--2---:R0:W5:Y:S04]  /*1bee0*/  LDL.LU R4, [R1+0xfd0] ;  /* 0x000fd00001047983 */ /* 0x0041680000300800 */
        /* <DEDUP_REMOVED lines=13> */
[----:B------:R1:W-:Y:S01]  /*1bfc0*/  STS.U8 [R84+UR9+0x13f80], R3 ;  /* 0x013f800354007988 */ /* 0x0003e20008000009 */
[----:B------:R2:W-:Y:S06]  /*1bfd0*/  MEMBAR.ALL.CTA ;  /* 0x0000000000007992 */ /* 0x0005ec0000008000 */
[----:B--2---:R-:W2:Y:S01]  /*1bfe0*/  FENCE.VIEW.ASYNC.S ;  /* 0x00000000000073c6 */ /* 0x004ea20000000000 */
[----:B-1----:R-:W1:Y:S08]  /*1bff0*/  LDC R84, c[0x0][0x3a0] ;  /* 0x0000e800ff547b82 */ /* 0x002e700000000800 */
[----:B--2---:R-:W-:Y:S01]  /*1c000*/  BAR.SYNC.DEFER_BLOCKING 0x0 ;  /* 0x0000000000007b1d */ /* 0x004fe20000010000 */
[----:B------:R-:W-:Y:S01]  /*1c010*/  ISETP.NE.U32.AND P0, PT, RZ, UR16, PT ;  /* 0x00000010ff007c0c */ /* 0x000fe2000bf05070 */
[----:B-1----:R-:W-:-:S05]  /*1c020*/  VIADD R84, R84, 0xff ;  /* 0x000000ff54547836 */ /* 0x002fca0000000000 */
[C---:B------:R-:W-:Y:S02]  /*1c030*/  ISETP.LT.OR P1, PT, R84.reuse, 0x100, P0 ;  /* 0x000001005400780c */ /* 0x040fe40000721670 */
[----:B------:R-:W-:-:S11]  /*1c040*/  ISETP.GE.AND P2, PT, R84, 0x200, PT ;  /* 0x000002005400780c */ /* 0x000fd60003f46270 */
[----:B0-----:R-:W-:Y:S05]  /*1c050*/  @P1 BRA `(.L_x_6) ;  /* 0x0000000000d81947 */ /* 0x001fea0003800000 */
[----:B------:R-:W-:Y:S02]  /*1c060*/  USHF.R.U32.HI UR12, URZ, 0x4, UR9 ;  /* 0x00000004ff0c7899 */ /* 0x000fe40008011609 */
[----:B------:R-:W-:Y:S02]  /*1c070*/  UIADD3 UR5, UPT, UPT, UR9, 0x10000, URZ ;  /* 0x0001000009057890 */ /* 0x000fe4000fffe0ff */
[----:B------:R-:W-:Y:S02]  /*1c080*/  USGXT.U32 UR12, UR12, 0xe ;  /* 0x0000000e0c0c789a */ /* 0x000fe40008000000 */
[----:B------:R-:W-:Y:S02]  /*1c090*/  USHF.R.U32.HI UR5, URZ, 0x4, UR5 ;  /* 0x00000004ff057899 */ /* 0x000fe40008011605 */
[----:B------:R-:W-:Y:S02]  /*1c0a0*/  UIADD3 UR50, UP1, UPT, UR12, 0x100, URZ ;  /* 0x000001000c327890 */ /* 0x000fe4000ff3e0ff */
[----:B------:R-:W-:Y:S01]  /*1c0b0*/  USGXT.U32 UR14, UR5, 0xe ;  /* 0x0000000e050e789a */ /* 0x000fe20008000000 */
[----:B------:R-:W-:Y:S01]  /*1c0c0*/  UMOV UR4, URZ ;  /* 0x000000ff00047c82 */ /* 0x000fe20008000000 */
[----:B------:R-:W-:Y:S01]  /*1c0d0*/  UMOV UR6, URZ ;  /* 0x000000ff00067c82 */ /* 0x000fe20008000000 */
[----:B------:R-:W-:-:S02]  /*1c0e0*/  UIADD3.X UR51, UPT, UPT, UR4, 0x40004040, URZ, UP1, !UPT ;  /* 0x4000404004337890 */ /* 0x000fc40008ffe4ff */
[----:B------:R-:W-:Y:S01]  /*1c0f0*/  UIADD3 UR48, UP1, UPT, UR14, 0x2, URZ ;  /* 0x000000020e307890 */ /* 0x000fe2000ff3e0ff */
[----:B------:R-:W-:Y:S01]  /*1c100*/  UMOV UR4, UR11 ;  /* 0x0000000b00047c82 */ /* 0x000fe20008000000 */
[----:B------:R-:W-:Y:S02]  /*1c110*/  UMOV UR5, URZ ;  /* 0x000000ff00057c82 */ /* 0x000fe40008000000 */
[----:B------:R-:W-:Y:S01]  /*1c120*/  UIADD3.X UR49, UPT, UPT, UR6, 0x40004040, URZ, UP1, !UPT ;  /* 0x4000404006317890 */ /* 0x000fe20008ffe4ff */
[----:B------:R-:W-:Y:S01]  /*1c130*/  UMOV UR46, UR4 ;  /* 0x00000004002e7c82 */ /* 0x000fe20008000000 */
[----:B------:R-:W-:Y:S02]  /*1c140*/  UIADD3.64 UR4, UPT, UPT, UR50, 0x100, URZ ;  /* 0x0000010032047897 */ /* 0x000fe4000fffe0ff */
[----:B------:R-:W-:Y:S02]  /*1c150*/  UIADD3.64 UR24, UPT, UPT, UR48, 0x2, URZ ;  /* 0x0000000230187897 */ /* 0x000fe4000fffe0ff */
[----:B------:R-:W-:-:S02]  /*1c160*/  UIADD3.64 UR26, UPT, UPT, UR50, 0x200, URZ ;  /* 0x00000200321a7897 */ /* 0x000fc4000fffe0ff */
[----:B------:R-:W-:Y:S02]  /*1c170*/  UIADD3.64 UR28, UPT, UPT, UR48, 0x4, URZ ;  /* 0x00000004301c7897 */ /* 0x000fe4000fffe0ff */
[----:B------:R-:W-:Y:S02]  /*1c180*/  UIADD3.64 UR30, UPT, UPT, UR50, 0x300, URZ ;  /* 0x00000300321e7897 */ /* 0x000fe4000fffe0ff */
[----:B------:R-:W-:Y:S02]  /*1c190*/  UIADD3.64 UR32, UPT, UPT, UR48, 0x1fe, URZ ;  /* 0x000001fe30207897 */ /* 0x000fe4000fffe0ff */
[----:B------:R-:W-:Y:S02]  /*1c1a0*/  UIADD3.64 UR34, UPT, UPT, UR50, 0x400, URZ ;  /* 0x0000040032227897 */ /* 0x000fe4000fffe0ff */
[----:B------:R-:W-:Y:S02]  /*1c1b0*/  UIADD3.64 UR36, UPT, UPT, UR48, 0x200, URZ ;  /* 0x0000020030247897 */ /* 0x000fe4000fffe0ff */
[----:B------:R-:W-:-:S02]  /*1c1c0*/  UIADD3.64 UR38, UPT, UPT, UR50, 0x500, URZ ;  /* 0x0000050032267897 */ /* 0x000fc4000fffe0ff */
[----:B------:R-:W-:Y:S01]  /*1c1d0*/  UIADD3.64 UR40, UPT, UPT, UR48, 0x202, URZ ;  /* 0x0000020230287897 */ /* 0x000fe2000fffe0ff */
[----:B------:R-:W-:Y:S01]  /*1c1e0*/  UMOV UR18, 0x0 ;  /* 0x0000000000127882 */ /* 0x000fe20000000000 */
[----:B------:R-:W-:Y:S01]  /*1c1f0*/  UMOV UR19, 0x8108010 ;  /* 0x0810801000137882 */ /* 0x000fe20000000000 */
[----:B------:R-:W-:Y:S01]  /*1c200*/  UIADD3.64 UR42, UPT, UPT, UR50, 0x600, URZ ;  /* 0x00000600322a7897 */ /* 0x000fe2000fffe0ff */
[----:B------:R-:W-:Y:S01]  /*1c210*/  UMOV UR13, 0x40004040 ;  /* 0x40004040000d7882 */ /* 0x000fe20000000000 */
[----:B------:R-:W-:Y:S01]  /*1c220*/  UIADD3.64 UR44, UPT, UPT, UR48, 0x204, URZ ;  /* 0x00000204302c7897 */ /* 0x000fe2000fffe0ff */
[----:B------:R-:W-:Y:S01]  /*1c230*/  UMOV UR15, 0x40004040 ;  /* 0x40004040000f7882 */ /* 0x000fe20000000000 */
[----:B------:R-:W-:Y:S01]  /*1c240*/  UMOV UR22, 0x0 ;  /* 0x0000000000167882 */ /* 0x000fe20000000000 */
[----:B------:R-:W-:Y:S01]  /*1c250*/  UMOV UR23, 0x8108010 ;  /* 0x0810801000177882 */ /* 0x000fe20000000000 */
[----:B------:R-:W-:Y:S01]  /*1c260*/  UMOV UR16, 0x0 ;  /* 0x0000000000107882 */ /* 0x000fe20000000000 */
[----:B------:R-:W-:Y:S01]  /*1c270*/  UMOV UR17, 0x8108010 ;  /* 0x0810801000117882 */ /* 0x000fe20000000000 */
[----:B------:R0:W-:Y:S01]  /*1c280*/  UTCQMMA gdesc[UR12], gdesc[UR14], tmem[UR8], tmem[UR18], idesc[UR19], !UPT ;  /* 0x00ff120e0c0075ea */ /* 0x0001e2000f800308 */
[----:B------:R-:W-:Y:S01]  /*1c290*/  UMOV UR52, 0x0 ;  /* 0x0000000000347882 */ /* 0x000fe20000000000 */
[----:B------:R-:W-:Y:S01]  /*1c2a0*/  UMOV UR53, 0x8108010 ;  /* 0x0810801000357882 */ /* 0x000fe20000000000 */
[----:B------:R0:W-:Y:S01]  /*1c2b0*/  UTCQMMA gdesc[UR50], gdesc[UR48], tmem[UR8], tmem[UR22], idesc[UR23], UPT ;  /* 0x00ff1630320075ea */ /* 0x0001e2000b800308 */
        /* <DEDUP_REMOVED lines=12> */
[----:B------:R0:W-:Y:S01]  /*1c380*/  UTCQMMA gdesc[UR38], gdesc[UR40], tmem[UR8], tmem[UR58], idesc[UR59], UPT ;  /* 0x00ff3a28260075ea */ /* 0x0001e2000b800308 */
[----:B------:R0:W-:Y:S01]  /*1c390*/  UTCQMMA gdesc[UR42], gdesc[UR44], tmem[UR8], tmem[UR60], idesc[UR61], UPT ;  /* 0x00ff3c2c2a0075ea */ /* 0x0001e2000b800308 */
[----:B------:R0:W-:Y:S01]  /*1c3a0*/  UTCBAR [UR46], URZ ;  /* 0x000000ff2e0073e9 */ /* 0x0001e200080000ff */
[----:B------:R-:W-:Y:S01]  /*1c3b0*/  NOP ;  /* 0x0000000000007918 */ /* 0x000fe20000000000 */
.L_x_6:
[----:B0-----:R-:W-:Y:S01]  /*1c3c0*/  UMOV UR4, URZ ;  /* 0x000000ff00047c82 */ /* 0x001fe20008000000 */
[----:B------:R-:W-:Y:S05]  /*1c3d0*/  @!P2 BRA `(.L_x_7) ;  /* 0x0000015800c0a947 */ /* 0x000fea0003800000 */
[----:B------:R-:W-:Y:S01]  /*1c3e0*/  SHF.R.S32.HI R3, RZ, 0x1f, R84 ;  /* 0x0000001fff037819 */ /* 0x000fe20000011454 */
[----:B------:R-:W-:Y:S01]  /*1c3f0*/  USHF.L.U32 UR18, UR7, 0x8, URZ ;  /* 0x0000000807127899 */ /* 0x000fe200080006ff */
[----:B------:R-:W-:Y:S01]  /*1c400*/  IMAD.MOV.U32 R6, RZ, RZ, RZ ;  /* 0x000000ffff067224 */ /* 0x000fe200078e00ff */
[----:B------:R-:W-:Y:S01]  /*1c410*/  UIADD3 UR6, UPT, UPT, UR9, 0x8000, URZ ;  /* 0x0000800009067890 */ /* 0x000fe2000fffe0ff */
[----:B------:R-:W-:Y:S01]  /*1c420*/  LEA.HI R3, R3, R84, RZ, 0x8 ;  /* 0x0000005403037211 */ /* 0x000fe200078f40ff */
[----:B------:R-:W-:Y:S02]  /*1c430*/  UIADD3 UR7, UPT, UPT, UR9, 0x14000, URZ ;  /* 0x0001400009077890 */ /* 0x000fe4000fffe0ff */
[----:B------:R-:W-:Y:S01]  /*1c440*/  USHF.R.U32.HI UR6, URZ, 0x4, UR6 ;  /* 0x00000004ff067899 */ /* 0x000fe20008011606 */
[----:B------:R-:W-:Y:S01]  /*1c450*/  SHF.R.S32.HI R3, RZ, 0x8, R3 ;  /* 0x00000008ff037819 */ /* 0x000fe20000011403 */
[----:B------:R-:W-:Y:S02]  /*1c460*/  USHF.R.U32.HI UR7, URZ, 0x4, UR7 ;  /* 0x00000004ff077899 */ /* 0x000fe40008011607 */
[----:B------:R-:W-:Y:S01]  /*1c470*/  USGXT.U32 UR12, UR6, 0xe ;  /* 0x0000000e060c789a */ /* 0x000fe20008000000 */
[----:B------:R-:W-:Y:S01]  /*1c480*/  VIMNMX R5, PT, PT, R3, 0x2, !PT ;  /* 0x0000000203057848 */ /* 0x000fe20007fe0100 */
[----:B-----5:R-:W-:Y:S01]  /*1c490*/  IMAD.SHL.U32 R3, R4, 0x100, RZ ;  /* 0x0000010004037824 */ /* 0x020fe200078e00ff */
[----:B------:R-:W-:-:S02]  /*1c4a0*/  USGXT.U32 UR14, UR7, 0xe ;  /* 0x0000000e070e789a */ /* 0x000fc40008000000 */
[----:B------:R-:W-:Y:S01]  /*1c4b0*/  UIADD3 UR22, UP1, UPT, UR12, 0x100, URZ ;  /* 0x000001000c167890 */ /* 0x000fe2000ff3e0ff */
[----:B------:R-:W-:Y:S01]  /*1c4c0*/  VIADD R4, R5, 0xfffffffe ;  /* 0xfffffffe05047836 */ /* 0x000fe20000000000 */
[----:B------:R-:W-:Y:S01]  /*1c4d0*/  UIADD3 UR24, UP2, UPT, UR14, 0x2, URZ ;  /* 0x000000020e187890 */ /* 0x000fe2000ff5e0ff */
[----:B------:R-:W-:Y:S01]  /*1c4e0*/  UMOV UR4, URZ ;  /* 0x000000ff00047c82 */ /* 0x000fe20008000000 */
[----:B------:R-:W-:Y:S02]  /*1c4f0*/  UMOV UR5, URZ ;  /* 0x000000ff00057c82 */ /* 0x000fe40008000000 */
[----:B------:R0:W-:Y:S01]  /*1c500*/  STL [R1+0xecc], R4 ;  /* 0x000ecc0401007387 */ /* 0x0001e20000100800 */
[----:B------:R-:W-:Y:S02]  /*1c510*/  UIADD3.X UR23, UPT, UPT, UR4, 0x40004040, URZ, UP1, !UPT ;  /* 0x4000404004177890 */ /* 0x000fe40008ffe4ff */
[----:B------:R-:W-:Y:S01]  /*1c520*/  UIADD3.X UR25, UPT, UPT, UR5, 0x40004040, URZ, UP2, !UPT ;  /* 0x4000404005197890 */ /* 0x000fe200097fe4ff */
[----:B------:R1:W-:Y:S01]  /*1c530*/  STL [R1+0xebc], RZ ;  /* 0x000ebcff01007387 */ /* 0x0003e20000100800 */
[----:B------:R-:W-:-:S02]  /*1c540*/  USHF.R.S32.HI UR50, URZ, 0x1f, UR18 ;  /* 0x0000001fff327899 */ /* 0x000fc40008011412 */
[----:B------:R-:W-:Y:S02]  /*1c550*/  UIADD3.64 UR26, UPT, UPT, UR22, 0x100, URZ ;  /* 0x00000100161a7897 */ /* 0x000fe4000fffe0ff */
[----:B------:R-:W-:Y:S01]  /*1c560*/  UIADD3.64 UR28, UPT, UPT, UR24, 0x2, URZ ;  /* 0x00000002181c7897 */ /* 0x000fe2000fffe0ff */
[----:B0-----:R-:W-:Y:S01]  /*1c570*/  SHF.R.S32.HI R4, RZ, 0x1f, R3 ;  /* 0x0000001fff047819 */ /* 0x001fe20000011403 */
[----:B------:R-:W-:Y:S02]  /*1c580*/  UIADD3.64 UR30, UPT, UPT, UR22, 0x200, URZ ;  /* 0x00000200161e7897 */ /* 0x000fe4000fffe0ff */
        /* <DEDUP_REMOVED lines=8> */
[----:B------:R-:W-:Y:S01]  /*1c610*/  UIADD3.64 UR48, UPT, UPT, UR24, 0x204, URZ ;  /* 0x0000020418307897 */ /* 0x000fe2000fffe0ff */
[----:B-1----:R-:W-:-:S11]  /*1c620*/  UMOV UR19, 0x1 ;  /* 0x0000000100137882 */ /* 0x002fd60000000000 */
.L_x_10:
[----:B------:R-:W2:Y:S01]  /*1c630*/  LDL R9, [R1+0xebc] ;  /* 0x000ebc0001097983 */ /* 0x000ea20000100800 */
[----:B------:R-:W-:Y:S01]  /*1c640*/  IMAD.U32 R6, R6, -0x80000000, RZ ;  /* 0x8000000006067824 */ /* 0x000fe200078e00ff */
[----:B0-----:R-:W0:Y:S02]  /*1c650*/  LDC R5, c[0x0][0x3a0] ;  /* 0x0000e800ff057b82 */ /* 0x001e240000000800 */
[----:B------:R-:W3:Y:S04]  /*1c660*/  LDL.LU R8, [R1+0x6cc] ;  /* 0x0006cc0001087983 */ /* 0x000ee80000300800 */
[----:B------:R-:W4:Y:S01]  /*1c670*/  LDL.LU R7, [R1+0x6c4] ;  /* 0x0006c40001077983 */ /* 0x000f220000300800 */
[----:B------:R-:W1:Y:S01]  /*1c680*/  SYNCS.PHASECHK.TRANS64.TRYWAIT P6, [UR11], R6 ;  /* 0x00000006ff0075a7 */ /* 0x000e6200080c110b */
[----:B--2---:R-:W-:Y:S01]  /*1c690*/  VIADD R9, R9, 0x1 ;  /* 0x0000000109097836 */ /* 0x004fe20000000000 */
[----:B---3-5:R-:W-:-:S04]  /*1c6a0*/  IADD3 R8, P5, PT, R3, R8, RZ ;  /* 0x0000000803087210 */ /* 0x028fc80007fbe0ff */
[----:B------:R2:W-:Y:S01]  /*1c6b0*/  STL [R1+0xec8], R9 ;  /* 0x000ec80901007387 */ /* 0x0005e20000100800 */
[----:B0-----:R-:W-:Y:S01]  /*1c6c0*/  IMAD R5, R9, -0x100, R5 ;  /* 0xffffff0009057824 */ /* 0x001fe200078e0205 */
[----:B----4-:R-:W-:Y:S02]  /*1c6d0*/  IADD3 R7, P4, PT, R3, R7, RZ ;  /* 0x0000000703077210 */ /* 0x010fe40007f9e0ff */
[----:B------:R2:W-:Y:S02]  /*1c6e0*/  STL [R1+0x6cc], R8 ;  /* 0x0006cc0801007387 */ /* 0x0005e40000100800 */
[C---:B------:R-:W-:Y:S02]  /*1c6f0*/  ISETP.GT.AND P1, PT, R5.reuse, 0x1, PT ;  /* 0x000000010500780c */ /* 0x040fe40003f24270 */
[----:B------:R2:W-:Y:S01]  /*1c700*/  STL [R1+0x6c4], R7 ;  /* 0x0006c40701007387 */ /* 0x0005e20000100800 */
[----:B------:R-:W-:Y:S01]  /*1c710*/  ISETP.GT.AND P2, PT, R5, 0x2, PT ;  /* 0x000000020500780c */ /* 0x000fe20003f44270 */
[----:B-1----:R-:W-:-:S12]  /*1c720*/  @!P6 BRA `(.L_x_8) ;  /* 0x000001780094e947 */ /* 0x002fd80003800000 */
.L_x_16:
[----:B------:R-:W3:Y:S04]  /*1c730*/  LDL.LU R6, [R1+0x6c0] ;  /* 0x0006c00001067983 */ /* 0x000ee80000300800 */
[----:B--2---:R-:W2:Y:S04]  /*1c740*/  LDL R7, [R1+0x6c4] ;  /* 0x0006c40001077983 */ /* 0x004ea80000100800 */
[----:B------:R-:W-:Y:S04]  /*1c750*/  STL [R1+0x12dc], R3 ;  /* 0x0012dc0301007387 */ /* 0x000fe80000100800 */
[----:B------:R-:W4:Y:S04]  /*1c760*/  LDL.LU R47, [R1+0x6d4] ;  /* 0x0006d400012f7983 */ /* 0x000f280000300800 */
        /* <DEDUP_REMOVED lines=18> */
[----:B------:R0:W-:Y:S04]  /*1c890*/  STL [R1+0x12cc], R44 ;  /* 0x0012cc2c01007387 */ /* 0x0001e80000100800 */
[----:B0-----:R-:W4:Y:S04]  /*1c8a0*/  LDL R44, [R1+0x6cc] ;  /* 0x0006cc00012c7983 */ /* 0x001f280000100800 */
[----:B------:R-:W-:Y:S04]  /*1c8b0*/  STL [R1+0x1234], R37 ;  /* 0x0012342501007387 */ /* 0x000fe80000100800 */
[----:B------:R-:W-:Y:S04]  /*1c8c0*/  STL [R1+0x1240], R37 ;  /* 0x0012402501007387 */ /* 0x000fe80000100800 */
[----:B------:R-:W-:Y:S04]  /*1c8d0*/  STL [R1+0x1248], R37 ;  /* 0x0012482501007387 */ /* 0x000fe80000100800 */
[----:B------:R-:W-:Y:S04]  /*1c8e0*/  STL [R1+0x126c], R37 ;  /* 0x00126c2501007387 */ /* 0x000fe80000100800 */
[----:B------:R-:W-:Y:S04]  /*1c8f0*/  STL [R1+0x1290], R37 ;  /* 0x0012902501007387 */ /* 0x000fe80000100800 */
[----:B------:R0:W-:Y:S04]  /*1c900*/  STL [R1+0x12b4], R37 ;  /* 0x0012b42501007387 */ /* 0x0001e80000100800 */
[----:B0-----:R-:W4:Y:S01]  /*1c910*/  LDL.LU R37, [R1+0x6dc] ;  /* 0x0006dc0001257983 */ /* 0x001f220000300800 */
[----:B------:R-:W-:Y:S01]  /*1c920*/  PRMT R3, RZ, 0x7610, R3 ;  /* 0x00007610ff037816 */ /* 0x000fe20000000003 */
[----:B---3--:R-:W-:-:S05]  /*1c930*/  IMAD.X R6, R4, 0x1, R6, P4 ;  /* 0x0000000104067824 */ /* 0x008fca00020e0606 */
[----:B--2---:R-:W-:Y:S01]  /*1c940*/  @P1 LOP3.LUT R7, R7, R6, RZ, 0x3c, !PT ;  /* 0x0000000607071212 */ /* 0x004fe200078e3cff */
[----:B----4-:R0:W-:Y:S04]  /*1c950*/  STL [R1+0x12d8], R37 ;  /* 0x0012d82501007387 */ /* 0x0101e80000100800 */
[----:B0-----:R-:W2:Y:S04]  /*1c960*/  LDL.LU R37, [R1+0x6c8] ;  /* 0x0006c80001257983 */ /* 0x001ea80000300800 */
[----:B------:R-:W-:Y:S04]  /*1c970*/  STL [R1+0x1230], R42 ;  /* 0x0012302a01007387 */ /* 0x000fe80000100800 */
[----:B------:R-:W-:Y:S04]  /*1c980*/  STL [R1+0x1254], R42 ;  /* 0x0012542a01007387 */ /* 0x000fe80000100800 */
[----:B------:R-:W-:Y:S04]  /*1c990*/  STL [R1+0x1278], R42 ;  /* 0x0012782a01007387 */ /* 0x000fe80000100800 */
[----:B------:R-:W-:Y:S04]  /*1c9a0*/  STL [R1+0x129c], R42 ;  /* 0x00129c2a01007387 */ /* 0x000fe80000100800 */
[----:B------:R0:W-:Y:S04]  /*1c9b0*/  STL [R1+0x12c0], R42 ;  /* 0x0012c02a01007387 */ /* 0x0001e80000100800 */
[----:B0-----:R-:W3:Y:S01]  /*1c9c0*/  LDL.LU R42, [R1+0x6e4] ;  /* 0x0006e400012a7983 */ /* 0x001ee20000300800 */
[----:B------:R-:W-:-:S02]  /*1c9d0*/  PRMT R38, RZ, 0x7610, R38 ;  /* 0x00007610ff267816 */ /* 0x000fc40000000026 */
[----:B------:R-:W-:Y:S01]  /*1c9e0*/  ISETP.GT.AND P4, PT, R5, 0x3, PT ;  /* 0x000000030500780c */ /* 0x000fe20003f84270 */
        /* <DEDUP_REMOVED lines=66> */
[----:B------:R-:W-:Y:S01]  /*1ce10*/  STL [R1+0x1154], R14 ;  /* 0x0011540e01007387 */ /* 0x000fe20000100800 */
[----:B--2---:R-:W-:-:S03]  /*1ce20*/  IMAD.X R37, R4, 0x1, R37, P5 ;  /* 0x0000000104257824 */ /* 0x004fc600028e0625 */
        /* <DEDUP_REMOVED lines=29> */
[----:B------:R-:W-:Y:S01]  /*1d000*/  STL [R1+0x6c8], R37 ;  /* 0x0006c82501007387 */ /* 0x000fe20000100800 */
[----:B0-----:R-:W-:-:S04]  /*1d010*/  @P1 LOP3.LUT R6, R7, R6, RZ, 0x3c, !PT ;  /* 0x0000000607061212 */ /* 0x001fc800078e3cff */
[----:B------:R-:W-:-:S05]  /*1d020*/  @P1 LOP3.LUT R7, R7, R6, RZ, 0x3c, !PT ;  /* 0x0000000607071212 */ /* 0x000fca00078e3cff */
[----:B------:R0:W2:Y:S02]  /*1d030*/  @P1 LDG.E.U8 R3, desc[UR20][R6.64] ;  /* 0x0000001406031981 */ /* 0x0000a4000c1e1100 */
[----:B0-----:R-:W-:Y:S02]  /*1d040*/  IMAD.MOV.U32 R7, RZ, RZ, R37 ;  /* 0x000000ffff077224 */ /* 0x001fe400078e0025 */
[----:B------:R-:W-:-:S05]  /*1d050*/  @P2 IMAD.MOV.U32 R6, RZ, RZ, R44 ;  /* 0x000000ffff062224 */ /* 0x000fca00078e002c */
[----:B------:R-:W4:Y:S04]  /*1d060*/  @P2 LDG.E.U8 R38, desc[UR20][R6.64] ;  /* 0x0000001406262981 */ /* 0x000f28000c1e1100 */
[----:B--2---:R0:W-:Y:S04]  /*1d070*/  STL [R1+0x210], R3 ;  /* 0x0002100301007387 */ /* 0x0041e80000100800 */
[----:B0-----:R-:W2:Y:S04]  /*1d080*/  LDL.LU R3, [R1+0x12dc] ;  /* 0x0012dc0001037983 */ /* 0x001ea80000300800 */
[----:B------:R-:W3:Y:S04]  /*1d090*/  LDL.LU R37, [R1+0x12d8] ;  /* 0x0012d80001257983 */ /* 0x000ee80000300800 */
[----:B------:R-:W3:Y:S04]  /*1d0a0*/  LDL.LU R44, [R1+0x6e0] ;  /* 0x0006e000012c7983 */ /* 0x000ee80000300800 */
[----:B----4-:R0:W-:Y:S04]  /*1d0b0*/  STL [R1+0x20c], R38 ;  /* 0x00020c2601007387 */ /* 0x0101e80000100800 */
[----:B0-----:R-:W4:Y:S01]  /*1d0c0*/  LDL.LU R38, [R1+0x12d4] ;  /* 0x0012d40001267983 */ /* 0x001f220000300800 */
[----:B--2---:R-:W-:-:S05]  /*1d0d0*/  IADD3 R47, P1, PT, R3, R47, RZ ;  /* 0x0000002f032f7210 */ /* 0x004fca0007f3e0ff */
[----:B------:R0:W-:Y:S04]  /*1d0e0*/  STL [R1+0x6d4], R47 ;  /* 0x0006d42f01007387 */ /* 0x0001e80000100800 */
[----:B------:R-:W2:Y:S01]  /*1d0f0*/  LDL.LU R6, [R1+0x6d0] ;  /* 0x0006d00001067983 */ /* 0x000ea20000300800 */
[----:B------:R-:W-:-:S03]  /*1d100*/  IMAD.MOV.U32 R7, RZ, RZ, R47 ;  /* 0x000000ffff077224 */ /* 0x000fc600078e002f */
[----:B0-----:R-:W4:Y:S01]  /*1d110*/  LDL.LU R47, [R1+0x6ec] ;  /* 0x0006ec00012f7983 */ /* 0x001f220000300800 */
[----:B------:R-:W-:Y:S02]  /*1d120*/  PRMT R2, RZ, 0x7610, R2 ;  /* 0x00007610ff027816 */ /* 0x000fe40000000002 */
[----:B---3--:R-:W-:Y:S01]  /*1d130*/  IADD3 R37, P6, PT, R3, R37, RZ ;  /* 0x0000002503257210 */ /* 0x008fe20007fde0ff */
[----:B--2---:R-:W-:-:S05]  /*1d140*/  IMAD.X R6, R4, 0x1, R6, P1 ;  /* 0x0000000104067824 */ /* 0x004fca00008e0606 */
[-C--:B------:R-:W-:Y:S01]  /*1d150*/  @P4 LOP3.LUT R7, R7, R6.reuse, RZ, 0x3c, !PT ;  /* 0x0000000607074212 */ /* 0x080fe200078e3cff */
[----:B------:R0:W-:Y:S03]  /*1d160*/  STL [R1+0x6d0], R6 ;  /* 0x0006d00601007387 */ /* 0x0001e60000100800 */
[----:B0-----:R-:W-:-:S04]  /*1d170*/  @P4 LOP3.LUT R6, R7, R6, RZ, 0x3c, !PT ;  /* 0x0000000607064212 */ /* 0x001fc800078e3cff */
[----:B------:R-:W-:Y:S01]  /*1d180*/  @P4 LOP3.LUT R7, R7, R6, RZ, 0x3c, !PT ;  /* 0x0000000607074212 */ /* 0x000fe200078e3cff */
[----:B------:R-:W-:Y:S04]  /*1d190*/  STL [R1+0x6dc], R37 ;  /* 0x0006dc2501007387 */ /* 0x000fe80000100800 */
[----:B------:R0:W2:Y:S04]  /*1d1a0*/  @P4 LDG.E.U8 R2, desc[UR20][R6.64] ;  /* 0x0000001406024981 */ /* 0x0000a8000c1e1100 */
[----:B------:R-:W3:Y:S01]  /*1d1b0*/  LDL.LU R6, [R1+0x6d8] ;  /* 0x0006d80001067983 */ /* 0x000ee20000300800 */
[----:B------:R-:W-:Y:S01]  /*1d1c0*/  ISETP.GT.AND P5, PT, R5, 0x4, PT ;  /* 0x000000040500780c */ /* 0x000fe20003fa4270 */
[----:B0-----:R-:W-:Y:S01]  /*1d1d0*/  IMAD.MOV.U32 R7, RZ, RZ, R37 ;  /* 0x000000ffff077224 */ /* 0x001fe200078e0025 */
[----:B------:R-:W-:-:S02]  /*1d1e0*/  IADD3 R42, P2, PT, R3, R42, RZ ;  /* 0x0000002a032a7210 */ /* 0x000fc40007f5e0ff */
[----:B------:R-:W-:Y:S02]  /*1d1f0*/  ISETP.GT.AND P1, PT, R5, 0x5, PT ;  /* 0x000000050500780c */ /* 0x000fe40003f24270 */
[----:B------:R-:W-:Y:S01]  /*1d200*/  PRMT R28, RZ, 0x7610, R28 ;  /* 0x00007610ff1c7816 */ /* 0x000fe2000000001c */
[C---:B------:R-:W-:Y:S01]  /*1d210*/  IMAD.X R44, R4.reuse, 0x1, R44, P2 ;  /* 0x00000001042c7824 */ /* 0x040fe200010e062c */
[----:B----4-:R-:W-:Y:S01]  /*1d220*/  PRMT R38, RZ, 0x7610, R38 ;  /* 0x00007610ff267816 */ /* 0x010fe20000000026 */
[----:B--2---:R0:W-:Y:S01]  /*1d230*/  STL [R1+0x208], R2 ;  /* 0x0002080201007387 */ /* 0x0041e20000100800 */
[----:B---3--:R-:W-:-:S03]  /*1d240*/  IMAD.X R6, R4, 0x1, R6, P6 ;  /* 0x0000000104067824 */ /* 0x008fc600030e0606 */
[----:B0-----:R-:W2:Y:S02]  /*1d250*/  LDL.LU R2, [R1+0x2b0] ;  /* 0x0002b00001027983 */ /* 0x001ea40000300800 */
[-C--:B------:R-:W-:Y:S02]  /*1d260*/  @P5 LOP3.LUT R7, R7, R6.reuse, RZ, 0x3c, !PT ;  /* 0x0000000607075212 */ /* 0x080fe400078e3cff */
[----:B------:R-:W-:Y:S04]  /*1d270*/  STL [R1+0x6e4], R42 ;  /* 0x0006e42a01007387 */ /* 0x000fe80000100800 */
[----:B------:R-:W3:Y:S04]  /*1d280*/  LDL.LU R37, [R1+0x6f4] ;  /* 0x0006f40001257983 */ /* 0x000ee80000300800 */
[----:B------:R0:W-:Y:S02]  /*1d290*/  STL [R1+0x6d8], R6 ;  /* 0x0006d80601007387 */ /* 0x0001e40000100800 */
[----:B0-----:R-:W-:-:S04]  /*1d2a0*/  @P5 LOP3.LUT R6, R7, R6, RZ, 0x3c, !PT ;  /* 0x0000000607065212 */ /* 0x001fc800078e3cff */
[----:B------:R-:W-:-:S05]  /*1d2b0*/  @P5 LOP3.LUT R7, R7, R6, RZ, 0x3c, !PT ;  /* 0x0000000607075212 */ /* 0x000fca00078e3cff */
[----:B------:R0:W4:Y:S02]  /*1d2c0*/  @P5 LDG.E.U8 R28, desc[UR20][R6.64] ;  /* 0x00000014061c5981 */ /* 0x000124000c1e1100 */
[----:B0-----:R-:W-:Y:S02]  /*1d2d0*/  IMAD.MOV.U32 R7, RZ, RZ, R44 ;  /* 0x000000ffff077224 */ /* 0x001fe400078e002c */
[----:B------:R-:W-:-:S05]  /*1d2e0*/  @P1 IMAD.MOV.U32 R6, RZ, RZ, R42 ;  /* 0x000000ffff061224 */ /* 0x000fca00078e002a */
[----:B------:R-:W2:Y:S01]  /*1d2f0*/  @P1 LDG.E.U8 R38, desc[UR20][R6.64] ;  /* 0x0000001406261981 */ /* 0x000ea2000c1e1100 */
[----:B------:R-:W-:-:S03]  /*1d300*/  IADD3 R47, P5, PT, R3, R47, RZ ;  /* 0x0000002f032f7210 */ /* 0x000fc60007fbe0ff */
[----:B------:R-:W-:Y:S04]  /*1d310*/  STL [R1+0x6e0], R44 ;  /* 0x0006e02c01007387 */ /* 0x000fe80000100800 */
[----:B----4-:R0:W-:Y:S04]  /*1d320*/  STL [R1+0x204], R28 ;  /* 0x0002041c01007387 */ /* 0x0101e80000100800 */
[----:B0-----:R-:W4:Y:S04]  /*1d330*/  LDL.LU R28, [R1+0x12d0] ;  /* 0x0012d000011c7983 */ /* 0x001f280000300800 */
[----:B------:R-:W3:Y:S04]  /*1d340*/  LDL.LU R44, [R1+0x12cc] ;  /* 0x0012cc00012c7983 */ /* 0x000ee80000300800 */
[----:B------:R-:W4:Y:S04]  /*1d350*/  LDL.LU R42, [R1+0x6f0] ;  /* 0x0006f000012a7983 */ /* 0x000f280000300800 */
[----:B--2---:R0:W-:Y:S04]  /*1d360*/  STL [R1+0x1fc], R38 ;  /* 0x0001fc2601007387 */ /* 0x0041e80000100800 */
[----:B0-----:R-:W2:Y:S04]  /*1d370*/  LDL.LU R38, [R1+0x12c8] ;  /* 0x0012c80001267983 */ /* 0x001ea80000300800 */
[----:B------:R0:W-:Y:S04]  /*1d380*/  STL [R1+0x6ec], R47 ;  /* 0x0006ec2f01007387 */ /* 0x0001e80000100800 */
[----:B------:R-:W2:Y:S01]  /*1d390*/  LDL.LU R6, [R1+0x6e8] ;  /* 0x0006e80001067983 */ /* 0x000ea20000300800 */
[----:B------:R-:W-:Y:S01]  /*1d3a0*/  ISETP.GT.AND P2, PT, R5, 0x6, PT ;  /* 0x000000060500780c */ /* 0x000fe20003f44270 */
[----:B------:R-:W-:-:S02]  /*1d3b0*/  IMAD.MOV.U32 R7, RZ, RZ, R47 ;  /* 0x000000ffff077224 */ /* 0x000fc400078e002f */
[----:B0-----:R-:W4:Y:S01]  /*1d3c0*/  LDL.LU R47, [R1+0x6fc] ;  /* 0x0006fc00012f7983 */ /* 0x001f220000300800 */
[----:B------:R-:W-:Y:S02]  /*1d3d0*/  IADD3 R2, P6, PT, R3, R2, RZ ;  /* 0x0000000203027210 */ /* 0x000fe40007fde0ff */
[----:B---3--:R-:W-:Y:S01]  /*1d3e0*/  PRMT R44, RZ, 0x7610, R44 ;  /* 0x00007610ff2c7816 */ /* 0x008fe2000000002c */
[----:B--2---:R-:W-:-:S06]  /*1d3f0*/  IMAD.X R6, R4, 0x1, R6, P5 ;  /* 0x0000000104067824 */ /* 0x004fcc00028e0606 */
[-C--:B------:R-:W-:Y:S01]  /*1d400*/  @P2 LOP3.LUT R7, R7, R6.reuse, RZ, 0x3c, !PT ;  /* 0x0000000607072212 */ /* 0x080fe200078e3cff */
[----:B------:R0:W-:Y:S03]  /*1d410*/  STL [R1+0x6e8], R6 ;  /* 0x0006e80601007387 */ /* 0x0001e60000100800 */
[----:B0-----:R-:W-:-:S04]  /*1d420*/  @P2 LOP3.LUT R6, R7, R6, RZ, 0x3c, !PT ;  /* 0x0000000607062212 */ /* 0x001fc800078e3cff */
[----:B------:R-:W-:Y:S01]  /*1d430*/  @P2 LOP3.LUT R7, R7, R6, RZ, 0x3c, !PT ;  /* 0x0000000607072212 */ /* 0x000fe200078e3cff */
[----:B------:R0:W-:Y:S04]  /*1d440*/  STL [R1+0x2b0], R2 ;  /* 0x0002b00201007387 */ /* 0x0001e80000100800 */
[----:B------:R1:W2:Y:S04]  /*1d450*/  @P2 LDG.E.U8 R44, desc[UR20][R6.64] ;  /* 0x00000014062c2981 */ /* 0x0002a8000c1e1100 */
[----:B------:R-:W3:Y:S01]  /*1d460*/  LDL.LU R6, [R1+0x2ac] ;  /* 0x0002ac0001067983 */ /* 0x000ee20000300800 */
[----:B------:R-:W-:Y:S01]  /*1d470*/  ISETP.GT.AND P4, PT, R5, 0x7, PT ;  /* 0x000000070500780c */ /* 0x000fe20003f84270 */
[----:B-1----:R-:W-:Y:S01]  /*1d480*/  IMAD.MOV.U32 R7, RZ, RZ, R2 ;  /* 0x000000ffff077224 */ /* 0x002fe200078e0002 */
[----:B------:R-:W-:Y:S01]  /*1d490*/  IADD3 R37, P5, PT, R3, R37, RZ ;  /* 0x0000002503257210 */ /* 0x000fe20007fbe0ff */
[----:B0-----:R-:W3:Y:S01]  /*1d4a0*/  LDL.LU R2, [R1+0x704] ;  /* 0x0007040001027983 */ /* 0x001ee20000300800 */
[----:B------:R-:W-:-:S03]  /*1d4b0*/  ISETP.GT.AND P1, PT, R5, 0x8, PT ;  /* 0x000000080500780c */ /* 0x000fc60003f24270 */
[----:B------:R-:W-:Y:S01]  /*1d4c0*/  STL [R1+0x6f4], R37 ;  /* 0x0006f42501007387 */ /* 0x000fe20000100800 */
[----:B----4-:R-:W-:Y:S01]  /*1d4d0*/  PRMT R28, RZ, 0x7610, R28 ;  /* 0x00007610ff1c7816 */ /* 0x010fe2000000001c */
[C---:B------:R-:W-:Y:S01]  /*1d4e0*/  IMAD.X R42, R4.reuse, 0x1, R42, P5 ;  /* 0x00000001042a7824 */ /* 0x040fe200028e062a */
[----:B------:R-:W-:Y:S01]  /*1d4f0*/  PRMT R38, RZ, 0x7610, R38 ;  /* 0x00007610ff267816 */ /* 0x000fe20000000026 */
[----:B--2---:R0:W-:Y:S01]  /*1d500*/  STL [R1+0x1f8], R44 ;  /* 0x0001f82c01007387 */ /* 0x0041e20000100800 */
[----:B---3--:R-:W-:-:S03]  /*1d510*/  IMAD.X R6, R4, 0x1, R6, P6 ;  /* 0x0000000104067824 */ /* 0x008fc600030e0606 */
[----:B0-----:R-:W2:Y:S02]  /*1d520*/  LDL.LU R44, [R1+0x70c] ;  /* 0x00070c00012c7983 */ /* 0x001ea40000300800 */
[-C--:B------:R-:W-:Y:S02]  /*1d530*/  @P4 LOP3.LUT R7, R7, R6.reuse, RZ, 0x3c, !PT ;  /* 0x0000000607074212 */ /* 0x080fe400078e3cff */
[----:B------:R0:W-:Y:S02]  /*1d540*/  STL [R1+0x2ac], R6 ;  /* 0x0002ac0601007387 */ /* 0x0001e40000100800 */
[----:B0-----:R-:W-:-:S04]  /*1d550*/  @P4 LOP3.LUT R6, R7, R6, RZ, 0x3c, !PT ;  /* 0x0000000607064212 */ /* 0x001fc800078e3cff */
[----:B------:R-:W-:-:S05]  /*1d560*/  @P4 LOP3.LUT R7, R7, R6, RZ, 0x3c, !PT ;  /* 0x0000000607074212 */ /* 0x000fca00078e3cff */
[----:B------:R0:W3:Y:S02]  /*1d570*/  @P4 LDG.E.U8 R28, desc[UR20][R6.64] ;  /* 0x00000014061c4981 */ /* 0x0000e4000c1e1100 */
[----:B0-----:R-:W-:Y:S02]  /*1d580*/  IMAD.MOV.U32 R7, RZ, RZ, R42 ;  /* 0x000000ffff077224 */ /* 0x001fe400078e002a */
[----:B------:R-:W-:-:S05]  /*1d590*/  @P1 IMAD.MOV.U32 R6, RZ, RZ, R37 ;  /* 0x000000ffff061224 */ /* 0x000fca00078e0025 */
[----:B------:R-:W4:Y:S01]  /*1d5a0*/  @P1 LDG.E.U8 R38, desc[UR20][R6.64] ;  /* 0x0000001406261981 */ /* 0x000f22000c1e1100 */
[----:B------:R-:W-:-:S03]  /*1d5b0*/  IADD3 R47, P5, PT, R3, R47, RZ ;  /* 0x0000002f032f7210 */ /* 0x000fc60007fbe0ff */
[----:B------:R-:W-:Y:S04]  /*1d5c0*/  STL [R1+0x6f0], R42 ;  /* 0x0006f02a01007387 */ /* 0x000fe80000100800 */
[----:B---3--:R0:W-:Y:S04]  /*1d5d0*/  STL [R1+0xec4], R28 ;  /* 0x000ec41c01007387 */ /* 0x0081e80000100800 */
[----:B0-----:R-:W3:Y:S04]  /*1d5e0*/  LDL.LU R28, [R1+0x12c4] ;  /* 0x0012c400011c7983 */ /* 0x001ee80000300800 */
[----:B------:R-:W2:Y:S04]  /*1d5f0*/  LDL.LU R42, [R1+0x12c0] ;  /* 0x0012c000012a7983 */ /* 0x000ea80000300800 */
[----:B------:R-:W3:Y:S04]  /*1d600*/  LDL.LU R37, [R1+0x708] ;  /* 0x0007080001257983 */ /* 0x000ee80000300800 */
[----:B----4-:R0:W-:Y:S04]  /*1d610*/  STL [R1+0x1f4], R38 ;  /* 0x0001f42601007387 */ /* 0x0101e80000100800 */
[----:B0-----:R-:W4:Y:S04]  /*1d620*/  LDL.LU R38, [R1+0x12bc] ;  /* 0x0012bc0001267983 */ /* 0x001f280000300800 */
[----:B------:R0:W-:Y:S04]  /*1d630*/  STL [R1+0x6fc], R47 ;  /* 0x0006fc2f01007387 */ /* 0x0001e80000100800 */
[----:B------:R-:W3:Y:S01]  /*1d640*/  LDL.LU R6, [R1+0x6f8] ;  /* 0x0006f80001067983 */ /* 0x000ee20000300800 */
[----:B------:R-:W-:Y:S01]  /*1d650*/  ISETP.GT.AND P2, PT, R5, 0x9, PT ;  /* 0x000000090500780c */ /* 0x000fe20003f44270 */
[----:B------:R-:W-:-:S02]  /*1d660*/  IMAD.MOV.U32 R7, RZ, RZ, R47 ;  /* 0x000000ffff077224 */ /* 0x000fc400078e002f */
[----:B0-----:R-:W4:Y:S01]  /*1d670*/  LDL.LU R47, [R1+0x714] ;  /* 0x00071400012f7983 */ /* 0x001f220000300800 */
[----:B------:R-:W-:Y:S02]  /*1d680*/  IADD3 R2, P6, PT, R3, R2, RZ ;  /* 0x0000000203027210 */ /* 0x000fe40007fde0ff */
[----:B--2---:R-:W-:Y:S01]  /*1d690*/  PRMT R42, RZ, 0x7610, R42 ;  /* 0x00007610ff2a7816 */ /* 0x004fe2000000002a */
[----:B---3--:R-:W-:-:S06]  /*1d6a0*/  IMAD.X R6, R4, 0x1, R6, P5 ;  /* 0x0000000104067824 */ /* 0x008fcc00028e0606 */
        /* <DEDUP_REMOVED lines=13> */
[----:B------:R-:W-:Y:S01]  /*1d780*/  PRMT R28, RZ, 0x7610, R28 ;  /* 0x00007610ff1c7816 */ /* 0x000fe2000000001c */
[C---:B------:R-:W-:Y:S01]  /*1d790*/  IMAD.X R37, R4.reuse, 0x1, R37, P5 ;  /* 0x0000000104257824 */ /* 0x040fe200028e0625 */
[----:B----4-:R-:W-:Y:S01]  /*1d7a0*/  PRMT R38, RZ, 0x7610, R38 ;  /* 0x00007610ff267816 */ /* 0x010fe20000000026 */
        /* <DEDUP_REMOVED lines=317> */
[----:B------:R-:W2:Y:S04]  /*1eb80*/  LDL.LU R42, [R1+0x968] ;  /* 0x00096800012a7983 */ /* 0x000ea80000300800 */
[----:B----4-:R0:W-:Y:S04]  /*1eb90*/  STL [R1+0x18c], R38 ;  /* 0x00018c2601007387 */ /* 0x0101e80000100800 */
[----:B0-----:R-:W4:Y:S04]  /*1eba0*/  LDL.LU R38, [R1+0x125c] ;  /* 0x00125c0001267983 */ /* 0x001f280000300800 */
[----:B------:R0:W-:Y:S04]  /*1ebb0*/  STL [R1+0x95c], R47 ;  /* 0x00095c2f01007387 */ /* 0x0001e80000100800 */
[----:B------:R-:W2:Y:S01]  /*1ebc0*/  LDL.LU R6, [R1+0x958] ;  /* 0x0009580001067983 */ /* 0x000ea20000300800 */
[----:B------:R-:W-:Y:S01]  /*1ebd0*/  ISETP.GT.AND P2, PT, R5, 0x21, PT ;  /* 0x000000210500780c */ /* 0x000fe20003f44270 */
[----:B------:R-:W-:-:S02]  /*1ebe0*/  IMAD.MOV.U32 R7, RZ, RZ, R47 ;  /* 0x000000ffff077224 */ /* 0x000fc400078e002f */
[----:B0-----:R-:W3:Y:S01]  /*1ebf0*/  LDL.LU R47, [R1+0x974] ;  /* 0x00097400012f7983 */ /* 0x001ee20000300800 */
[----:B------:R-:W-:Y:S01]  /*1ec00*/  IADD3 R2, P6, PT, R3, R2, RZ ;  /* 0x0000000203027210 */ /* 0x000fe20007fde0ff */
[----:B--2---:R-:W-:-:S08]  /*1ec10*/  IMAD.X R6, R4, 0x1, R6, P5 ;  /* 0x0000000104067824 */ /* 0x004fd000028e0606 */
[-C--:B------:R-:W-:Y:S01]  /*1ec20*/  @P2 LOP3.LUT R7, R7, R6.reuse, RZ, 0x3c, !PT ;  /* 0x0000000607072212 */ /* 0x080fe200078e3cff */
[----:B------:R0:W-:Y:S01]  /*1ec30*/  STL [R1+0x958], R6 ;  /* 0x0009580601007387 */ /* 0x0001e20000100800 */
[----:B----4-:R-:W-:Y:S02]  /*1ec40*/  PRMT R38, RZ, 0x7610, R38 ;  /* 0x00007610ff267816 */ /* 0x010fe40000000026 */
[----:B0-----:R-:W-:-:S04]  /*1ec50*/  @P2 LOP3.LUT R6, R7, R6, RZ, 0x3c, !PT ;  /* 0x0000000607062212 */ /* 0x001fc800078e3cff */
[----:B------:R-:W-:Y:S01]  /*1ec60*/  @P2 LOP3.LUT R7, R7, R6, RZ, 0x3c, !PT ;  /* 0x0000000607072212 */ /* 0x000fe200078e3cff */
[----:B------:R0:W-:Y:S04]  /*1ec70*/  STL [R1+0x964], R2 ;  /* 0x0009640201007387 */ /* 0x0001e80000100800 */
[----:B------:R1:W2:Y:S04]  /*1ec80*/  @P2 LDG.E.U8 R38, desc[UR20][R6.64] ;  /* 0x0000001406262981 */ /* 0x0002a8000c1e1100 */
[----:B------:R-:W4:Y:S01]  /*1ec90*/  LDL.LU R6, [R1+0x960] ;  /* 0x0009600001067983 */ /* 0x000f220000300800 */
[----:B------:R-:W-:Y:S01]  /*1eca0*/  ISETP.GT.AND P4, PT, R5, 0x22, PT ;  /* 0x000000220500780c */ /* 0x000fe20003f84270 */
[----:B-1----:R-:W-:Y:S01]  /*1ecb0*/  IMAD.MOV.U32 R7, RZ, RZ, R2 ;  /* 0x000000ffff077224 */ /* 0x002fe200078e0002 */
[----:B------:R-:W-:Y:S01]  /*1ecc0*/  IADD3 R37, P5, PT, R3, R37, RZ ;  /* 0x0000002503257210 */ /* 0x000fe20007fbe0ff */
[----:B0-----:R-:W4:Y:S01]  /*1ecd0*/  LDL.LU R2, [R1+0x97c] ;  /* 0x00097c0001027983 */ /* 0x001f220000300800 */
[----:B------:R-:W-:-:S03]  /*1ece0*/  ISETP.GT.AND P1, PT, R5, 0x23, PT ;  /* 0x000000230500780c */ /* 0x000fc60003f24270 */
[----:B------:R-:W-:Y:S01]  /*1ecf0*/  STL [R1+0x96c], R37 ;  /* 0x00096c2501007387 */ /* 0x000fe20000100800 */
[----:B---3--:R-:W-:Y:S01]  /*1ed00*/  PRMT R28, RZ, 0x7610, R28 ;  /* 0x00007610ff1c7816 */ /* 0x008fe2000000001c */
[C---:B------:R-:W-:Y:S01]  /*1ed10*/  IMAD.X R42, R4.reuse, 0x1, R42, P5 ;  /* 0x00000001042a7824 */ /* 0x040fe200028e062a */
[----:B------:R-:W-:Y:S01]  /*1ed20*/  PRMT R44, RZ, 0x7610, R44 ;  /* 0x00007610ff2c7816 */ /* 0x000fe2000000002c */
[----:B--2---:R0:W-:Y:S01]  /*1ed30*/  STL [R1+0x188], R38 ;  /* 0x0001882601007387 */ /* 0x0041e20000100800 */
[----:B----4-:R-:W-:-:S03]  /*1ed40*/  IMAD.X R6, R4, 0x1, R6, P6 ;  /* 0x0000000104067824 */ /* 0x010fc600030e0606 */
        /* <DEDUP_REMOVED lines=65> */
[----:B------:R-:W-:Y:S02]  /*1f160*/  PRMT R45, RZ, 0x7610, R45 ;  /* 0x00007610ff2d7816 */ /* 0x000fe4000000002d */
[----:B------:R-:W-:Y:S01]  /*1f170*/  IADD3 R2, P6, PT, R3, R2, RZ ;  /* 0x0000000203027210 */ /* 0x000fe20007fde0ff */
        /* <DEDUP_REMOVED lines=97> */
[----:B0-----:R-:W4:Y:S01]  /*1f790*/  LDL.LU R2, [R1+0x9cc] ;  /* 0x0009cc0001027983 */ /* 0x001f220000300800 */
[----:B------:R-:W-:-:S03]  /*1f7a0*/  ISETP.GT.AND P1, PT, R5, 0x2f, PT ;  /* 0x0000002f0500780c */ /* 0x000fc60003f24270 */
[----:B------:R-:W-:Y:S01]  /*1f7b0*/  STL [R1+0x784], R41 ;  /* 0x0007842901007387 */ /* 0x000fe20000100800 */
[----:B------:R-:W-:Y:S01]  /*1f7c0*/  PRMT R18, RZ, 0x7610, R18 ;  /* 0x00007610ff127816 */ /* 0x000fe20000000012 */
        /* <DEDUP_REMOVED lines=12> */
[----:B------:R-:W2:Y:S01]  /*1f890*/  @P1 LDG.E.U8 R20, desc[UR20][R6.64] ;  /* 0x0000001406141981 */ /* 0x000ea2000c1e1100 */
[----:B------:R-:W-:-:S03]  /*1f8a0*/  IADD3 R47, P5, PT, R3, R47, RZ ;  /* 0x0000002f032f7210 */ /* 0x000fc60007fbe0ff */
[----:B------:R-:W-:Y:S04]  /*1f8b0*/  STL [R1+0x780], R45 ;  /* 0x0007802d01007387 */ /* 0x000fe80000100800 */
[----:B---3--:R0:W-:Y:S04]  /*1f8c0*/  STL [R1+0x150], R18 ;  /* 0x0001501201007387 */ /* 0x0081e80000100800 */
[----:B0-----:R-:W3:Y:S04]  /*1f8d0*/  LDL.LU R18, [R1+0x1228] ;  /* 0x0012280001127983 */ /* 0x001ee80000300800 */
[----:B------:R-:W3:Y:S04]  /*1f8e0*/  LDL.LU R45, [R1+0x1224] ;  /* 0x00122400012d7983 */ /* 0x000ee80000300800 */
[----:B------:R-:W3:Y:S04]  /*1f8f0*/  LDL.LU R41, [R1+0x9d0] ;  /* 0x0009d00001297983 */ /* 0x000ee80000300800 */
[----:B--2---:R0:W-:Y:S04]  /*1f900*/  STL [R1+0xea4], R20 ;  /* 0x000ea41401007387 */ /* 0x0041e80000100800 */
[----:B0-----:R-:W2:Y:S04]  /*1f910*/  LDL.LU R20, [R1+0x1220] ;  /* 0x0012200001147983 */ /* 0x001ea80000300800 */
[----:B------:R0:W-:Y:S04]  /*1f920*/  STL [R1+0x9c4], R47 ;  /* 0x0009c42f01007387 */ /* 0x0001e80000100800 */
[----:B------:R-:W2:Y:S01]  /*1f930*/  LDL.LU R6, [R1+0x9c0] ;  /* 0x0009c00001067983 */ /* 0x000ea20000300800 */
[----:B------:R-:W-:Y:S01]  /*1f940*/  ISETP.GT.AND P2, PT, R5, 0x30, PT ;  /* 0x000000300500780c */ /* 0x000fe20003f44270 */
[----:B------:R-:W-:-:S02]  /*1f950*/  IMAD.MOV.U32 R7, RZ, RZ, R47 ;  /* 0x000000ffff077224 */ /* 0x000fc400078e002f */
[----:B0-----:R-:W3:Y:S01]  /*1f960*/  LDL.LU R47, [R1+0x9dc] ;  /* 0x0009dc00012f7983 */ /* 0x001ee20000300800 */
[----:B------:R-:W-:Y:S02]  /*1f970*/  PRMT R33, RZ, 0x7610, R33 ;  /* 0x00007610ff217816 */ /* 0x000fe40000000021 */
[----:B----4-:R-:W-:Y:S01]  /*1f980*/  IADD3 R2, P6, PT, R3, R2, RZ ;  /* 0x0000000203027210 */ /* 0x010fe20007fde0ff */
        /* <DEDUP_REMOVED lines=14> */
[----:B------:R-:W-:Y:S01]  /*1fa70*/  PRMT R10, RZ, 0x7610, R10 ;  /* 0x00007610ff0a7816 */ /* 0x000fe2000000000a */
[C---:B---3--:R-:W-:Y:S01]  /*1fa80*/  IMAD.X R41, R4.reuse, 0x1, R41, P5 ;  /* 0x0000000104297824 */ /* 0x048fe200028e0629 */
        /* <DEDUP_REMOVED lines=815> */
[----:B------:R-:W-:Y:S01]  /*22d80*/  PRMT R46, RZ, 0x7610, R46 ;  /* 0x00007610ff2e7816 */ /* 0x000fe2000000002e */
        /* <DEDUP_REMOVED lines=9> */
[----:B------:R0:W2:Y:S02]  /*22e20*/  @P4 LDG.E.U8 R40, desc[UR20][R6.64] ;  /* 0x0000001406284981 */ /* 0x0000a4000c1e1100 */
[----:B0-----:R-:W-:Y:S02]  /*22e30*/  IMAD.MOV.U32 R7, RZ, RZ, R39 ;  /* 0x000000ffff077224 */ /* 0x001fe400078e0027 */
[----:B------:R-:W-:-:S05]  /*22e40*/  @P1 IMAD.MOV.U32 R6, RZ, RZ, R49 ;  /* 0x000000ffff061224 */ /* 0x000fca00078e0031 */
[----:B------:R-:W3:Y:S01]  /*22e50*/  @P1 LDG.E.U8 R46, desc[UR20][R6.64] ;  /* 0x00000014062e1981 */ /* 0x000ee2000c1e1100 */
[----:B------:R-:W-:-:S03]  /*22e60*/  IADD3 R47, P5, PT, R3, R47, RZ ;  /* 0x0000002f032f7210 */ /* 0x000fc60007fbe0ff */
[----:B------:R-:W-:Y:S04]  /*22e70*/  STL [R1+0xb30], R39 ;  /* 0x000b302701007387 */ /* 0x000fe80000100800 */
[----:B--2---:R0:W-:Y:S04]  /*22e80*/  STL [R1+0x68], R40 ;  /* 0x0000682801007387 */ /* 0x0041e80000100800 */
[----:B0-----:R-:W2:Y:S04]  /*22e90*/  LDL.LU R40, [R1+0x1138] ;  /* 0x0011380001287983 */ /* 0x001ea80000300800 */
[----:B------:R-:W2:Y:S04]  /*22ea0*/  LDL.LU R39, [R1+0x1134] ;  /* 0x0011340001277983 */ /* 0x000ea80000300800 */
[----:B------:R-:W2:Y:S04]  /*22eb0*/  LDL.LU R49, [R1+0x7f0] ;  /* 0x0007f00001317983 */ /* 0x000ea80000300800 */
[----:B---3--:R0:W-:Y:S04]  /*22ec0*/  STL [R1+0x64], R46 ;  /* 0x0000642e01007387 */ /* 0x0081e80000100800 */
[----:B0-----:R-:W3:Y:S04]  /*22ed0*/  LDL.LU R46, [R1+0x1130] ;  /* 0x00113000012e7983 */ /* 0x001ee80000300800 */
        /* <DEDUP_REMOVED lines=233> */
[----:B0-----:R-:W3:Y:S04]  /*23d70*/  LDL.LU R38, [R1+0x81c] ;  /* 0x00081c0001267983 */ /* 0x001ee80000300800 */
[----:B------:R-:W-:Y:S01]  /*23d80*/  STL [R1+0xba4], R79 ;  /* 0x000ba44f01007387 */ /* 0x000fe20000100800 */
[----:B------:R-:W-:-:S03]  /*23d90*/  PRMT R73, RZ, 0x7610, R73 ;  /* 0x00007610ff497816 */ /* 0x000fc60000000049 */
[----:B--2---:R0:W-:Y:S01]  /*23da0*/  STL [R1+0x34], R44 ;  /* 0x0000342c01007387 */ /* 0x0041e20000100800 */
[----:B----4-:R-:W-:-:S03]  /*23db0*/  IMAD.X R6, R4, 0x1, R6, P6 ;  /* 0x0000000104067824 */ /* 0x010fc600030e0606 */
[----:B0-----:R-:W2:Y:S02]  /*23dc0*/  LDL.LU R44, [R1+0xbac] ;  /* 0x000bac00012c7983 */ /* 0x001ea40000300800 */
[-C--:B------:R-:W-:Y:S02]  /*23dd0*/  @P4 LOP3.LUT R7, R7, R6.reuse, RZ, 0x3c, !PT ;  /* 0x0000000607074212 */ /* 0x080fe400078e3cff */
[----:B------:R0:W-:Y:S02]  /*23de0*/  STL [R1+0xb98], R6 ;  /* 0x000b980601007387 */ /* 0x0001e40000100800 */
[----:B0-----:R-:W-:-:S04]  /*23df0*/  @P4 LOP3.LUT R6, R7, R6, RZ, 0x3c, !PT ;  /* 0x0000000607064212 */ /* 0x001fc800078e3cff */
[----:B------:R-:W-:-:S05]  /*23e00*/  @P4 LOP3.LUT R7, R7, R6, RZ, 0x3c, !PT ;  /* 0x0000000607074212 */ /* 0x000fca00078e3cff */
[----:B------:R0:W4:Y:S01]  /*23e10*/  @P4 LDG.E.U8 R73, desc[UR20][R6.64] ;  /* 0x0000001406494981 */ /* 0x000122000c1e1100 */
[----:B------:R-:W-:Y:S01]  /*23e20*/  ISETP.GT.AND P1, PT, R5, 0x7d, PT ;  /* 0x0000007d0500780c */ /* 0x000fe20003f24270 */
[----:B---3--:R-:W-:Y:S01]  /*23e30*/  IMAD.X R75, R4, 0x1, R75, P5 ;  /* 0x00000001044b7824 */ /* 0x008fe200028e064b */
[----:B------:R-:W-:-:S04]  /*23e40*/  PRMT R37, RZ, 0x7610, R37 ;  /* 0x00007610ff257816 */ /* 0x000fc80000000025 */
[----:B------:R-:W-:Y:S01]  /*23e50*/  STL [R1+0xba0], R75 ;  /* 0x000ba04b01007387 */ /* 0x000fe20000100800 */
[----:B0-----:R-:W-:-:S06]  /*23e60*/  IMAD.MOV.U32 R7, RZ, RZ, R75 ;  /* 0x000000ffff077224 */ /* 0x001fcc00078e004b */
[----:B------:R-:W-:-:S05]  /*23e70*/  @P1 IMAD.MOV.U32 R6, RZ, RZ, R79 ;  /* 0x000000ffff061224 */ /* 0x000fca00078e004f */
[----:B------:R-:W3:Y:S04]  /*23e80*/  @P1 LDG.E.U8 R37, desc[UR20][R6.64] ;  /* 0x0000001406251981 */ /* 0x000ee8000c1e1100 */
[----:B----4-:R0:W-:Y:S04]  /*23e90*/  STL [R1+0x30], R73 ;  /* 0x0000304901007387 */ /* 0x0101e80000100800 */
[----:B0-----:R-:W4:Y:S04]  /*23ea0*/  LDL.LU R73, [R1+0x10f0] ;  /* 0x0010f00001497983 */ /* 0x001f280000300800 */
[----:B------:R-:W2:Y:S04]  /*23eb0*/  LDL.LU R75, [R1+0x10ec] ;  /* 0x0010ec00014b7983 */ /* 0x000ea80000300800 */
[----:B------:R-:W2:Y:S01]  /*23ec0*/  LDL.LU R7, [R1+0x810] ;  /* 0x0008100001077983 */ /* 0x000ea20000300800 */
[----:B------:R-:W-:-:S02]  /*23ed0*/  ISETP.GT.AND P2, PT, R5, 0x7e, PT ;  /* 0x0000007e0500780c */ /* 0x000fc40003f44270 */
[C---:B------:R-:W-:Y:S01]  /*23ee0*/  IADD3 R47, P5, PT, R3.reuse, R47, RZ ;  /* 0x0000002f032f7210 */ /* 0x040fe20007fbe0ff */
[----:B------:R-:W4:Y:S01]  /*23ef0*/  LDL.LU R79, [R1+0xba8] ;  /* 0x000ba800014f7983 */ /* 0x000f220000300800 */
[----:B------:R-:W-:Y:S02]  /*23f00*/  PRMT R42, RZ, 0x7610, R42 ;  /* 0x00007610ff2a7816 */ /* 0x000fe4000000002a */
[----:B------:R-:W-:Y:S01]  /*23f10*/  IADD3 R38, P6, PT, R3, R38, RZ ;  /* 0x0000002603267210 */ /* 0x000fe20007fde0ff */
[----:B------:R-:W-:Y:S04]  /*23f20*/  STL [R1+0x814], R47 ;  /* 0x0008142f01007387 */ /* 0x000fe80000100800 */
[----:B---3--:R0:W-:Y:S02]  /*23f30*/  STL [R1+0x2c], R37 ;  /* 0x00002c2501007387 */ /* 0x0081e40000100800 */
[----:B------:R-:W-:-:S02]  /*23f40*/  @P2 IMAD.MOV.U32 R6, RZ, RZ, R47 ;  /* 0x000000ffff062224 */ /* 0x000fc400078e002f */
[----:B0-----:R-:W3:Y:S01]  /*23f50*/  LDL.LU R37, [R1+0xbb4] ;  /* 0x000bb40001257983 */ /* 0x001ee20000300800 */
[----:B--2---:R-:W-:-:S05]  /*23f60*/  IMAD.X R7, R4, 0x1, R7, P5 ;  /* 0x0000000104077824 */ /* 0x004fca00028e0607 */
[----:B------:R0:W-:Y:S04]  /*23f70*/  STL [R1+0x810], R7 ;  /* 0x0008100701007387 */ /* 0x0001e80000100800 */
[----:B------:R0:W2:Y:S04]  /*23f80*/  @P2 LDG.E.U8 R42, desc[UR20][R6.64] ;  /* 0x00000014062a2981 */ /* 0x0000a8000c1e1100 */
[----:B------:R-:W-:Y:S04]  /*23f90*/  STL [R1+0x81c], R38 ;  /* 0x00081c2601007387 */ /* 0x000fe80000100800 */
[----:B------:R-:W3:Y:S01]  /*23fa0*/  LDL.LU R6, [R1+0x818] ;  /* 0x0008180001067983 */ /* 0x000ee20000300800 */
[----:B------:R-:W-:Y:S01]  /*23fb0*/  ISETP.GT.AND P4, PT, R5, 0x7f, PT ;  /* 0x0000007f0500780c */ /* 0x000fe20003f84270 */
[----:B0-----:R-:W-:Y:S01]  /*23fc0*/  IMAD.MOV.U32 R7, RZ, RZ, R38 ;  /* 0x000000ffff077224 */ /* 0x001fe200078e0026 */
[----:B------:R-:W-:-:S02]  /*23fd0*/  IADD3 R44, P5, PT, R3, R44, RZ ;  /* 0x0000002c032c7210 */ /* 0x000fc40007fbe0ff */
[----:B------:R-:W-:Y:S02]  /*23fe0*/  ISETP.GT.AND P1, PT, R5, 0x80, PT ;  /* 0x000000800500780c */ /* 0x000fe40003f24270 */
[----:B------:R-:W-:Y:S01]  /*23ff0*/  PRMT R77, RZ, 0x7610, R77 ;  /* 0x00007610ff4d7816 */ /* 0x000fe2000000004d */
[C---:B----4-:R-:W-:Y:S01]  /*24000*/  IMAD.X R79, R4.reuse, 0x1, R79, P5 ;  /* 0x00000001044f7824 */ /* 0x050fe200028e064f */
[----:B------:R-:W-:Y:S01]  /*24010*/  PRMT R28, RZ, 0x7610, R28 ;  /* 0x00007610ff1c7816 */ /* 0x000fe2000000001c */
[----:B--2---:R0:W-:Y:S01]  /*24020*/  STL [R1+0x26c], R42 ;  /* 0x00026c2a01007387 */ /* 0x0041e20000100800 */
[----:B---3--:R-:W-:-:S03]  /*24030*/  IMAD.X R6, R4, 0x1, R6, P6 ;  /* 0x0000000104067824 */ /* 0x008fc600030e0606 */
[----:B0-----:R-:W2:Y:S04]  /*24040*/  LDL.LU R42, [R1+0xbb0] ;  /* 0x000bb000012a7983 */ /* 0x001ea80000300800 */
[----:B------:R-:W-:Y:S01]  /*24050*/  STL [R1+0xbac], R44 ;  /* 0x000bac2c01007387 */ /* 0x000fe20000100800 */
[----:B------:R-:W-:-:S03]  /*24060*/  @P4 LOP3.LUT R7, R7, R6, RZ, 0x3c, !PT ;  /* 0x0000000607074212 */ /* 0x000fc600078e3cff */
[----:B------:R-:W3:Y:S04]  /*24070*/  LDL.LU R47, [R1+0xbbc] ;  /* 0x000bbc00012f7983 */ /* 0x000ee80000300800 */
[----:B------:R-:W4:Y:S04]  /*24080*/  LDL.LU R38, [R1+0xbc4] ;  /* 0x000bc40001267983 */ /* 0x000f280000300800 */
[----:B------:R0:W-:Y:S02]  /*24090*/  STL [R1+0x818], R6 ;  /* 0x0008180601007387 */ /* 0x0001e40000100800 */
[----:B0-----:R-:W-:-:S04]  /*240a0*/  @P4 LOP3.LUT R6, R7, R6, RZ, 0x3c, !PT ;  /* 0x0000000607064212 */ /* 0x001fc800078e3cff */
[----:B------:R-:W-:-:S05]  /*240b0*/  @P4 LOP3.LUT R7, R7, R6, RZ, 0x3c, !PT ;  /* 0x0000000607074212 */ /* 0x000fca00078e3cff */
[----:B------:R0:W4:Y:S02]  /*240c0*/  @P4 LDG.E.U8 R77, desc[UR20][R6.64] ;  /* 0x00000014064d4981 */ /* 0x000124000c1e1100 */
[----:B0-----:R-:W-:Y:S02]  /*240d0*/  IMAD.MOV.U32 R7, RZ, RZ, R79 ;  /* 0x000000ffff077224 */ /* 0x001fe400078e004f */
[----:B------:R-:W-:-:S05]  /*240e0*/  @P1 IMAD.MOV.U32 R6, RZ, RZ, R44 ;  /* 0x000000ffff061224 */ /* 0x000fca00078e002c */
[----:B------:R0:W4:Y:S01]  /*240f0*/  @P1 LDG.E.U8 R28, desc[UR20][R6.64] ;  /* 0x00000014061c1981 */ /* 0x000122000c1e1100 */
[----:B------:R-:W-:Y:S02]  /*24100*/  ISETP.GT.AND P2, PT, R5, 0x81, PT ;  /* 0x000000810500780c */ /* 0x000fe40003f44270 */
[----:B------:R-:W-:Y:S01]  /*24110*/  IADD3 R37, P5, PT, R3, R37, RZ ;  /* 0x0000002503257210 */ /* 0x000fe20007fbe0ff */
[----:B------:R-:W-:Y:S01]  /*24120*/  STL [R1+0xba8], R79 ;  /* 0x000ba84f01007387 */ /* 0x000fe20000100800 */
[----:B------:R-:W-:-:S09]  /*24130*/  PRMT R18, RZ, 0x7610, R18 ;  /* 0x00007610ff127816 */ /* 0x000fd20000000012 */
[----:B0-----:R-:W-:Y:S02]  /*24140*/  @P2 IMAD.MOV.U32 R6, RZ, RZ, R37 ;  /* 0x000000ffff062224 */ /* 0x001fe400078e0025 */
[----:B--2---:R-:W-:-:S04]  /*24150*/  IMAD.X R42, R4, 0x1, R42, P5 ;  /* 0x00000001042a7824 */ /* 0x004fc800028e062a */
[----:B------:R-:W-:-:S05]  /*24160*/  @P2 IMAD.MOV.U32 R7, RZ, RZ, R42 ;  /* 0x000000ffff072224 */ /* 0x000fca00078e002a */
[----:B------:R0:W2:Y:S01]  /*24170*/  @P2 LDG.E.U8 R18, desc[UR20][R6.64] ;  /* 0x0000001406122981 */ /* 0x0000a2000c1e1100 */
[----:B---3--:R-:W-:-:S03]  /*24180*/  IADD3 R47, P6, PT, R3, R47, RZ ;  /* 0x0000002f032f7210 */ /* 0x008fc60007fde0ff */
[----:B----4-:R1:W-:Y:S04]  /*24190*/  STL [R1+0x268], R77 ;  /* 0x0002684d01007387 */ /* 0x0103e80000100800 */
[----:B-1----:R-:W3:Y:S04]  /*241a0*/  LDL.LU R77, [R1+0x10e8] ;  /* 0x0010e800014d7983 */ /* 0x002ee80000300800 */
[----:B------:R-:W4:Y:S04]  /*241b0*/  LDL.LU R79, [R1+0x10e4] ;  /* 0x0010e400014f7983 */ /* 0x000f280000300800 */
[----:B------:R-:W3:Y:S04]  /*241c0*/  LDL.LU R44, [R1+0xbc0] ;  /* 0x000bc000012c7983 */ /* 0x000ee80000300800 */
[----:B------:R-:W-:Y:S04]  /*241d0*/  STL [R1+0xbb4], R37 ;  /* 0x000bb42501007387 */ /* 0x000fe80000100800 */
[----:B------:R1:W-:Y:S04]  /*241e0*/  STL [R1+0x28], R28 ;  /* 0x0000281c01007387 */ /* 0x0003e80000100800 */
[----:B-1----:R-:W4:Y:S04]  /*241f0*/  LDL.LU R28, [R1+0xbcc] ;  /* 0x000bcc00011c7983 */ /* 0x002f280000300800 */
[----:B------:R1:W-:Y:S04]  /*24200*/  STL [R1+0xbb0], R42 ;  /* 0x000bb02a01007387 */ /* 0x0003e80000100800 */
[----:B------:R-:W4:Y:S04]  /*24210*/  LDL.LU R7, [R1+0xbb8] ;  /* 0x000bb80001077983 */ /* 0x000f280000300800 */
[----:B------:R-:W-:Y:S04]  /*24220*/  STL [R1+0xbbc], R47 ;  /* 0x000bbc2f01007387 */ /* 0x000fe80000100800 */
[----:B------:R-:W4:Y:S01]  /*24230*/  LDL.LU R37, [R1+0xbc8] ;  /* 0x000bc80001257983 */ /* 0x000f220000300800 */
[----:B------:R-:W-:-:S02]  /*24240*/  ISETP.GT.AND P4, PT, R5, 0x82, PT ;  /* 0x000000820500780c */ /* 0x000fc40003f84270 */
[----:B------:R-:W-:Y:S02]  /*24250*/  ISETP.GT.AND P1, PT, R5, 0x83, PT ;  /* 0x000000830500780c */ /* 0x000fe40003f24270 */
[----:B------:R-:W-:Y:S02]  /*24260*/  IADD3 R38, P5, PT, R3, R38, RZ ;  /* 0x0000002603267210 */ /* 0x000fe40007fbe0ff */
[----:B------:R-:W-:Y:S02]  /*24270*/  PRMT R45, RZ, 0x7610, R45 ;  /* 0x00007610ff2d7816 */ /* 0x000fe4000000002d */
[----:B------:R-:W-:Y:S01]  /*24280*/  ISETP.GT.AND P2, PT, R5, 0x84, PT ;  /* 0x000000840500780c */ /* 0x000fe20003f44270 */
[----:B------:R-:W-:Y:S04]  /*24290*/  STL [R1+0xbc4], R38 ;  /* 0x000bc42601007387 */ /* 0x000fe80000100800 */
[----:B0-----:R-:W-:Y:S01]  /*242a0*/  @P4 IMAD.MOV.U32 R6, RZ, RZ, R47 ;  /* 0x000000ffff064224 */ /* 0x001fe200078e002f */
[----:B-1----:R-:W4:Y:S01]  /*242b0*/  LDL.LU R42, [R1+0xbd4] ;  /* 0x000bd400012a7983 */ /* 0x002f220000300800 */
[----:B------:R-:W-:-:S02]  /*242c0*/  PRMT R20, RZ, 0x7610, R20 ;  /* 0x00007610ff147816 */ /* 0x000fc40000000014 */
[----:B------:R-:W-:Y:S01]  /*242d0*/  PRMT R10, RZ, 0x7610, R10 ;  /* 0x00007610ff0a7816 */ /* 0x000fe2000000000a */
[----:B--2---:R0:W-:Y:S04]  /*242e0*/  STL [R1+0x24], R18 ;  /* 0x0000241201007387 */ /* 0x0041e80000100800 */
[----:B0-----:R-:W2:Y:S01]  /*242f0*/  LDL.LU R18, [R1+0x824] ;  /* 0x0008240001127983 */ /* 0x001ea20000300800 */
[C---:B---3--:R-:W-:Y:S01]  /*24300*/  IMAD.X R44, R4.reuse, 0x1, R44, P5 ;  /* 0x00000001042c7824 */ /* 0x048fe200028e062c */
[----:B----4-:R-:W-:Y:S01]  /*24310*/  IADD3 R28, P5, PT, R3, R28, RZ ;  /* 0x0000001c031c7210 */ /* 0x010fe20007fbe0ff */
[----:B------:R-:W-:-:S05]  /*24320*/  IMAD.X R7, R4, 0x1, R7, P6 ;  /* 0x0000000104077824 */ /* 0x000fca00030e0607 */
[----:B------:R0:W-:Y:S04]  /*24330*/  STL [R1+0xbb8], R7 ;  /* 0x000bb80701007387 */ /* 0x0001e80000100800 */
[----:B------:R1:W3:Y:S01]  /*24340*/  @P4 LDG.E.U8 R45, desc[UR20][R6.64] ;  /* 0x00000014062d4981 */ /* 0x0002e2000c1e1100 */
[----:B------:R-:W-:-:S03]  /*24350*/  IMAD.X R37, R4, 0x1, R37, P5 ;  /* 0x0000000104257824 */ /* 0x000fc600028e0625 */
[----:B------:R4:W-:Y:S01]  /*24360*/  STL [R1+0xbc0], R44 ;  /* 0x000bc02c01007387 */ /* 0x0009e20000100800 */
[----:B-1----:R-:W-:Y:S02]  /*24370*/  @P1 IMAD.MOV.U32 R6, RZ, RZ, R38 ;  /* 0x000000ffff061224 */ /* 0x002fe400078e0026 */
[----:B0-----:R-:W-:Y:S02]  /*24380*/  @P1 IMAD.MOV.U32 R7, RZ, RZ, R44 ;  /* 0x000000ffff071224 */ /* 0x001fe400078e002c */
[----:B----4-:R-:W4:Y:S04]  /*24390*/  LDL.LU R44, [R1+0xbd0] ;  /* 0x000bd000012c7983 */ /* 0x010f280000300800 */
[----:B------:R0:W3:Y:S04]  /*243a0*/  @P1 LDG.E.U8 R20, desc[UR20][R6.64] ;  /* 0x0000001406141981 */ /* 0x0000e8000c1e1100 */
[----:B------:R-:W-:Y:S04]  /*243b0*/  STL [R1+0xbcc], R28 ;  /* 0x000bcc1c01007387 */ /* 0x000fe80000100800 */
[----:B------:R-:W3:Y:S01]  /*243c0*/  LDL.LU R38, [R1+0x820] ;  /* 0x0008200001267983 */ /* 0x000ee20000300800 */
[----:B0-----:R-:W-:-:S02]  /*243d0*/  @P2 IMAD.MOV.U32 R6, RZ, RZ, R28 ;  /* 0x000000ffff062224 */ /* 0x001fc400078e001c */
[----:B------:R-:W-:-:S05]  /*243e0*/  @P2 IMAD.MOV.U32 R7, RZ, RZ, R37 ;  /* 0x000000ffff072224 */ /* 0x000fca00078e0025 */
[----:B------:R0:W3:Y:S01]  /*243f0*/  @P2 LDG.E.U8 R10, desc[UR20][R6.64] ;  /* 0x00000014060a2981 */ /* 0x0000e2000c1e1100 */
[----:B------:R-:W-:Y:S02]  /*24400*/  ISETP.GT.AND P4, PT, R5, 0x85, PT ;  /* 0x000000850500780c */ /* 0x000fe40003f84270 */
[----:B------:R-:W-:Y:S02]  /*24410*/  IADD3 R42, P6, PT, R3, R42, RZ ;  /* 0x0000002a032a7210 */ /* 0x000fe40007fde0ff */
[----:B------:R-:W-:Y:S02]  /*24420*/  ISETP.GT.AND P1, PT, R5, 0x86, PT ;  /* 0x000000860500780c */ /* 0x000fe40003f24270 */
[----:B------:R-:W-:-:S07]  /*24430*/  PRMT R41, RZ, 0x7610, R41 ;  /* 0x00007610ff297816 */ /* 0x000fce0000000029 */
[----:B0-----:R-:W-:Y:S01]  /*24440*/  @P4 IMAD.MOV.U32 R6, RZ, RZ, R42 ;  /* 0x000000ffff064224 */ /* 0x001fe200078e002a */
[----:B------:R-:W-:Y:S02]  /*24450*/  PRMT R9, RZ, 0x7610, R9 ;  /* 0x00007610ff097816 */ /* 0x000fe40000000009 */
[----:B--2---:R-:W-:Y:S01]  /*24460*/  IADD3 R18, P5, PT, R3, R18, RZ ;  /* 0x0000001203127210 */ /* 0x004fe20007fbe0ff */
[----:B----4-:R-:W-:Y:S01]  /*24470*/  IMAD.X R44, R4, 0x1, R44, P6 ;  /* 0x00000001042c7824 */ /* 0x010fe200030e062c */
[----:B---3--:R0:W-:Y:S03]  /*24480*/  STL [R1+0x1c], R20 ;  /* 0x00001c1401007387 */ /* 0x0081e60000100800 */
[----:B------:R-:W-:-:S05]  /*24490*/  @P4 IMAD.MOV.U32 R7, RZ, RZ, R44 ;  /* 0x000000ffff074224 */ /* 0x000fca00078e002c */
[----:B------:R1:W2:Y:S04]  /*244a0*/  @P4 LDG.E.U8 R41, desc[UR20][R6.64] ;  /* 0x0000001406294981 */ /* 0x0002a8000c1e1100 */
[----:B0-----:R-:W3:Y:S01]  /*244b0*/  LDL.LU R20, [R1+0x82c] ;  /* 0x00082c0001147983 */ /* 0x001ee20000300800 */
[----:B------:R-:W-:-:S03]  /*244c0*/  IMAD.X R38, R4, 0x1, R38, P5 ;  /* 0x0000000104267824 */ /* 0x000fc600028e0626 */
[----:B------:R0:W-:Y:S04]  /*244d0*/  STL [R1+0xbc8], R37 ;  /* 0x000bc82501007387 */ /* 0x0001e80000100800 */
[----:B------:R-:W-:Y:S04]  /*244e0*/  STL [R1+0xbd4], R42 ;  /* 0x000bd42a01007387 */ /* 0x000fe80000100800 */
[----:B------:R-:W4:Y:S04]  /*244f0*/  LDL.LU R28, [R1+0x828] ;  /* 0x00082800011c7983 */ /* 0x000f280000300800 */
[----:B------:R-:W-:Y:S04]  /*24500*/  STL [R1+0x824], R18 ;  /* 0x0008241201007387 */ /* 0x000fe80000100800 */
[----:B0-----:R-:W2:Y:S04]  /*24510*/  LDL.LU R37, [R1+0xbdc] ;  /* 0x000bdc0001257983 */ /* 0x001ea80000300800 */
[----:B------:R0:W-:Y:S01]  /*24520*/  STL [R1+0x18], R10 ;  /* 0x0000180a01007387 */ /* 0x0001e20000100800 */
[----:B-1----:R-:W-:-:S03]  /*24530*/  @P1 IMAD.MOV.U32 R7, RZ, RZ, R38 ;  /* 0x000000ffff071224 */ /* 0x002fc600078e0026 */
[----:B0-----:R-:W2:Y:S04]  /*24540*/  LDL.LU R10, [R1+0xbe4] ;  /* 0x000be400010a7983 */ /* 0x001ea80000300800 */
[----:B------:R-:W-:Y:S04]  /*24550*/  STL [R1+0xbd0], R44 ;  /* 0x000bd02c01007387 */ /* 0x000fe80000100800 */
[----:B------:R0:W-:Y:S04]  /*24560*/  STL [R1+0x820], R38 ;  /* 0x0008202601007387 */ /* 0x0001e80000100800 */
[----:B------:R-:W-:Y:S04]  /*24570*/  STL [R1+0x20], R45 ;  /* 0x0000202d01007387 */ /* 0x000fe80000100800 */
[----:B0-----:R-:W2:Y:S01]  /*24580*/  LDL.LU R38, [R1+0xbd8] ;  /* 0x000bd80001267983 */ /* 0x001ea20000300800 */
[----:B------:R-:W-:Y:S01]  /*24590*/  @P1 IMAD.MOV.U32 R6, RZ, RZ, R18 ;  /* 0x000000ffff061224 */ /* 0x000fe200078e0012 */
[----:B------:R-:W-:-:S02]  /*245a0*/  ISETP.GT.AND P2, PT, R5, 0x87, PT ;  /* 0x000000870500780c */ /* 0x000fc40003f44270 */
[----:B------:R-:W-:Y:S01]  /*245b0*/  ISETP.GT.AND P4, PT, R5, 0x88, PT ;  /* 0x000000880500780c */ /* 0x000fe20003f84270 */
[----:B------:R-:W2:Y:S04]  /*245c0*/  LDL.LU R18, [R1+0xbe0] ;  /* 0x000be00001127983 */ /* 0x000ea80000300800 */
[----:B------:R0:W2:Y:S01]  /*245d0*/  @P1 LDG.E.U8 R9, desc[UR20][R6.64] ;  /* 0x0000001406091981 */ /* 0x0000a2000c1e1100 */
[----:B------:R-:W-:Y:S02]  /*245e0*/  PRMT R13, RZ, 0x7610, R13 ;  /* 0x00007610ff0d7816 */ /* 0x000fe4000000000d */
[----:B------:R-:W-:Y:S02]  /*245f0*/  PRMT R34, RZ, 0x7610, R34 ;  /* 0x00007610ff227816 */ /* 0x000fe40000000022 */
[----:B---3--:R-:W-:-:S05]  /*24600*/  IADD3 R20, P5, PT, R3, R20, RZ ;  /* 0x0000001403147210 */ /* 0x008fca0007fbe0ff */
[----:B0-----:R-:W-:Y:S02]  /*24610*/  @P2 IMAD.MOV.U32 R6, RZ, RZ, R20 ;  /* 0x000000ffff062224 */ /* 0x001fe400078e0014 */
[----:B----4-:R-:W-:-:S04]  /*24620*/  IMAD.X R28, R4, 0x1, R28, P5 ;  /* 0x00000001041c7824 */ /* 0x010fc800028e061c */
[----:B------:R-:W-:Y:S01]  /*24630*/  @P2 IMAD.MOV.U32 R7, RZ, RZ, R28 ;  /* 0x000000ffff072224 */ /* 0x000fe200078e001c */
[----:B--2---:R-:W-:-:S04]  /*24640*/  IADD3 R37, P6, PT, R3, R37, RZ ;  /* 0x0000002503257210 */ /* 0x004fc80007fde0ff */
[----:B------:R0:W2:Y:S02]  /*24650*/  @P2 LDG.E.U8 R13, desc[UR20][R6.64] ;  /* 0x00000014060d2981 */ /* 0x0000a4000c1e1100 */
[----:B0-----:R-:W-:Y:S02]  /*24660*/  @P4 IMAD.MOV.U32 R6, RZ, RZ, R37 ;  /* 0x000000ffff064224 */ /* 0x001fe400078e0025 */
[----:B------:R-:W-:Y:S01]  /*24670*/  STL [R1+0x82c], R20 ;  /* 0x00082c1401007387 */ /* 0x000fe20000100800 */
[----:B------:R-:W-:-:S04]  /*24680*/  IMAD.X R38, R4, 0x1, R38, P6 ;  /* 0x0000000104267824 */ /* 0x000fc800030e0626 */
[----:B------:R-:W-:-:S05]  /*24690*/  @P4 IMAD.MOV.U32 R7, RZ, RZ, R38 ;  /* 0x000000ffff074224 */ /* 0x000fca00078e0026 */
[----:B------:R0:W3:Y:S04]  /*246a0*/  @P4 LDG.E.U8 R34, desc[UR20][R6.64] ;  /* 0x0000001406224981 */ /* 0x0000e8000c1e1100 */
[----:B------:R1:W-:Y:S04]  /*246b0*/  STL [R1+0x264], R9 ;  /* 0x0002640901007387 */ /* 0x0003e80000100800 */
[----:B-1----:R-:W4:Y:S04]  /*246c0*/  LDL.LU R9, [R1+0xbec] ;  /* 0x000bec0001097983 */ /* 0x002f280000300800 */
[----:B------:R1:W-:Y:S04]  /*246d0*/  STL [R1+0x828], R28 ;  /* 0x0008281c01007387 */ /* 0x0003e80000100800 */
[----:B------:R-:W4:Y:S01]  /*246e0*/  LDL.LU R20, [R1+0xbe8] ;  /* 0x000be80001147983 */ /* 0x000f220000300800 */
[----:B------:R-:W-:-:S02]  /*246f0*/  IADD3 R10, P5, PT, R3, R10, RZ ;  /* 0x0000000a030a7210 */ /* 0x000fc40007fbe0ff */
[C---:B------:R-:W-:Y:S01]  /*24700*/  ISETP.GT.AND P1, PT, R5.reuse, 0x89, PT ;  /* 0x000000890500780c */ /* 0x040fe20003f24270 */
[----:B------:R-:W-:Y:S02]  /*24710*/  STL [R1+0xbdc], R37 ;  /* 0x000bdc2501007387 */ /* 0x000fe40000100800 */
[----:B------:R-:W-:Y:S02]  /*24720*/  IMAD.X R18, R4, 0x1, R18, P5 ;  /* 0x0000000104127824 */ /* 0x000fe400028e0612 */
[----:B------:R-:W-:Y:S04]  /*24730*/  STL [R1+0xbe4], R10 ;  /* 0x000be40a01007387 */ /* 0x000fe80000100800 */
[----:B-1----:R-:W4:Y:S01]  /*24740*/  LDL.LU R28, [R1+0xbf4] ;  /* 0x000bf400011c7983 */ /* 0x002f220000300800 */
[----:B------:R-:W-:-:S03]  /*24750*/  ISETP.GT.AND P2, PT, R5, 0x8a, PT ;  /* 0x0000008a0500780c */ /* 0x000fc60003f44270 */
[----:B0-----:R-:W-:Y:S01]  /*24760*/  @P1 IMAD.MOV.U32 R7, RZ, RZ, R18 ;  /* 0x000000ffff071224 */ /* 0x001fe200078e0012 */
[----:B------:R-:W-:Y:S01]  /*24770*/  PRMT R27, RZ, 0x7610, R27 ;  /* 0x00007610ff1b7816 */ /* 0x000fe2000000001b */
[----:B------:R-:W-:-:S05]  /*24780*/  @P1 IMAD.MOV.U32 R6, RZ, RZ, R10 ;  /* 0x000000ffff061224 */ /* 0x000fca00078e000a */
[----:B------:R0:W4:Y:S04]  /*24790*/  @P1 LDG.E.U8 R27, desc[UR20][R6.64] ;  /* 0x00000014061b1981 */ /* 0x000128000c1e1100 */
[----:B--2---:R1:W-:Y:S04]  /*247a0*/  STL [R1+0x260], R13 ;  /* 0x0002600d01007387 */ /* 0x0043e80000100800 */
[----:B-1----:R-:W2:Y:S04]  /*247b0*/  LDL.LU R13, [R1+0xbfc] ;  /* 0x000bfc00010d7983 */ /* 0x002ea80000300800 */
[----:B------:R-:W-:Y:S04]  /*247c0*/  STL [R1+0xbd8], R38 ;  /* 0x000bd82601007387 */ /* 0x000fe80000100800 */
[----:B------:R-:W-:Y:S04]  /*247d0*/  STL [R1+0xbe0], R18 ;  /* 0x000be01201007387 */ /* 0x000fe80000100800 */
[----:B------:R-:W-:Y:S04]  /*247e0*/  STL [R1+0x14], R41 ;  /* 0x0000142901007387 */ /* 0x000fe80000100800 */
[----:B---3--:R1:W-:Y:S04]  /*247f0*/  STL [R1+0x10], R34 ;  /* 0x0000102201007387 */ /* 0x0083e80000100800 */
[----:B-1----:R-:W3:Y:S04]  /*24800*/  LDL.LU R34, [R1+0xbf0] ;  /* 0x000bf00001227983 */ /* 0x002ee80000300800 */
[----:B------:R-:W3:Y:S01]  /*24810*/  LDL.LU R18, [R1+0xbf8] ;  /* 0x000bf80001127983 */ /* 0x000ee20000300800 */
[----:B----4-:R-:W-:-:S05]  /*24820*/  IADD3 R9, P5, PT, R3, R9, RZ ;  /* 0x0000000903097210 */ /* 0x010fca0007fbe0ff */
[----:B------:R-:W-:Y:S01]  /*24830*/  STL [R1+0xbec], R9 ;  /* 0x000bec0901007387 */ /* 0x000fe20000100800 */
[----:B------:R-:W-:-:S03]  /*24840*/  IMAD.X R20, R4, 0x1, R20, P5 ;  /* 0x0000000104147824 */ /* 0x000fc600028e0614 */
[----:B------:R-:W4:Y:S01]  /*24850*/  LDL.LU R10, [R1+0xc04] ;  /* 0x000c0400010a7983 */ /* 0x000f220000300800 */
[----:B0-----:R-:W-:-:S03]  /*24860*/  @P2 IMAD.MOV.U32 R7, RZ, RZ, R20 ;  /* 0x000000ffff072224 */ /* 0x001fc600078e0014 */
[----:B------:R0:W-:Y:S04]  /*24870*/  STL [R1+0xbe8], R20 ;  /* 0x000be81401007387 */ /* 0x0001e80000100800 */
[----:B0-----:R-:W4:Y:S01]  /*24880*/  LDL.LU R20, [R1+0xc00] ;  /* 0x000c000001147983 */ /* 0x001f220000300800 */
[----:B------:R-:W-:Y:S02]  /*24890*/  ISETP.GT.AND P4, PT, R5, 0x8b, PT ;  /* 0x0000008b0500780c */ /* 0x000fe40003f84270 */
[----:B------:R-:W-:Y:S01]  /*248a0*/  IADD3 R28, P6, PT, R3, R28, RZ ;  /* 0x0000001c031c7210 */ /* 0x000fe20007fde0ff */
[----:B------:R-:W-:Y:S01]  /*248b0*/  @P2 IMAD.MOV.U32 R6, RZ, RZ, R9 ;  /* 0x000000ffff062224 */ /* 0x000fe200078e0009 */
[----:B------:R-:W-:Y:S02]  /*248c0*/  PRMT R36, RZ, 0x7610, R36 ;  /* 0x00007610ff247816 */ /* 0x000fe40000000024 */
[----:B------:R-:W-:-:S02]  /*248d0*/  ISETP.GT.AND P1, PT, R5, 0x8c, PT ;  /* 0x0000008c0500780c */ /* 0x000fc40003f24270 */
[----:B------:R-:W-:Y:S02]  /*248e0*/  PRMT R33, RZ, 0x7610, R33 ;  /* 0x00007610ff217816 */ /* 0x000fe40000000021 */
[----:B------:R0:W4:Y:S01]  /*248f0*/  @P2 LDG.E.U8 R36, desc[UR20][R6.64] ;  /* 0x0000001406242981 */ /* 0x000122000c1e1100 */
[----:B------:R-:W-:Y:S02]  /*24900*/  ISETP.GT.AND P2, PT, R5, 0x8d, PT ;  /* 0x0000008d0500780c */ /* 0x000fe40003f44270 */
[----:B------:R-:W-:Y:S01]  /*24910*/  PRMT R24, RZ, 0x7610, R24 ;  /* 0x00007610ff187816 */ /* 0x000fe20000000018 */
[----:B0-----:R-:W-:Y:S01]  /*24920*/  @P4 IMAD.MOV.U32 R6, RZ, RZ, R28 ;  /* 0x000000ffff064224 */ /* 0x001fe200078e001c */
[----:B------:R-:W-:Y:S04]  /*24930*/  STL [R1+0xbf4], R28 ;  /* 0x000bf41c01007387 */ /* 0x000fe80000100800 */
[----:B------:R0:W-:Y:S01]  /*24940*/  STL [R1+0xc], R27 ;  /* 0x00000c1b01007387 */ /* 0x0001e20000100800 */
[----:B------:R-:W-:-:S03]  /*24950*/  PRMT R93, RZ, 0x7610, R93 ;  /* 0x00007610ff5d7816 */ /* 0x000fc6000000005d */
[----:B0-----:R-:W4:Y:S01]  /*24960*/  LDL.LU R27, [R1+0x834] ;  /* 0x00083400011b7983 */ /* 0x001f220000300800 */
[----:B--2---:R-:W-:-:S05]  /*24970*/  IADD3 R13, P5, PT, R3, R13, RZ ;  /* 0x0000000d030d7210 */ /* 0x004fca0007fbe0ff */
[----:B------:R-:W-:Y:S04]  /*24980*/  STL [R1+0xbfc], R13 ;  /* 0x000bfc0d01007387 */ /* 0x000fe80000100800 */
[----:B------:R-:W2:Y:S01]  /*24990*/  LDL.LU R9, [R1+0x83c] ;  /* 0x00083c0001097983 */ /* 0x000ea20000300800 */
[----:B---3--:R-:W-:-:S04]  /*249a0*/  IMAD.X R34, R4, 0x1, R34, P6 ;  /* 0x0000000104227824 */ /* 0x008fc800030e0622 */
[----:B------:R-:W-:Y:S02]  /*249b0*/  @P4 IMAD.MOV.U32 R7, RZ, RZ, R34 ;  /* 0x000000ffff074224 */ /* 0x000fe400078e0022 */
[----:B------:R-:W-:-:S03]  /*249c0*/  IMAD.X R18, R4, 0x1, R18, P5 ;  /* 0x0000000104127824 */ /* 0x000fc600028e0612 */
[----:B------:R0:W3:Y:S01]  /*249d0*/  @P4 LDG.E.U8 R33, desc[UR20][R6.64] ;  /* 0x0000001406214981 */ /* 0x0000e2000c1e1100 */
[----:B----4-:R-:W-:Y:S01]  /*249e0*/  IADD3 R10, P5, PT, R3, R10, RZ ;  /* 0x0000000a030a7210 */ /* 0x010fe20007fbe0ff */
[----:B0-----:R-:W-:Y:S02]  /*249f0*/  @P1 IMAD.MOV.U32 R6, RZ, RZ, R13 ;  /* 0x000000ffff061224 */ /* 0x001fe400078e000d */
[----:B------:R-:W-:-:S05]  /*24a00*/  @P1 IMAD.MOV.U32 R7, RZ, RZ, R18 ;  /* 0x000000ffff071224 */ /* 0x000fca00078e0012 */
[----:B------:R0:W4:Y:S01]  /*24a10*/  @P1 LDG.E.U8 R24, desc[UR20][R6.64] ;  /* 0x0000001406181981 */ /* 0x000122000c1e1100 */
[----:B------:R-:W-:-:S03]  /*24a20*/  IMAD.X R20, R4, 0x1, R20, P5 ;  /* 0x0000000104147824 */ /* 0x000fc600028e0614 */
[----:B------:R-:W-:Y:S04]  /*24a30*/  STL [R1+0xbf0], R34 ;  /* 0x000bf02201007387 */ /* 0x000fe80000100800 */
[----:B------:R1:W-:Y:S01]  /*24a40*/  STL [R1+0xbf8], R18 ;  /* 0x000bf81201007387 */ /* 0x0003e20000100800 */
[----:B0-----:R-:W-:-:S03]  /*24a50*/  @P2 IMAD.MOV.U32 R6, RZ, RZ, R10 ;  /* 0x000000ffff062224 */ /* 0x001fc600078e000a */
[----:B------:R-:W3:Y:S01]  /*24a60*/  LDL.LU R28, [R1+0x830] ;  /* 0x00083000011c7983 */ /* 0x000ee20000300800 */
[----:B------:R-:W-:-:S03]  /*24a70*/  @P2 IMAD.MOV.U32 R7, RZ, RZ, R20 ;  /* 0x000000ffff072224 */ /* 0x000fc600078e0014 */
[----:B-1----:R-:W3:Y:S04]  /*24a80*/  LDL.LU R18, [R1+0x838] ;  /* 0x0008380001127983 */ /* 0x002ee80000300800 */
[----:B------:R0:W3:Y:S01]  /*24a90*/  @P2 LDG.E.U8 R93, desc[UR20][R6.64] ;  /* 0x00000014065d2981 */ /* 0x0000e2000c1e1100 */
[----:B------:R-:W-:-:S03]  /*24aa0*/  ISETP.GT.AND P4, PT, R5, 0x8e, PT ;  /* 0x0000008e0500780c */ /* 0x000fc60003f84270 */
[----:B------:R-:W3:Y:S04]  /*24ab0*/  LDL.LU R13, [R1+0xc0c] ;  /* 0x000c0c00010d7983 */ /* 0x000ee80000300800 */
[----:B------:R-:W-:Y:S04]  /*24ac0*/  STL [R1+0xc04], R10 ;  /* 0x000c040a01007387 */ /* 0x000fe80000100800 */
[----:B------:R-:W-:Y:S01]  /*24ad0*/  STL [R1+0xc00], R20 ;  /* 0x000c001401007387 */ /* 0x000fe20000100800 */
[----:B------:R-:W-:Y:S02]  /*24ae0*/  ISETP.GT.AND P1, PT, R5, 0x8f, PT ;  /* 0x0000008f0500780c */ /* 0x000fe40003f24270 */
[----:B------:R-:W-:-:S02]  /*24af0*/  IADD3 R27, P6, PT, R3, R27, RZ ;  /* 0x0000001b031b7210 */ /* 0x000fc40007fde0ff */
[----:B------:R-:W-:-:S03]  /*24b00*/  PRMT R26, RZ, 0x7610, R26 ;  /* 0x00007610ff1a7816 */ /* 0x000fc6000000001a */
[----:B0-----:R-:W-:Y:S01]  /*24b10*/  @P4 IMAD.MOV.U32 R6, RZ, RZ, R27 ;  /* 0x000000ffff064224 */ /* 0x001fe200078e001b */
[----:B------:R-:W-:Y:S02]  /*24b20*/  PRMT R22, RZ, 0x7610, R22 ;  /* 0x00007610ff167816 */ /* 0x000fe40000000016 */
[----:B--2---:R-:W-:Y:S01]  /*24b30*/  IADD3 R9, P5, PT, R3, R9, RZ ;  /* 0x0000000903097210 */ /* 0x004fe20007fbe0ff */
[----:B----4-:R0:W-:Y:S04]  /*24b40*/  STL [R1], R24 ;  /* 0x0000001801007387 */ /* 0x0101e80000100800 */
[----:B0-----:R-:W2:Y:S01]  /*24b50*/  LDL.LU R24, [R1+0xc08] ;  /* 0x000c080001187983 */ /* 0x001ea20000300800 */
[----:B---3--:R-:W-:-:S03]  /*24b60*/  IMAD.X R28, R4, 0x1, R28, P6 ;  /* 0x00000001041c7824 */ /* 0x008fc600030e061c */
[----:B------:R0:W-:Y:S04]  /*24b70*/  STL [R1+0x834], R27 ;  /* 0x0008341b01007387 */ /* 0x0001e80000100800 */
[----:B------:R-:W3:Y:S01]  /*24b80*/  LDL.LU R20, [R1+0xc14] ;  /* 0x000c140001147983 */ /* 0x000ee20000300800 */
[----:B------:R-:W-:-:S03]  /*24b90*/  IMAD.X R18, R4, 0x1, R18, P5 ;  /* 0x0000000104127824 */ /* 0x000fc600028e0612 */
[----:B------:R-:W-:Y:S01]  /*24ba0*/  STL [R1+0x83c], R9 ;  /* 0x00083c0901007387 */ /* 0x000fe20000100800 */
[----:B------:R-:W-:-:S03]  /*24bb0*/  @P4 IMAD.MOV.U32 R7, RZ, RZ, R28 ;  /* 0x000000ffff074224 */ /* 0x000fc600078e001c */
[----:B------:R-:W4:Y:S04]  /*24bc0*/  LDL.LU R10, [R1+0xc1c] ;  /* 0x000c1c00010a7983 */ /* 0x000f280000300800 */
[----:B------:R-:W-:Y:S04]  /*24bd0*/  STL [R1+0x8], R36 ;  /* 0x0000082401007387 */ /* 0x000fe80000100800 */
[----:B------:R-:W-:Y:S04]  /*24be0*/  STL [R1+0x10b0], R93 ;  /* 0x0010b05d01007387 */ /* 0x000fe80000100800 */
[----:B------:R-:W-:Y:S04]  /*24bf0*/  STL [R1+0x830], R28 ;  /* 0x0008301c01007387 */ /* 0x000fe80000100800 */
[----:B------:R1:W-:Y:S04]  /*24c00*/  STL [R1+0x838], R18 ;  /* 0x0008381201007387 */ /* 0x0003e80000100800 */
[----:B0-----:R-:W4:Y:S04]  /*24c10*/  LDL.LU R27, [R1+0xc10] ;  /* 0x000c1000011b7983 */ /* 0x001f280000300800 */
[----:B------:R0:W4:Y:S04]  /*24c20*/  @P4 LDG.E.U8 R26, desc[UR20][R6.64] ;  /* 0x00000014061a4981 */ /* 0x000128000c1e1100 */
[----:B------:R-:W-:Y:S01]  /*24c30*/  STL [R1+0x4], R33 ;  /* 0x0000042101007387 */ /* 0x000fe20000100800 */
[----:B0-----:R-:W-:-:S02]  /*24c40*/  @P1 IMAD.MOV.U32 R6, RZ, RZ, R9 ;  /* 0x000000ffff061224 */ /* 0x001fc400078e0009 */
[----:B------:R-:W-:Y:S02]  /*24c50*/  @P1 IMAD.MOV.U32 R7, RZ, RZ, R18 ;  /* 0x000000ffff071224 */ /* 0x000fe400078e0012 */
[----:B-1----:R-:W4:Y:S04]  /*24c60*/  LDL.LU R18, [R1+0xc18] ;  /* 0x000c180001127983 */ /* 0x002f280000300800 */
[----:B------:R0:W4:Y:S01]  /*24c70*/  @P1 LDG.E.U8 R22, desc[UR20][R6.64] ;  /* 0x0000001406161981 */ /* 0x000122000c1e1100 */
[----:B------:R-:W-:Y:S02]  /*24c80*/  ISETP.GT.AND P2, PT, R5, 0x90, PT ;  /* 0x000000900500780c */ /* 0x000fe40003f44270 */
[----:B------:R-:W-:Y:S01]  /*24c90*/  IADD3 R13, P5, PT, R3, R13, RZ ;  /* 0x0000000d030d7210 */ /* 0x000fe20007fbe0ff */
[----:B------:R-:W4:Y:S01]  /*24ca0*/  LDL.LU R9, [R1+0xc24] ;  /* 0x000c240001097983 */ /* 0x000f220000300800 */
[----:B------:R-:W-:-:S02]  /*24cb0*/  PRMT R92, RZ, 0x7610, R92 ;  /* 0x00007610ff5c7816 */ /* 0x000fc4000000005c */
[----:B------:R-:W-:-:S07]  /*24cc0*/  ISETP.GT.AND P4, PT, R5, 0x91, PT ;  /* 0x000000910500780c */ /* 0x000fce0003f84270 */
[----:B0-----:R-:W-:Y:S01]  /*24cd0*/  @P2 IMAD.MOV.U32 R6, RZ, RZ, R13 ;  /* 0x000000ffff062224 */ /* 0x001fe200078e000d */
[----:B------:R-:W-:Y:S02]  /*24ce0*/  ISETP.GT.AND P1, PT, R5, 0x92, PT ;  /* 0x000000920500780c */ /* 0x000fe40003f24270 */
[----:B------:R-:W-:Y:S01]  /*24cf0*/  PRMT R91, RZ, 0x7610, R91 ;  /* 0x00007610ff5b7816 */ /* 0x000fe2000000005b */
[----:B------:R-:W-:Y:S01]  /*24d00*/  STL [R1+0xc0c], R13 ;  /* 0x000c0c0d01007387 */ /* 0x000fe20000100800 */
[----:B------:R-:W-:Y:S01]  /*24d10*/  PRMT R90, RZ, 0x7610, R90 ;  /* 0x00007610ff5a7816 */ /* 0x000fe2000000005a */
[----:B--2---:R-:W-:-:S04]  /*24d20*/  IMAD.X R24, R4, 0x1, R24, P5 ;  /* 0x0000000104187824 */ /* 0x004fc800028e0618 */
[----:B------:R-:W-:Y:S01]  /*24d30*/  @P2 IMAD.MOV.U32 R7, RZ, RZ, R24 ;  /* 0x000000ffff072224 */ /* 0x000fe200078e0018 */
[----:B---3--:R-:W-:-:S04]  /*24d40*/  IADD3 R20, P6, PT, R3, R20, RZ ;  /* 0x0000001403147210 */ /* 0x008fc80007fde0ff */
[----:B------:R0:W2:Y:S01]  /*24d50*/  @P2 LDG.E.U8 R92, desc[UR20][R6.64] ;  /* 0x00000014065c2981 */ /* 0x0000a2000c1e1100 */
[----:B----4-:R-:W-:Y:S01]  /*24d60*/  IADD3 R10, P5, PT, R3, R10, RZ ;  /* 0x0000000a030a7210 */ /* 0x010fe20007fbe0ff */
[----:B0-----:R-:W-:Y:S02]  /*24d70*/  @P4 IMAD.MOV.U32 R6, RZ, RZ, R20 ;  /* 0x000000ffff064224 */ /* 0x001fe400078e0014 */
[----:B------:R-:W-:-:S04]  /*24d80*/  IMAD.X R27, R4, 0x1, R27, P6 ;  /* 0x00000001041b7824 */ /* 0x000fc800030e061b */
[----:B------:R-:W-:-:S05]  /*24d90*/  @P4 IMAD.MOV.U32 R7, RZ, RZ, R27 ;  /* 0x000000ffff074224 */ /* 0x000fca00078e001b */
[----:B------:R0:W3:Y:S01]  /*24da0*/  @P4 LDG.E.U8 R91, desc[UR20][R6.64] ;  /* 0x00000014065b4981 */ /* 0x0000e2000c1e1100 */
[----:B------:R-:W-:-:S03]  /*24db0*/  IMAD.X R18, R4, 0x1, R18, P5 ;  /* 0x0000000104127824 */ /* 0x000fc600028e0612 */
[----:B------:R1:W-:Y:S01]  /*24dc0*/  STL [R1+0x258], R22 ;  /* 0x0002581601007387 */ /* 0x0003e20000100800 */
[----:B0-----:R-:W-:Y:S02]  /*24dd0*/  @P1 IMAD.MOV.U32 R6, RZ, RZ, R10 ;  /* 0x000000ffff061224 */ /* 0x001fe400078e000a */
[----:B------:R-:W-:-:S05]  /*24de0*/  @P1 IMAD.MOV.U32 R7, RZ, RZ, R18 ;  /* 0x000000ffff071224 */ /* 0x000fca00078e0012 */
[----:B------:R0:W4:Y:S04]  /*24df0*/  @P1 LDG.E.U8 R90, desc[UR20][R6.64] ;  /* 0x00000014065a1981 */ /* 0x000128000c1e1100 */
[----:B-1----:R-:W4:Y:S04]  /*24e00*/  LDL.LU R22, [R1+0xc20] ;  /* 0x000c200001167983 */ /* 0x002f280000300800 */
        /* <DEDUP_REMOVED lines=8> */
[----:B------:R-:W-:Y:S02]  /*24e90*/  IADD3 R9, P5, PT, R3, R9, RZ ;  /* 0x0000000903097210 */ /* 0x000fe40007fbe0ff */
[----:B------:R-:W-:-:S09]  /*24ea0*/  PRMT R89, RZ, 0x7610, R89 ;  /* 0x00007610ff597816 */ /* 0x000fd20000000059 */
[----:B0-----:R-:W-:Y:S01]  /*24eb0*/  @P2 IMAD.MOV.U32 R6, RZ, RZ, R9 ;  /* 0x000000ffff062224 */ /* 0x001fe200078e0009 */
[----:B--2---:R-:W-:Y:S04]  /*24ec0*/  STL [R1+0x10e0], R92 ;  /* 0x0010e05c01007387 */ /* 0x004fe80000100800 */
[----:B------:R-:W-:Y:S04]  /*24ed0*/  STL [R1+0xc10], R27 ;  /* 0x000c101b01007387 */ /* 0x000fe80000100800 */
[----:B------:R0:W-:Y:S04]  /*24ee0*/  STL [R1+0xc18], R18 ;  /* 0x000c181201007387 */ /* 0x0001e80000100800 */
[----:B-1----:R-:W2:Y:S04]  /*24ef0*/  LDL.LU R20, [R1+0xc30] ;  /* 0x000c300001147983 */ /* 0x002ea80000300800 */
[----:B---3--:R-:W-:Y:S04]  /*24f00*/  STL [R1+0x10dc], R91 ;  /* 0x0010dc5b01007387 */ /* 0x008fe80000100800 */
[----:B0-----:R-:W3:Y:S04]  /*24f10*/  LDL.LU R18, [R1+0x840] ;  /* 0x0008400001127983 */ /* 0x001ee80000300800 */
[----:B------:R-:W3:Y:S04]  /*24f20*/  LDL.LU R10, [R1+0x844] ;  /* 0x00084400010a7983 */ /* 0x000ee80000300800 */
[----:B------:R0:W-:Y:S04]  /*24f30*/  STL [R1+0xc24], R9 ;  /* 0x000c240901007387 */ /* 0x0001e80000100800 */
[----:B----4-:R-:W-:Y:S01]  /*24f40*/  STL [R1+0x10d4], R90 ;  /* 0x0010d45a01007387 */ /* 0x010fe20000100800 */
[----:B------:R-:W-:-:S04]  /*24f50*/  IMAD.X R22, R4, 0x1, R22, P5 ;  /* 0x0000000104167824 */ /* 0x000fc800028e0616 */
[----:B------:R-:W-:Y:S01]  /*24f60*/  @P2 IMAD.MOV.U32 R7, RZ, RZ, R22 ;  /* 0x000000ffff072224 */ /* 0x000fe200078e0016 */
[----:B------:R1:W-:Y:S04]  /*24f70*/  STL [R1+0xc20], R22 ;  /* 0x000c201601007387 */ /* 0x0003e80000100800 */
[----:B------:R-:W4:Y:S04]  /*24f80*/  LDL.LU R28, [R1+0x848] ;  /* 0x00084800011c7983 */ /* 0x000f280000300800 */
[----:B------:R0:W4:Y:S01]  /*24f90*/  @P2 LDG.E.U8 R89, desc[UR20][R6.64] ;  /* 0x0000001406592981 */ /* 0x000122000c1e1100 */
[----:B------:R-:W-:-:S05]  /*24fa0*/  IADD3 R24, P6, PT, R3, R24, RZ ;  /* 0x0000001803187210 */ /* 0x000fca0007fde0ff */
[----:B------:R1:W-:Y:S04]  /*24fb0*/  STL [R1+0xc2c], R24 ;  /* 0x000c2c1801007387 */ /* 0x0003e80000100800 */
[----:B0-----:R-:W4:Y:S01]  /*24fc0*/  LDL.LU R9, [R1+0x84c] ;  /* 0x00084c0001097983 */ /* 0x001f220000300800 */
[C---:B------:R-:W-:Y:S02]  /*24fd0*/  ISETP.GT.AND P4, PT, R5.reuse, 0x94, PT ;  /* 0x000000940500780c */ /* 0x040fe40003f84270 */
[----:B------:R-:W-:Y:S01]  /*24fe0*/  ISETP.GT.AND P1, PT, R5, 0x95, PT ;  /* 0x000000950500780c */ /* 0x000fe20003f24270 */
[----:B------:R-:W-:Y:S01]  /*24ff0*/  IMAD.X R26, R4, 0x1, R26, P6 ;  /* 0x00000001041a7824 */ /* 0x000fe200030e061a */
[----:B------:R-:W-:Y:S02]  /*25000*/  IADD3 R13, P5, PT, R3, R13, RZ ;  /* 0x0000000d030d7210 */ /* 0x000fe40007fbe0ff */
[----:B------:R-:W-:-:S02]  /*25010*/  PRMT R88, RZ, 0x7610, R88 ;  /* 0x00007610ff587816 */ /* 0x000fc40000000058 */
[----:B------:R-:W-:-:S05]  /*25020*/  PRMT R87, RZ, 0x7610, R87 ;  /* 0x00007610ff577816 */ /* 0x000fca0000000057 */
[----:B------:R-:W-:Y:S02]  /*25030*/  @P4 IMAD.MOV.U32 R6, RZ, RZ, R24 ;  /* 0x000000ffff064224 */ /* 0x000fe400078e0018 */
[----:B------:R-:W-:-:S05]  /*25040*/  @P4 IMAD.MOV.U32 R7, RZ, RZ, R26 ;  /* 0x000000ffff074224 */ /* 0x000fca00078e001a */
[----:B------:R0:W4:Y:S01]  /*25050*/  @P4 LDG.E.U8 R88, desc[UR20][R6.64] ;  /* 0x0000001406584981 */ /* 0x000122000c1e1100 */
[C---:B------:R-:W-:Y:S01]  /*25060*/  ISETP.GT.AND P2, PT, R5.reuse, 0x96, PT ;  /* 0x000000960500780c */ /* 0x040fe20003f44270 */
[----:B0-----:R-:W-:Y:S01]  /*25070*/  @P1 IMAD.MOV.U32 R6, RZ, RZ, R13 ;  /* 0x000000ffff061224 */ /* 0x001fe200078e000d */
[----:B------:R-:W-:Y:S01]  /*25080*/  ISETP.GT.AND P4, PT, R5, 0x97, PT ;  /* 0x000000970500780c */ /* 0x000fe20003f84270 */
[----:B------:R-:W-:Y:S04]  /*25090*/  STL [R1+0xc34], R13 ;  /* 0x000c340d01007387 */ /* 0x000fe80000100800 */
[----:B-1----:R-:W4:Y:S01]  /*250a0*/  LDL.LU R22, [R1+0xc3c] ;  /* 0x000c3c0001167983 */ /* 0x002f220000300800 */
[----:B------:R-:W-:Y:S02]  /*250b0*/  PRMT R30, RZ, 0x7610, R30 ;  /* 0x00007610ff1e7816 */ /* 0x000fe4000000001e */
[----:B------:R-:W-:Y:S01]  /*250c0*/  PRMT R17, RZ, 0x7610, R17 ;  /* 0x00007610ff117816 */ /* 0x000fe20000000011 */
[----:B--2---:R-:W-:-:S04]  /*250d0*/  IMAD.X R20, R4, 0x1, R20, P5 ;  /* 0x0000000104147824 */ /* 0x004fc800028e0614 */
[----:B------:R-:W-:-:S05]  /*250e0*/  @P1 IMAD.MOV.U32 R7, RZ, RZ, R20 ;  /* 0x000000ffff071224 */ /* 0x000fca00078e0014 */
[----:B------:R0:W2:Y:S01]  /*250f0*/  @P1 LDG.E.U8 R87, desc[UR20][R6.64] ;  /* 0x0000001406571981 */ /* 0x0000a2000c1e1100 */
[----:B---3--:R-:W-:-:S05]  /*25100*/  IADD3 R10, P5, PT, R3, R10, RZ ;  /* 0x0000000a030a7210 */ /* 0x008fca0007fbe0ff */
[----:B------:R-:W-:Y:S02]  /*25110*/  IMAD.X R18, R4, 0x1, R18, P5 ;  /* 0x0000000104127824 */ /* 0x000fe400028e0612 */
[----:B0-----:R-:W-:Y:S02]  /*25120*/  @P2 IMAD.MOV.U32 R6, RZ, RZ, R10 ;  /* 0x000000ffff062224 */ /* 0x001fe400078e000a */
[----:B------:R-:W-:-:S05]  /*25130*/  @P2 IMAD.MOV.U32 R7, RZ, RZ, R18 ;  /* 0x000000ffff072224 */ /* 0x000fca00078e0012 */
[----:B------:R0:W3:Y:S04]  /*25140*/  @P2 LDG.E.U8 R30, desc[UR20][R6.64] ;  /* 0x00000014061e2981 */ /* 0x0000e8000c1e1100 */
[----:B----4-:R-:W-:Y:S04]  /*25150*/  STL [R1+0x10d0], R89 ;  /* 0x0010d05901007387 */ /* 0x010fe80000100800 */
[----:B------:R-:W-:Y:S04]  /*25160*/  STL [R1+0xc28], R26 ;  /* 0x000c281a01007387 */ /* 0x000fe80000100800 */
[----:B------:R1:W-:Y:S04]  /*25170*/  STL [R1+0xc30], R20 ;  /* 0x000c301401007387 */ /* 0x0003e80000100800 */
[----:B------:R-:W4:Y:S01]  /*25180*/  LDL.LU R24, [R1+0xc38] ;  /* 0x000c380001187983 */ /* 0x000f220000300800 */
[----:B------:R-:W-:-:S05]  /*25190*/  IADD3 R9, P6, PT, R3, R9, RZ ;  /* 0x0000000903097210 */ /* 0x000fca0007fde0ff */
[----:B------:R-:W-:Y:S02]  /*251a0*/  IMAD.X R28, R4, 0x1, R28, P6 ;  /* 0x00000001041c7824 */ /* 0x000fe400030e061c */
[----:B0-----:R-:W-:Y:S02]  /*251b0*/  @P4 IMAD.MOV.U32 R6, RZ, RZ, R9 ;  /* 0x000000ffff064224 */ /* 0x001fe400078e0009 */
[----:B------:R-:W-:-:S05]  /*251c0*/  @P4 IMAD.MOV.U32 R7, RZ, RZ, R28 ;  /* 0x000000ffff074224 */ /* 0x000fca00078e001c */
[----:B------:R0:W3:Y:S04]  /*251d0*/  @P4 LDG.E.U8 R17, desc[UR20][R6.64] ;  /* 0x0000001406114981 */ /* 0x0000e8000c1e1100 */
[----:B------:R-:W-:Y:S04]  /*251e0*/  STL [R1+0x10d8], R88 ;  /* 0x0010d85801007387 */ /* 0x000fe80000100800 */
[----:B-1----:R-:W3:Y:S04]  /*251f0*/  LDL.LU R20, [R1+0xc40] ;  /* 0x000c400001147983 */ /* 0x002ee80000300800 */
[----:B------:R-:W3:Y:S04]  /*25200*/  LDL.LU R13, [R1+0xc44] ;  /* 0x000c4400010d7983 */ /* 0x000ee80000300800 */
[----:B------:R-:W-:Y:S01]  /*25210*/  STL [R1+0x844], R10 ;  /* 0x0008440a01007387 */ /* 0x000fe20000100800 */
[----:B------:R-:W-:-:S02]  /*25220*/  IADD3 R22, P5, PT, R3, R22, RZ ;  /* 0x0000001603167210 */ /* 0x000fc40007fbe0ff */
[----:B------:R-:W-:-:S13]  /*25230*/  ISETP.GT.AND P1, PT, R5, 0x98, PT ;  /* 0x000000980500780c */ /* 0x000fda0003f24270 */
[----:B0-----:R-:W-:Y:S01]  /*25240*/  @P1 IMAD.MOV.U32 R6, RZ, RZ, R22 ;  /* 0x000000ffff061224 */ /* 0x001fe200078e0016 */
[----:B--2---:R-:W-:Y:S04]  /*25250*/  STL [R1+0x10b4], R87 ;  /* 0x0010b45701007387 */ /* 0x004fe80000100800 */
[----:B------:R0:W-:Y:S04]  /*25260*/  STL [R1+0x840], R18 ;  /* 0x0008401201007387 */ /* 0x0001e80000100800 */
[----:B------:R-:W2:Y:S04]  /*25270*/  LDL.LU R27, [R1+0xc48] ;  /* 0x000c4800011b7983 */ /* 0x000ea80000300800 */
[----:B------:R1:W-:Y:S04]  /*25280*/  STL [R1+0x84c], R9 ;  /* 0x00084c0901007387 */ /* 0x0003e80000100800 */
[----:B------:R-:W2:Y:S04]  /*25290*/  LDL.LU R26, [R1+0xc4c] ;  /* 0x000c4c00011a7983 */ /* 0x000ea80000300800 */
[----:B------:R-:W-:Y:S04]  /*252a0*/  STL [R1+0xc3c], R22 ;  /* 0x000c3c1601007387 */ /* 0x000fe80000100800 */
[----:B0-----:R-:W2:Y:S04]  /*252b0*/  LDL.LU R18, [R1+0xc50] ;  /* 0x000c500001127983 */ /* 0x001ea80000300800 */
[----:B------:R-:W2:Y:S04]  /*252c0*/  LDL.LU R10, [R1+0xc54] ;  /* 0x000c5400010a7983 */ /* 0x000ea80000300800 */
[----:B------:R-:W-:Y:S01]  /*252d0*/  STL [R1+0x848], R28 ;  /* 0x0008481c01007387 */ /* 0x000fe20000100800 */
[----:B----4-:R-:W-:-:S05]  /*252e0*/  IMAD.X R24, R4, 0x1, R24, P5 ;  /* 0x0000000104187824 */ /* 0x010fca00028e0618 */
[----:B------:R-:W-:Y:S04]  /*252f0*/  STL [R1+0xc38], R24 ;  /* 0x000c381801007387 */ /* 0x000fe80000100800 */
[----:B-1----:R-:W4:Y:S01]  /*25300*/  LDL.LU R9, [R1+0xc5c] ;  /* 0x000c5c0001097983 */ /* 0x002f220000300800 */
[----:B------:R-:W-:-:S03]  /*25310*/  @P1 IMAD.MOV.U32 R7, RZ, RZ, R24 ;  /* 0x000000ffff071224 */ /* 0x000fc600078e0018 */
[----:B---3--:R0:W-:Y:S04]  /*25320*/  STL [R1+0x250], R17 ;  /* 0x0002501101007387 */ /* 0x0081e80000100800 */
[----:B0-----:R-:W3:Y:S04]  /*25330*/  LDL.LU R17, [R1+0xc58] ;  /* 0x000c580001117983 */ /* 0x001ee80000300800 */
[----:B------:R-:W3:Y:S04]  /*25340*/  LDL.LU R24, [R1+0xc60] ;  /* 0x000c600001187983 */ /* 0x000ee80000300800 */
[----:B------:R-:W3:Y:S01]  /*25350*/  LDL.LU R22, [R1+0xc64] ;  /* 0x000c640001167983 */ /* 0x000ee20000300800 */
[----:B------:R-:W-:-:S02]  /*25360*/  ISETP.GT.AND P2, PT, R5, 0x99, PT ;  /* 0x000000990500780c */ /* 0x000fc40003f44270 */
[----:B------:R-:W-:Y:S02]  /*25370*/  IADD3 R13, P5, PT, R3, R13, RZ ;  /* 0x0000000d030d7210 */ /* 0x000fe40007fbe0ff */
[----:B------:R-:W-:-:S03]  /*25380*/  PRMT R86, RZ, 0x7610, R86 ;  /* 0x00007610ff567816 */ /* 0x000fc60000000056 */
[----:B------:R-:W-:Y:S01]  /*25390*/  IMAD.X R20, R4, 0x1, R20, P5 ;  /* 0x0000000104147824 */ /* 0x000fe200028e0614 */
[----:B------:R-:W-:Y:S01]  /*253a0*/  STL [R1+0xc44], R13 ;  /* 0x000c440d01007387 */ /* 0x000fe20000100800 */
[----:B------:R-:W-:-:S03]  /*253b0*/  ISETP.GT.AND P4, PT, R5, 0x9a, PT ;  /* 0x0000009a0500780c */ /* 0x000fc60003f84270 */
[----:B------:R0:W3:Y:S04]  /*253c0*/  @P1 LDG.E.U8 R86, desc[UR20][R6.64] ;  /* 0x0000001406561981 */ /* 0x0000e8000c1e1100 */
[----:B------:R1:W-:Y:S01]  /*253d0*/  STL [R1+0xc40], R20 ;  /* 0x000c401401007387 */ /* 0x0003e20000100800 */
[----:B------:R-:W-:Y:S01]  /*253e0*/  PRMT R85, RZ, 0x7610, R85 ;  /* 0x00007610ff557816 */ /* 0x000fe20000000055 */
[----:B0-----:R-:W-:Y:S02]  /*253f0*/  @P2 IMAD.MOV.U32 R7, RZ, RZ, R20 ;  /* 0x000000ffff072224 */ /* 0x001fe400078e0014 */
[----:B------:R-:W-:Y:S01]  /*25400*/  @P2 IMAD.MOV.U32 R6, RZ, RZ, R13 ;  /* 0x000000ffff062224 */ /* 0x000fe200078e000d */
[----:B-1----:R-:W3:Y:S01]  /*25410*/  LDL.LU R20, [R1+0x850] ;  /* 0x0008500001147983 */ /* 0x002ee20000300800 */
[----:B------:R-:W-:-:S02]  /*25420*/  ISETP.GT.AND P1, PT, R5, 0x9b, PT ;  /* 0x0000009b0500780c */ /* 0x000fc40003f24270 */
[----:B------:R-:W-:Y:S01]  /*25430*/  PRMT R84, RZ, 0x7610, R84 ;  /* 0x00007610ff547816 */ /* 0x000fe20000000054 */
[----:B------:R0:W3:Y:S01]  /*25440*/  @P2 LDG.E.U8 R85, desc[UR20][R6.64] ;  /* 0x0000001406552981 */ /* 0x0000e2000c1e1100 */
[----:B------:R-:W-:Y:S02]  /*25450*/  ISETP.GT.AND P2, PT, R5, 0x9c, PT ;  /* 0x0000009c0500780c */ /* 0x000fe40003f44270 */
[----:B------:R-:W-:Y:S02]  /*25460*/  PRMT R83, RZ, 0x7610, R83 ;  /* 0x00007610ff537816 */ /* 0x000fe40000000053 */
[----:B------:R-:W-:Y:S02]  /*25470*/  PRMT R82, RZ, 0x7610, R82 ;  /* 0x00007610ff527816 */ /* 0x000fe40000000052 */
[----:B------:R-:W-:Y:S02]  /*25480*/  PRMT R81, RZ, 0x7610, R81 ;  /* 0x00007610ff517816 */ /* 0x000fe40000000051 */
[----:B--2---:R-:W-:-:S05]  /*25490*/  IADD3 R26, P6, PT, R3, R26, RZ ;  /* 0x0000001a031a7210 */ /* 0x004fca0007fde0ff */
[----:B------:R-:W-:Y:S04]  /*254a0*/  STL [R1+0xc4c], R26 ;  /* 0x000c4c1a01007387 */ /* 0x000fe80000100800 */
[----:B------:R-:W2:Y:S01]  /*254b0*/  LDL.LU R13, [R1+0x854] ;  /* 0x00085400010d7983 */ /* 0x000ea20000300800 */
[C---:B------:R-:W-:Y:S01]  /*254c0*/  IMAD.X R27, R4.reuse, 0x1, R27, P6 ;  /* 0x00000001041b7824 */ /* 0x040fe200030e061b */
[----:B------:R-:W-:Y:S01]  /*254d0*/  IADD3 R10, P5, PT, R3, R10, RZ ;  /* 0x0000000a030a7210 */ /* 0x000fe20007fbe0ff */
[----:B0-----:R-:W-:Y:S02]  /*254e0*/  @P4 IMAD.MOV.U32 R6, RZ, RZ, R26 ;  /* 0x000000ffff064224 */ /* 0x001fe400078e001a */
[----:B------:R-:W-:Y:S02]  /*254f0*/  @P4 IMAD.MOV.U32 R7, RZ, RZ, R27 ;  /* 0x000000ffff074224 */ /* 0x000fe400078e001b */
[----:B------:R-:W-:Y:S01]  /*25500*/  IMAD.X R18, R4, 0x1, R18, P5 ;  /* 0x0000000104127824 */ /* 0x000fe200028e0612 */
[----:B------:R-:W-:Y:S04]  /*25510*/  STL [R1+0xc54], R10 ;  /* 0x000c540a01007387 */ /* 0x000fe80000100800 */
[----:B------:R0:W2:Y:S01]  /*25520*/  @P4 LDG.E.U8 R84, desc[UR20][R6.64] ;  /* 0x0000001406544981 */ /* 0x0000a2000c1e1100 */
[----:B------:R-:W-:-:S03]  /*25530*/  ISETP.GT.AND P4, PT, R5, 0x9d, PT ;  /* 0x0000009d0500780c */ /* 0x000fc60003f84270 */
[----:B------:R-:W-:Y:S04]  /*25540*/  STL [R1+0x254], R30 ;  /* 0x0002541e01007387 */ /* 0x000fe80000100800 */
[----:B------:R-:W-:Y:S01]  /*25550*/  STL [R1+0xc48], R27 ;  /* 0x000c481b01007387 */ /* 0x000fe20000100800 */
[----:B0-----:R-:W-:Y:S02]  /*25560*/  @P1 IMAD.MOV.U32 R6, RZ, RZ, R10 ;  /* 0x000000ffff061224 */ /* 0x001fe400078e000a */
[----:B------:R-:W-:Y:S01]  /*25570*/  @P1 IMAD.MOV.U32 R7, RZ, RZ, R18 ;  /* 0x000000ffff071224 */ /* 0x000fe200078e0012 */
[----:B------:R0:W-:Y:S04]  /*25580*/  STL [R1+0xc50], R18 ;  /* 0x000c501201007387 */ /* 0x0001e80000100800 */
[----:B------:R1:W2:Y:S04]  /*25590*/  @P1 LDG.E.U8 R83, desc[UR20][R6.64] ;  /* 0x0000001406531981 */ /* 0x0002a8000c1e1100 */
[----:B0-----:R-:W2:Y:S04]  /*255a0*/  LDL.LU R18, [R1+0x858] ;  /* 0x0008580001127983 */ /* 0x001ea80000300800 */
[----:B------:R-:W2:Y:S01]  /*255b0*/  LDL.LU R10, [R1+0x85c] ;  /* 0x00085c00010a7983 */ /* 0x000ea20000300800 */
[----:B----4-:R-:W-:-:S05]  /*255c0*/  IADD3 R9, P5, PT, R3, R9, RZ ;  /* 0x0000000903097210 */ /* 0x010fca0007fbe0ff */
[----:B-1----:R-:W-:Y:S02]  /*255d0*/  @P2 IMAD.MOV.U32 R6, RZ, RZ, R9 ;  /* 0x000000ffff062224 */ /* 0x002fe400078e0009 */
[----:B---3--:R-:W-:-:S04]  /*255e0*/  IMAD.X R17, R4, 0x1, R17, P5 ;  /* 0x0000000104117824 */ /* 0x008fc800028e0611 */
[----:B------:R-:W-:Y:S01]  /*255f0*/  @P2 IMAD.MOV.U32 R7, RZ, RZ, R17 ;  /* 0x000000ffff072224 */ /* 0x000fe200078e0011 */
[----:B------:R-:W-:-:S04]  /*25600*/  IADD3 R22, P6, PT, R3, R22, RZ ;  /* 0x0000001603167210 */ /* 0x000fc80007fde0ff */
[----:B------:R0:W3:Y:S01]  /*25610*/  @P2 LDG.E.U8 R82, desc[UR20][R6.64] ;  /* 0x0000001406522981 */ /* 0x0000e2000c1e1100 */
[----:B------:R-:W-:Y:S02]  /*25620*/  IMAD.X R24, R4, 0x1, R24, P6 ;  /* 0x0000000104187824 */ /* 0x000fe400030e0618 */
[----:B0-----:R-:W-:Y:S02]  /*25630*/  @P4 IMAD.MOV.U32 R6, RZ, RZ, R22 ;  /* 0x000000ffff064224 */ /* 0x001fe400078e0016 */
[----:B------:R-:W-:-:S05]  /*25640*/  @P4 IMAD.MOV.U32 R7, RZ, RZ, R24 ;  /* 0x000000ffff074224 */ /* 0x000fca00078e0018 */
[----:B------:R0:W4:Y:S01]  /*25650*/  @P4 LDG.E.U8 R81, desc[UR20][R6.64] ;  /* 0x0000001406514981 */ /* 0x000122000c1e1100 */
[C---:B------:R-:W-:Y:S02]  /*25660*/  ISETP.GT.AND P1, PT, R5.reuse, 0x9e, PT ;  /* 0x0000009e0500780c */ /* 0x040fe40003f24270 */
[----:B------:R-:W-:Y:S01]  /*25670*/  PRMT R25, RZ, 0x7610, R25 ;  /* 0x00007610ff197816 */ /* 0x000fe20000000019 */
[----:B------:R-:W-:Y:S04]  /*25680*/  STL [R1+0xc5c], R9 ;  /* 0x000c5c0901007387 */ /* 0x000fe80000100800 */
[----:B------:R1:W-:Y:S04]  /*25690*/  STL [R1+0xc58], R17 ;  /* 0x000c581101007387 */ /* 0x0003e80000100800 */
[----:B------:R-:W3:Y:S04]  /*256a0*/  LDL.LU R26, [R1+0xc68] ;  /* 0x000c6800011a7983 */ /* 0x000ee80000300800 */
[----:B------:R0:W-:Y:S04]  /*256b0*/  STL [R1+0xc64], R22 ;  /* 0x000c641601007387 */ /* 0x0001e80000100800 */
[----:B-1----:R-:W3:Y:S01]  /*256c0*/  LDL.LU R17, [R1+0xeac] ;  /* 0x000eac0001117983 */ /* 0x002ee20000300800 */
[----:B------:R-:W-:-:S02]  /*256d0*/  ISETP.GT.AND P2, PT, R5, 0x9f, PT ;  /* 0x0000009f0500780c */ /* 0x000fc40003f44270 */
[----:B------:R-:W-:Y:S02]  /*256e0*/  PRMT R15, RZ, 0x7610, R15 ;  /* 0x00007610ff0f7816 */ /* 0x000fe4000000000f */
[----:B--2---:R-:W-:-:S05]  /*256f0*/  IADD3 R13, P5, PT, R3, R13, RZ ;  /* 0x0000000d030d7210 */ /* 0x004fca0007fbe0ff */
[----:B------:R-:W-:Y:S02]  /*25700*/  IMAD.X R20, R4, 0x1, R20, P5 ;  /* 0x0000000104147824 */ /* 0x000fe400028e0614 */
[----:B0-----:R-:W-:Y:S02]  /*25710*/  @P1 IMAD.MOV.U32 R6, RZ, RZ, R13 ;  /* 0x000000ffff061224 */ /* 0x001fe400078e000d */
[----:B------:R-:W-:Y:S01]  /*25720*/  @P1 IMAD.MOV.U32 R7, RZ, RZ, R20 ;  /* 0x000000ffff071224 */ /* 0x000fe200078e0014 */
[----:B------:R-:W-:Y:S04]  /*25730*/  STL [R1+0x854], R13 ;  /* 0x0008540d01007387 */ /* 0x000fe80000100800 */
[----:B------:R-:W2:Y:S04]  /*25740*/  LDL.LU R9, [R1+0xc70] ;  /* 0x000c700001097983 */ /* 0x000ea80000300800 */
[----:B------:R0:W2:Y:S04]  /*25750*/  @P1 LDG.E.U8 R25, desc[UR20][R6.64] ;  /* 0x0000001406191981 */ /* 0x0000a8000c1e1100 */
[----:B------:R-:W-:Y:S04]  /*25760*/  STL [R1+0xc60], R24 ;  /* 0x000c601801007387 */ /* 0x000fe80000100800 */
[----:B------:R1:W-:Y:S04]  /*25770*/  STL [R1+0x850], R20 ;  /* 0x0008501401007387 */ /* 0x0003e80000100800 */
[----:B------:R-:W2:Y:S01]  /*25780*/  LDL.LU R22, [R1+0xc6c] ;  /* 0x000c6c0001167983 */ /* 0x000ea20000300800 */
[----:B------:R-:W-:-:S05]  /*25790*/  IADD3 R10, P5, PT, R3, R10, RZ ;  /* 0x0000000a030a7210 */ /* 0x000fca0007fbe0ff */
[----:B------:R-:W-:Y:S02]  /*257a0*/  IMAD.X R18, R4, 0x1, R18, P5 ;  /* 0x0000000104127824 */ /* 0x000fe400028e0612 */
[----:B0-----:R-:W-:Y:S02]  /*257b0*/  @P2 IMAD.MOV.U32 R6, RZ, RZ, R10 ;  /* 0x000000ffff062224 */ /* 0x001fe400078e000a */
[----:B------:R-:W-:-:S05]  /*257c0*/  @P2 IMAD.MOV.U32 R7, RZ, RZ, R18 ;  /* 0x000000ffff072224 */ /* 0x000fca00078e0012 */
[----:B------:R0:W2:Y:S04]  /*257d0*/  @P2 LDG.E.U8 R15, desc[UR20][R6.64] ;  /* 0x00000014060f2981 */ /* 0x0000a8000c1e1100 */
[----:B----4-:R-:W-:Y:S04]  /*257e0*/  STL [R1+0x10b8], R81 ;  /* 0x0010b85101007387 */ /* 0x010fe80000100800 */
[----:B-1----:R-:W4:Y:S04]  /*257f0*/  LDL.LU R20, [R1+0xc74] ;  /* 0x000c740001147983 */ /* 0x002f280000300800 */
[----:B------:R-:W4:Y:S04]  /*25800*/  LDL.LU R13, [R1+0xc78] ;  /* 0x000c7800010d7983 */ /* 0x000f280000300800 */
[----:B------:R-:W-:Y:S04]  /*25810*/  STL [R1+0x85c], R10 ;  /* 0x00085c0a01007387 */ /* 0x000fe80000100800 */
[----:B------:R-:W4:Y:S01]  /*25820*/  LDL.LU R24, [R1+0xc80] ;  /* 0x000c800001187983 */ /* 0x000f220000300800 */
[----:B---3--:R-:W-:-:S03]  /*25830*/  IADD3 R17, P6, PT, R3, R17, RZ ;  /* 0x0000001103117210 */ /* 0x008fc60007fde0ff */
[----:B------:R-:W-:Y:S01]  /*25840*/  STL [R1+0x858], R18 ;  /* 0x0008581201007387 */ /* 0x000fe20000100800 */
[C---:B------:R-:W-:Y:S02]  /*25850*/  ISETP.GT.AND P4, PT, R5.reuse, 0xa0, PT ;  /* 0x000000a00500780c */ /* 0x040fe40003f84270 */
[----:B------:R-:W-:Y:S01]  /*25860*/  ISETP.GT.AND P1, PT, R5, 0xa1, PT ;  /* 0x000000a10500780c */ /* 0x000fe20003f24270 */
[----:B------:R-:W-:Y:S01]  /*25870*/  IMAD.X R26, R4, 0x1, R26, P6 ;  /* 0x00000001041a7824 */ /* 0x000fe200030e061a */
[----:B------:R-:W-:-:S09]  /*25880*/  PRMT R80, RZ, 0x7610, R80 ;  /* 0x00007610ff507816 */ /* 0x000fd20000000050 */
[----:B0-----:R-:W-:Y:S02]  /*25890*/  @P4 IMAD.MOV.U32 R6, RZ, RZ, R17 ;  /* 0x000000ffff064224 */ /* 0x001fe400078e0011 */
[----:B------:R-:W-:-:S05]  /*258a0*/  @P4 IMAD.MOV.U32 R7, RZ, RZ, R26 ;  /* 0x000000ffff074224 */ /* 0x000fca00078e001a */
[----:B------:R0:W3:Y:S01]  /*258b0*/  @P4 LDG.E.U8 R80, desc[UR20][R6.64] ;  /* 0x0000001406504981 */ /* 0x0000e2000c1e1100 */
[----:B--2---:R-:W-:-:S03]  /*258c0*/  IADD3 R9, P5, PT, R3, R9, RZ ;  /* 0x0000000903097210 */ /* 0x004fc60007fbe0ff */
[----:B------:R1:W-:Y:S04]  /*258d0*/  STL [R1+0x24c], R25 ;  /* 0x00024c1901007387 */ /* 0x0003e80000100800 */
[----:B-1----:R-:W2:Y:S04]  /*258e0*/  LDL.LU R25, [R1+0xc7c] ;  /* 0x000c7c0001197983 */ /* 0x002ea80000300800 */
[----:B------:R-:W-:Y:S04]  /*258f0*/  STL [R1+0xeac], R17 ;  /* 0x000eac1101007387 */ /* 0x000fe80000100800 */
[----:B------:R-:W3:Y:S04]  /*25900*/  LDL.LU R18, [R1+0xc84] ;  /* 0x000c840001127983 */ /* 0x000ee80000300800 */
[----:B------:R-:W-:Y:S04]  /*25910*/  STL [R1+0xc70], R9 ;  /* 0x000c700901007387 */ /* 0x000fe80000100800 */
[----:B------:R-:W3:Y:S01]  /*25920*/  LDL.LU R10, [R1+0xc88] ;  /* 0x000c8800010a7983 */ /* 0x000ee20000300800 */
[----:B------:R-:W-:-:S02]  /*25930*/  IMAD.X R22, R4, 0x1, R22, P5 ;  /* 0x0000000104167824 */ /* 0x000fc400028e0616 */
[----:B0-----:R-:W-:Y:S01]  /*25940*/  @P1 IMAD.MOV.U32 R6, RZ, RZ, R9 ;  /* 0x000000ffff061224 */ /* 0x001fe200078e0009 */
[----:B------:R0:W-:Y:S04]  /*25950*/  STL [R1+0x248], R15 ;  /* 0x0002480f01007387 */ /* 0x0001e80000100800 */
[----:B0-----:R-:W3:Y:S04]  /*25960*/  LDL.LU R15, [R1+0xc90] ;  /* 0x000c9000010f7983 */ /* 0x001ee80000300800 */
[----:B------:R-:W-:Y:S04]  /*25970*/  STL [R1+0xc68], R26 ;  /* 0x000c681a01007387 */ /* 0x000fe80000100800 */
[----:B------:R0:W-:Y:S04]  /*25980*/  STL [R1+0xc6c], R22 ;  /* 0x000c6c1601007387 */ /* 0x0001e80000100800 */
[----:B------:R-:W3:Y:S04]  /*25990*/  LDL.LU R17, [R1+0xc8c] ;  /* 0x000c8c0001117983 */ /* 0x000ee80000300800 */
[----:B------:R-:W3:Y:S01]  /*259a0*/  LDL.LU R9, [R1+0x864] ;  /* 0x0008640001097983 */ /* 0x000ee20000300800 */
[----:B------:R-:W-:Y:S01]  /*259b0*/  @P1 IMAD.MOV.U32 R7, RZ, RZ, R22 ;  /* 0x000000ffff071224 */ /* 0x000fe200078e0016 */
[----:B----4-:R-:W-:-:S05]  /*259c0*/  IADD3 R13, P5, PT, R3, R13, RZ ;  /* 0x0000000d030d7210 */ /* 0x010fca0007fbe0ff */
[----:B------:R-:W-:Y:S01]  /*259d0*/  IMAD.X R20, R4, 0x1, R20, P5 ;  /* 0x0000000104147824 */ /* 0x000fe200028e0614 */
[----:B------:R-:W-:Y:S04]  /*259e0*/  STL [R1+0xc78], R13 ;  /* 0x000c780d01007387 */ /* 0x000fe80000100800 */
[----:B------:R1:W-:Y:S04]  /*259f0*/  STL [R1+0xc74], R20 ;  /* 0x000c741401007387 */ /* 0x0003e80000100800 */
[----:B0-----:R-:W4:Y:S01]  /*25a00*/  LDL.LU R22, [R1+0x860] ;  /* 0x0008600001167983 */ /* 0x001f220000300800 */
[----:B------:R-:W-:-:S02]  /*25a10*/  ISETP.GT.AND P2, PT, R5, 0xa2, PT ;  /* 0x000000a20500780c */ /* 0x000fc40003f44270 */
[----:B------:R-:W-:Y:S02]  /*25a20*/  PRMT R78, RZ, 0x7610, R78 ;  /* 0x00007610ff4e7816 */ /* 0x000fe4000000004e */
[----:B------:R-:W-:Y:S02]  /*25a30*/  IADD3 R24, P6, PT, R3, R24, RZ ;  /* 0x0000001803187210 */ /* 0x000fe40007fde0ff */
[----:B------:R-:W-:Y:S02]  /*25a40*/  ISETP.GT.AND P4, PT, R5, 0xa3, PT ;  /* 0x000000a30500780c */ /* 0x000fe40003f84270 */
[----:B------:R0:W4:Y:S01]  /*25a50*/  @P1 LDG.E.U8 R78, desc[UR20][R6.64] ;  /* 0x00000014064e1981 */ /* 0x000122000c1e1100 */
[----:B------:R-:W-:-:S03]  /*25a60*/  PRMT R76, RZ, 0x7610, R76 ;  /* 0x00007610ff4c7816 */ /* 0x000fc6000000004c */
[----:B------:R-:W-:Y:S01]  /*25a70*/  STL [R1+0xc80], R24 ;  /* 0x000c801801007387 */ /* 0x000fe20000100800 */
[----:B------:R-:W-:Y:S01]  /*25a80*/  ISETP.GT.AND P1, PT, R5, 0xa4, PT ;  /* 0x000000a40500780c */ /* 0x000fe20003f24270 */
[----:B0-----:R-:W-:Y:S02]  /*25a90*/  @P2 IMAD.MOV.U32 R7, RZ, RZ, R20 ;  /* 0x000000ffff072224 */ /* 0x001fe400078e0014 */
[----:B-1----:R-:W4:Y:S01]  /*25aa0*/  LDL.LU R20, [R1+0x868] ;  /* 0x0008680001147983 */ /* 0x002f220000300800 */
[----:B------:R-:W-:Y:S01]  /*25ab0*/  @P2 IMAD.MOV.U32 R6, RZ, RZ, R13 ;  /* 0x000000ffff062224 */ /* 0x000fe200078e000d */
[----:B------:R-:W-:-:S04]  /*25ac0*/  PRMT R74, RZ, 0x7610, R74 ;  /* 0x00007610ff4a7816 */ /* 0x000fc8000000004a */
[----:B------:R0:W4:Y:S01]  /*25ad0*/  @P2 LDG.E.U8 R76, desc[UR20][R6.64] ;  /* 0x00000014064c2981 */ /* 0x000122000c1e1100 */
[----:B------:R-:W-:Y:S02]  /*25ae0*/  ISETP.GT.AND P2, PT, R5, 0xa5, PT ;  /* 0x000000a50500780c */ /* 0x000fe40003f44270 */
[----:B------:R-:W-:Y:S01]  /*25af0*/  PRMT R72, RZ, 0x7610, R72 ;  /* 0x00007610ff487816 */ /* 0x000fe20000000048 */
[----:B0-----:R-:W-:Y:S01]  /*25b00*/  @P4 IMAD.MOV.U32 R6, RZ, RZ, R24 ;  /* 0x000000ffff064224 */ /* 0x001fe200078e0018 */
[----:B------:R-:W-:Y:S02]  /*25b10*/  PRMT R70, RZ, 0x7610, R70 ;  /* 0x00007610ff467816 */ /* 0x000fe40000000046 */
[----:B------:R-:W-:Y:S01]  /*25b20*/  PRMT R12, RZ, 0x7610, R12 ;  /* 0x00007610ff0c7816 */ /* 0x000fe2000000000c */
[----:B--2---:R-:W-:-:S04]  /*25b30*/  IMAD.X R25, R4, 0x1, R25, P6 ;  /* 0x0000000104197824 */ /* 0x004fc800030e0619 */
[----:B------:R-:W-:-:S05]  /*25b40*/  @P4 IMAD.MOV.U32 R7, RZ, RZ, R25 ;  /* 0x000000ffff074224 */ /* 0x000fca00078e0019 */
[----:B------:R0:W2:Y:S01]  /*25b50*/  @P4 LDG.E.U8 R74, desc[UR20][R6.64] ;  /* 0x00000014064a4981 */ /* 0x0000a2000c1e1100 */
[----:B---3--:R-:W-:-:S05]  /*25b60*/  IADD3 R10, P5, PT, R3, R10, RZ ;  /* 0x0000000a030a7210 */ /* 0x008fca0007fbe0ff */
[----:B------:R-:W-:Y:S04]  /*25b70*/  STL [R1+0xc88], R10 ;  /* 0x000c880a01007387 */ /* 0x000fe80000100800 */
[----:B------:R-:W3:Y:S01]  /*25b80*/  LDL.LU R13, [R1+0x86c] ;  /* 0x00086c00010d7983 */ /* 0x000ee20000300800 */
[----:B------:R-:W-:Y:S01]  /*25b90*/  IMAD.X R18, R4, 0x1, R18, P5 ;  /* 0x0000000104127824 */ /* 0x000fe200028e0612 */
[----:B------:R-:W-:Y:S01]  /*25ba0*/  ISETP.GT.AND P4, PT, R5, 0xa6, PT ;  /* 0x000000a60500780c */ /* 0x000fe20003f84270 */
[----:B0-----:R-:W-:Y:S02]  /*25bb0*/  @P1 IMAD.MOV.U32 R6, RZ, RZ, R10 ;  /* 0x000000ffff061224 */ /* 0x001fe400078e000a */
[----:B------:R-:W-:-:S05]  /*25bc0*/  @P1 IMAD.MOV.U32 R7, RZ, RZ, R18 ;  /* 0x000000ffff071224 */ /* 0x000fca00078e0012 */
[----:B------:R0:W2:Y:S01]  /*25bd0*/  @P1 LDG.E.U8 R72, desc[UR20][R6.64] ;  /* 0x0000001406481981 */ /* 0x0000a2000c1e1100 */
[----:B------:R-:W-:-:S05]  /*25be0*/  IADD3 R15, P5, PT, R3, R15, RZ ;  /* 0x0000000f030f7210 */ /* 0x000fca0007fbe0ff */
[----:B------:R-:W-:Y:S02]  /*25bf0*/  IMAD.X R17, R4, 0x1, R17, P5 ;  /* 0x0000000104117824 */ /* 0x000fe400028e0611 */
[----:B0-----:R-:W-:Y:S01]  /*25c00*/  @P2 IMAD.MOV.U32 R6, RZ, RZ, R15 ;  /* 0x000000ffff062224 */ /* 0x001fe200078e000f */
[----:B------:R-:W-:Y:S01]  /*25c10*/  IADD3 R9, P6, PT, R3, R9, RZ ;  /* 0x0000000903097210 */ /* 0x000fe20007fde0ff */
[----:B------:R-:W-:-:S05]  /*25c20*/  @P2 IMAD.MOV.U32 R7, RZ, RZ, R17 ;  /* 0x000000ffff072224 */ /* 0x000fca00078e0011 */
[----:B------:R0:W2:Y:S02]  /*25c30*/  @P2 LDG.E.U8 R70, desc[UR20][R6.64] ;  /* 0x0000001406462981 */ /* 0x0000a4000c1e1100 */
[----:B0-----:R-:W-:Y:S02]  /*25c40*/  @P4 IMAD.MOV.U32 R6, RZ, RZ, R9 ;  /* 0x000000ffff064224 */ /* 0x001fe400078e0009 */
[----:B----4-:R-:W-:-:S04]  /*25c50*/  IMAD.X R22, R4, 0x1, R22, P6 ;  /* 0x0000000104167824 */ /* 0x010fc800030e0616 */
[----:B------:R-:W-:-:S05]  /*25c60*/  @P4 IMAD.MOV.U32 R7, RZ, RZ, R22 ;  /* 0x000000ffff074224 */ /* 0x000fca00078e0016 */
[----:B------:R0:W4:Y:S01]  /*25c70*/  @P4 LDG.E.U8 R12, desc[UR20][R6.64] ;  /* 0x00000014060c4981 */ /* 0x000122000c1e1100 */
[----:B------:R-:W-:-:S03]  /*25c80*/  ISETP.GT.AND P1, PT, R5, 0xa7, PT ;  /* 0x000000a70500780c */ /* 0x000fc60003f24270 */
[----:B------:R1:W-:Y:S04]  /*25c90*/  STL [R1+0xc7c], R25 ;  /* 0x000c7c1901007387 */ /* 0x0003e80000100800 */
[----:B------:R0:W-:Y:S04]  /*25ca0*/  STL [R1+0xc84], R18 ;  /* 0x000c841201007387 */ /* 0x0001e80000100800 */
[----:B-1----:R-:W4:Y:S04]  /*25cb0*/  LDL.LU R25, [R1+0xe9c] ;  /* 0x000e9c0001197983 */ /* 0x002f280000300800 */
[----:B------:R-:W4:Y:S01]  /*25cc0*/  LDL.LU R10, [R1+0xea8] ;  /* 0x000ea800010a7983 */ /* 0x000f220000300800 */
[----:B------:R-:W-:-:S03]  /*25cd0*/  PRMT R21, RZ, 0x7610, R21 ;  /* 0x00007610ff157816 */ /* 0x000fc60000000015 */
[----:B------:R-:W-:Y:S04]  /*25ce0*/  STL [R1+0xc90], R15 ;  /* 0x000c900f01007387 */ /* 0x000fe80000100800 */
[----:B------:R1:W-:Y:S04]  /*25cf0*/  STL [R1+0xc8c], R17 ;  /* 0x000c8c1101007387 */ /* 0x0003e80000100800 */
[----:B------:R-:W4:Y:S04]  /*25d00*/  LDL.LU R24, [R1+0xc94] ;  /* 0x000c940001187983 */ /* 0x000f280000300800 */
[----:B------:R1:W-:Y:S04]  /*25d10*/  STL [R1+0x864], R9 ;  /* 0x0008640901007387 */ /* 0x0003e80000100800 */
[----:B0-----:R-:W4:Y:S01]  /*25d20*/  LDL.LU R18, [R1+0xc98] ;  /* 0x000c980001127983 */ /* 0x001f220000300800 */
[----:B---3--:R-:W-:-:S05]  /*25d30*/  IADD3 R13, P5, PT, R3, R13, RZ ;  /* 0x0000000d030d7210 */ /* 0x008fca0007fbe0ff */
[----:B------:R-:W-:Y:S02]  /*25d40*/  IMAD.X R20, R4, 0x1, R20, P5 ;  /* 0x0000000104147824 */ /* 0x000fe400028e0614 */
[----:B------:R-:W-:Y:S02]  /*25d50*/  @P1 IMAD.MOV.U32 R6, RZ, RZ, R13 ;  /* 0x000000ffff061224 */ /* 0x000fe400078e000d */
[----:B------:R-:W-:Y:S01]  /*25d60*/  @P1 IMAD.MOV.U32 R7, RZ, RZ, R20 ;  /* 0x000000ffff071224 */ /* 0x000fe200078e0014 */
[----:B------:R-:W-:Y:S04]  /*25d70*/  STL [R1+0x86c], R13 ;  /* 0x00086c0d01007387 */ /* 0x000fe80000100800 */
[----:B-1----:R-:W3:Y:S04]  /*25d80*/  LDL.LU R17, [R1+0xc9c] ;  /* 0x000c9c0001117983 */ /* 0x002ee80000300800 */
[----:B------:R0:W3:Y:S04]  /*25d90*/  @P1 LDG.E.U8 R21, desc[UR20][R6.64] ;  /* 0x0000001406151981 */ /* 0x0000e8000c1e1100 */
[----:B------:R-:W3:Y:S04]  /*25da0*/  LDL.LU R15, [R1+0xca0] ;  /* 0x000ca000010f7983 */ /* 0x000ee80000300800 */
[----:B--2---:R-:W-:Y:S04]  /*25db0*/  STL [R1+0x10bc], R70 ;  /* 0x0010bc4601007387 */ /* 0x004fe80000100800 */
[----:B------:R-:W-:Y:S04]  /*25dc0*/  STL [R1+0x860], R22 ;  /* 0x0008601601007387 */ /* 0x000fe80000100800 */
[----:B------:R-:W-:Y:S04]  /*25dd0*/  STL [R1+0x868], R20 ;  /* 0x0008681401007387 */ /* 0x000fe80000100800 */
[----:B------:R-:W2:Y:S04]  /*25de0*/  LDL.LU R9, [R1+0xca8] ;  /* 0x000ca80001097983 */ /* 0x000ea80000300800 */
[----:B----4-:R1:W-:Y:S04]  /*25df0*/  STL [R1+0x244], R12 ;  /* 0x0002440c01007387 */ /* 0x0103e80000100800 */
[----:B-1----:R-:W4:Y:S01]  /*25e00*/  LDL.LU R12, [R1+0xca4] ;  /* 0x000ca400010c7983 */ /* 0x002f220000300800 */
[----:B------:R-:W-:-:S03]  /*25e10*/  ISETP.GT.AND P2, PT, R5, 0xa8, PT ;  /* 0x000000a80500780c */ /* 0x000fc60003f44270 */
[----:B------:R-:W4:Y:S01]  /*25e20*/  LDL.LU R13, [R1+0xcb0] ;  /* 0x000cb000010d7983 */ /* 0x000f220000300800 */
[----:B------:R-:W-:Y:S02]  /*25e30*/  ISETP.GT.AND P4, PT, R5, 0xa9, PT ;  /* 0x000000a90500780c */ /* 0x000fe40003f84270 */
[----:B------:R-:W-:Y:S01]  /*25e40*/  IADD3 R10, P5, PT, R3, R10, RZ ;  /* 0x0000000a030a7210 */ /* 0x000fe20007fbe0ff */
[----:B------:R-:W4:Y:S04]  /*25e50*/  LDL.LU R20, [R1+0xcb8] ;  /* 0x000cb80001147983 */ /* 0x000f280000300800 */
[----:B------:R-:W-:Y:S01]  /*25e60*/  STL [R1+0xea8], R10 ;  /* 0x000ea80a01007387 */ /* 0x000fe20000100800 */
[----:B------:R-:W-:-:S03]  /*25e70*/  IMAD.X R25, R4, 0x1, R25, P5 ;  /* 0x0000000104197824 */ /* 0x000fc600028e0619 */
[----:B------:R-:W4:Y:S01]  /*25e80*/  LDL.LU R22, [R1+0xcac] ;  /* 0x000cac0001167983 */ /* 0x000f220000300800 */
[----:B------:R-:W-:Y:S01]  /*25e90*/  PRMT R68, RZ, 0x7610, R68 ;  /* 0x00007610ff447816 */ /* 0x000fe20000000044 */
[----:B0-----:R-:W-:Y:S01]  /*25ea0*/  @P2 IMAD.MOV.U32 R6, RZ, RZ, R10 ;  /* 0x000000ffff062224 */ /* 0x001fe200078e000a */
[----:B------:R-:W-:Y:S01]  /*25eb0*/  ISETP.GT.AND P1, PT, R5, 0xaa, PT ;  /* 0x000000aa0500780c */ /* 0x000fe20003f24270 */
[----:B------:R-:W-:Y:S01]  /*25ec0*/  @P2 IMAD.MOV.U32 R7, RZ, RZ, R25 ;  /* 0x000000ffff072224 */ /* 0x000fe200078e0019 */
[----:B------:R-:W-:-:S04]  /*25ed0*/  PRMT R66, RZ, 0x7610, R66 ;  /* 0x00007610ff427816 */ /* 0x000fc80000000042 */
[----:B------:R0:W4:Y:S01]  /*25ee0*/  @P2 LDG.E.U8 R68, desc[UR20][R6.64] ;  /* 0x0000001406442981 */ /* 0x000122000c1e1100 */
[----:B------:R-:W-:-:S05]  /*25ef0*/  IADD3 R18, P6, PT, R3, R18, RZ ;  /* 0x0000001203127210 */ /* 0x000fca0007fde0ff */
[----:B------:R-:W-:Y:S02]  /*25f00*/  IMAD.X R24, R4, 0x1, R24, P6 ;  /* 0x0000000104187824 */ /* 0x000fe400030e0618 */
[----:B0-----:R-:W-:Y:S02]  /*25f10*/  @P4 IMAD.MOV.U32 R6, RZ, RZ, R18 ;  /* 0x000000ffff064224 */ /* 0x001fe400078e0012 */
[----:B------:R-:W-:-:S05]  /*25f20*/  @P4 IMAD.MOV.U32 R7, RZ, RZ, R24 ;  /* 0x000000ffff074224 */ /* 0x000fca00078e0018 */
[----:B------:R0:W4:Y:S04]  /*25f30*/  @P4 LDG.E.U8 R66, desc[UR20][R6.64] ;  /* 0x0000001406424981 */ /* 0x000128000c1e1100 */
[----:B---3--:R1:W-:Y:S01]  /*25f40*/  STL [R1+0x240], R21 ;  /* 0x0002401501007387 */ /* 0x0083e20000100800 */
[----:B------:R-:W-:-:S03]  /*25f50*/  IADD3 R15, P5, PT, R3, R15, RZ ;  /* 0x0000000f030f7210 */ /* 0x000fc60007fbe0ff */
[----:B-1----:R-:W3:Y:S02]  /*25f60*/  LDL.LU R21, [R1+0xcb4] ;  /* 0x000cb40001157983 */ /* 0x002ee40000300800 */
[----:B------:R-:W-:Y:S02]  /*25f70*/  IMAD.X R17, R4, 0x1, R17, P5 ;  /* 0x0000000104117824 */ /* 0x000fe400028e0611 */
[----:B------:R-:W-:Y:S04]  /*25f80*/  STL [R1+0xe9c], R25 ;  /* 0x000e9c1901007387 */ /* 0x000fe80000100800 */
[----:B------:R-:W3:Y:S01]  /*25f90*/  LDL.LU R10, [R1+0x874] ;  /* 0x00087400010a7983 */ /* 0x000ee20000300800 */
[----:B0-----:R-:W-:-:S03]  /*25fa0*/  @P1 IMAD.MOV.U32 R6, RZ, RZ, R15 ;  /* 0x000000ffff061224 */ /* 0x001fc600078e000f */
[----:B------:R-:W-:Y:S04]  /*25fb0*/  STL [R1+0xc98], R18 ;  /* 0x000c981201007387 */ /* 0x000fe80000100800 */
[----:B------:R0:W-:Y:S01]  /*25fc0*/  STL [R1+0xca0], R15 ;  /* 0x000ca00f01007387 */ /* 0x0001e20000100800 */
[----:B--2---:R-:W-:-:S03]  /*25fd0*/  IADD3 R9, P5, PT, R3, R9, RZ ;  /* 0x0000000903097210 */ /* 0x004fc60007fbe0ff */
[----:B------:R-:W-:Y:S04]  /*25fe0*/  STL [R1+0xc94], R24 ;  /* 0x000c941801007387 */ /* 0x000fe80000100800 */
[----:B------:R1:W-:Y:S04]  /*25ff0*/  STL [R1+0xc9c], R17 ;  /* 0x000c9c1101007387 */ /* 0x0003e80000100800 */
[----:B0-----:R-:W2:Y:S01]  /*26000*/  LDL.LU R15, [R1+0x870] ;  /* 0x00087000010f7983 */ /* 0x001ea20000300800 */
[----:B------:R-:W-:-:S03]  /*26010*/  @P1 IMAD.MOV.U32 R7, RZ, RZ, R17 ;  /* 0x000000ffff071224 */ /* 0x000fc600078e0011 */
[----:B-1----:R-:W2:Y:S04]  /*26020*/  LDL.LU R17, [R1+0x87c] ;  /* 0x00087c0001117983 */ /* 0x002ea80000300800 */
[----:B------:R-:W-:Y:S01]  /*26030*/  STL [R1+0xca8], R9 ;  /* 0x000ca80901007387 */ /* 0x000fe20000100800 */
[----:B----4-:R-:W-:-:S05]  /*26040*/  IMAD.X R12, R4, 0x1, R12, P5 ;  /* 0x00000001040c7824 */ /* 0x010fca00028e060c */
[----:B------:R0:W-:Y:S04]  /*26050*/  STL [R1+0xca4], R12 ;  /* 0x000ca40c01007387 */ /* 0x0001e80000100800 */
[----:B------:R-:W4:Y:S01]  /*26060*/  LDL.LU R18, [R1+0x878] ;  /* 0x0008780001127983 */ /* 0x000f220000300800 */
[C---:B------:R-:W-:Y:S02]  /*26070*/  ISETP.GT.AND P2, PT, R5.reuse, 0xab, PT ;  /* 0x000000ab0500780c */ /* 0x040fe40003f44270 */
[----:B------:R-:W-:Y:S02]  /*26080*/  PRMT R64, RZ, 0x7610, R64 ;  /* 0x00007610ff407816 */ /* 0x000fe40000000040 */
[----:B------:R-:W-:Y:S02]  /*26090*/  ISETP.GT.AND P4, PT, R5, 0xac, PT ;  /* 0x000000ac0500780c */ /* 0x000fe40003f84270 */
[----:B------:R-:W-:-:S02]  /*260a0*/  IADD3 R13, P6, PT, R3, R13, RZ ;  /* 0x0000000d030d7210 */ /* 0x000fc40007fde0ff */
[----:B------:R1:W4:Y:S01]  /*260b0*/  @P1 LDG.E.U8 R64, desc[UR20][R6.64] ;  /* 0x0000001406401981 */ /* 0x000322000c1e1100 */
[----:B------:R-:W-:Y:S02]  /*260c0*/  PRMT R62, RZ, 0x7610, R62 ;  /* 0x00007610ff3e7816 */ /* 0x000fe4000000003e */
[----:B------:R-:W-:Y:S01]  /*260d0*/  ISETP.GT.AND P1, PT, R5, 0xad, PT ;  /* 0x000000ad0500780c */ /* 0x000fe20003f24270 */
[----:B------:R-:W-:Y:S01]  /*260e0*/  IMAD.X R22, R4, 0x1, R22, P6 ;  /* 0x0000000104167824 */ /* 0x000fe200030e0616 */
[----:B------:R-:W-:Y:S01]  /*260f0*/  IADD3 R20, P5, PT, R3, R20, RZ ;  /* 0x0000001403147210 */ /* 0x000fe20007fbe0ff */
[----:B-1----:R-:W-:Y:S02]  /*26100*/  @P2 IMAD.MOV.U32 R6, RZ, RZ, R9 ;  /* 0x000000ffff062224 */ /* 0x002fe400078e0009 */
[----:B------:R-:W-:Y:S01]  /*26110*/  @P2 IMAD.MOV.U32 R7, RZ, RZ, R12 ;  /* 0x000000ffff072224 */ /* 0x000fe200078e000c */
[----:B------:R-:W-:-:S04]  /*26120*/  PRMT R60, RZ, 0x7610, R60 ;  /* 0x00007610ff3c7816 */ /* 0x000fc8000000003c */
[----:B------:R1:W4:Y:S01]  /*26130*/  @P2 LDG.E.U8 R62, desc[UR20][R6.64] ;  /* 0x00000014063e2981 */ /* 0x000322000c1e1100 */
[----:B------:R-:W-:Y:S02]  /*26140*/  ISETP.GT.AND P2, PT, R5, 0xae, PT ;  /* 0x000000ae0500780c */ /* 0x000fe40003f44270 */
[----:B------:R-:W-:Y:S01]  /*26150*/  PRMT R58, RZ, 0x7610, R58 ;  /* 0x00007610ff3a7816 */ /* 0x000fe2000000003a */
[----:B-1----:R-:W-:Y:S02]  /*26160*/  @P4 IMAD.MOV.U32 R6, RZ, RZ, R13 ;  /* 0x000000ffff064224 */ /* 0x002fe400078e000d */
[----:B------:R-:W-:Y:S01]  /*26170*/  @P4 IMAD.MOV.U32 R7, RZ, RZ, R22 ;  /* 0x000000ffff074224 */ /* 0x000fe200078e0016 */
[----:B------:R1:W-:Y:S04]  /*26180*/  STL [R1+0xcb0], R13 ;  /* 0x000cb00d01007387 */ /* 0x0003e80000100800 */
[----:B------:R1:W4:Y:S04]  /*26190*/  @P4 LDG.E.U8 R60, desc[UR20][R6.64] ;  /* 0x00000014063c4981 */ /* 0x000328000c1e1100 */
[----:B0-----:R-:W4:Y:S01]  /*261a0*/  LDL.LU R12, [R1+0xe94] ;  /* 0x000e9400010c7983 */ /* 0x001f220000300800 */
[----:B-1----:R-:W-:-:S03]  /*261b0*/  @P1 IMAD.MOV.U32 R6, RZ, RZ, R20 ;  /* 0x000000ffff061224 */ /* 0x002fc600078e0014 */
[----:B------:R-:W-:Y:S04]  /*261c0*/  STL [R1+0xcb8], R20 ;  /* 0x000cb81401007387 */ /* 0x000fe80000100800 */
[----:B------:R-:W4:Y:S01]  /*261d0*/  LDL.LU R9, [R1+0xea0] ;  /* 0x000ea00001097983 */ /* 0x000f220000300800 */
[----:B------:R-:W-:Y:S02]  /*261e0*/  ISETP.GT.AND P4, PT, R5, 0xaf, PT ;  /* 0x000000af0500780c */ /* 0x000fe40003f84270 */
[----:B------:R-:W-:Y:S02]  /*261f0*/  PRMT R11, RZ, 0x7610, R11 ;  /* 0x00007610ff0b7816 */ /* 0x000fe4000000000b */
[----:B------:R-:W-:Y:S01]  /*26200*/  PRMT R8, RZ, 0x7610, R8 ;  /* 0x00007610ff087816 */ /* 0x000fe20000000008 */
[----:B------:R0:W-:Y:S01]  /*26210*/  STL [R1+0xcac], R22 ;  /* 0x000cac1601007387 */ /* 0x0001e20000100800 */
[----:B---3--:R-:W-:-:S04]  /*26220*/  IMAD.X R21, R4, 0x1, R21, P5 ;  /* 0x0000000104157824 */ /* 0x008fc800028e0615 */
[----:B------:R-:W-:Y:S01]  /*26230*/  @P1 IMAD.MOV.U32 R7, RZ, RZ, R21 ;  /* 0x000000ffff071224 */ /* 0x000fe200078e0015 */
[----:B------:R-:W-:-:S04]  /*26240*/  IADD3 R10, P5, PT, R3, R10, RZ ;  /* 0x0000000a030a7210 */ /* 0x000fc80007fbe0ff */
[----:B------:R1:W3:Y:S02]  /*26250*/  @P1 LDG.E.U8 R58, desc[UR20][R6.64] ;  /* 0x00000014063a1981 */ /* 0x0002e4000c1e1100 */
[----:B-1----:R-:W-:Y:S02]  /*26260*/  @P2 IMAD.MOV.U32 R6, RZ, RZ, R10 ;  /* 0x000000ffff062224 */ /* 0x002fe400078e000a */
[----:B--2---:R-:W-:-:S04]  /*26270*/  IMAD.X R15, R4, 0x1, R15, P5 ;  /* 0x00000001040f7824 */ /* 0x004fc800028e060f */
[----:B------:R-:W-:Y:S01]  /*26280*/  @P2 IMAD.MOV.U32 R7, RZ, RZ, R15 ;  /* 0x000000ffff072224 */ /* 0x000fe200078e000f */
[----:B------:R-:W-:-:S04]  /*26290*/  IADD3 R17, P6, PT, R3, R17, RZ ;  /* 0x0000001103117210 */ /* 0x000fc80007fde0ff */
[----:B------:R1:W2:Y:S04]  /*262a0*/  @P2 LDG.E.U8 R11, desc[UR20][R6.64] ;  /* 0x00000014060b2981 */ /* 0x0002a8000c1e1100 */
[----:B------:R3:W-:Y:S04]  /*262b0*/  STL [R1+0xcb4], R21 ;  /* 0x000cb41501007387 */ /* 0x0007e80000100800 */
[----:B------:R-:W2:Y:S01]  /*262c0*/  LDL.LU R13, [R1+0xcc0] ;  /* 0x000cc000010d7983 */ /* 0x000ea20000300800 */
[----:B-1----:R-:W-:-:S03]  /*262d0*/  @P4 IMAD.MOV.U32 R6, RZ, RZ, R17 ;  /* 0x000000ffff064224 */ /* 0x002fc600078e0011 */
[----:B0-----:R-:W2:Y:S04]  /*262e0*/  LDL.LU R22, [R1+0xcbc] ;  /* 0x000cbc0001167983 */ /* 0x001ea80000300800 */
[----:B------:R-:W2:Y:S01]  /*262f0*/  LDL.LU R20, [R1+0xcc8] ;  /* 0x000cc80001147983 */ /* 0x000ea20000300800 */
[----:B----4-:R-:W-:-:S04]  /*26300*/  IMAD.X R18, R4, 0x1, R18, P6 ;  /* 0x0000000104127824 */ /* 0x010fc800030e0612 */
[----:B------:R-:W-:-:S05]  /*26310*/  @P4 IMAD.MOV.U32 R7, RZ, RZ, R18 ;  /* 0x000000ffff074224 */ /* 0x000fca00078e0012 */
[----:B------:R0:W4:Y:S04]  /*26320*/  @P4 LDG.E.U8 R8, desc[UR20][R6.64] ;  /* 0x0000001406084981 */ /* 0x000128000c1e1100 */
[----:B------:R-:W-:Y:S01]  /*26330*/  STL [R1+0x874], R10 ;  /* 0x0008740a01007387 */ /* 0x000fe20000100800 */
[----:B------:R-:W-:Y:S02]  /*26340*/  ISETP.GT.AND P1, PT, R5, 0xb0, PT ;  /* 0x000000b00500780c */ /* 0x000fe40003f24270 */
[----:B------:R-:W-:-:S05]  /*26350*/  IADD3 R9, P5, PT, R3, R9, RZ ;  /* 0x0000000903097210 */ /* 0x000fca0007fbe0ff */
[----:B------:R-:W-:-:S06]  /*26360*/  IMAD.X R12, R4, 0x1, R12, P5 ;  /* 0x00000001040c7824 */ /* 0x000fcc00028e060c */
[----:B0-----:R-:W-:Y:S02]  /*26370*/  @P1 IMAD.MOV.U32 R6, RZ, RZ, R9 ;  /* 0x000000ffff061224 */ /* 0x001fe400078e0009 */
[----:B------:R-:W-:Y:S01]  /*26380*/  @P1 IMAD.MOV.U32 R7, RZ, RZ, R12 ;  /* 0x000000ffff071224 */ /* 0x000fe200078e000c */
[----:B---3--:R-:W-:Y:S04]  /*26390*/  STL [R1+0x10c0], R58 ;  /* 0x0010c03a01007387 */ /* 0x008fe80000100800 */
[----:B------:R0:W-:Y:S04]  /*263a0*/  STL [R1+0x870], R15 ;  /* 0x0008700f01007387 */ /* 0x0001e80000100800 */
[----:B------:R-:W3:Y:S04]  /*263b0*/  LDL.LU R21, [R1+0xcc4] ;  /* 0x000cc40001157983 */ /* 0x000ee80000300800 */
[----:B------:R-:W-:Y:S04]  /*263c0*/  STL [R1+0x87c], R17 ;  /* 0x00087c1101007387 */ /* 0x000fe80000100800 */
[----:B0-----:R-:W3:Y:S04]  /*263d0*/  LDL.LU R15, [R1+0xccc] ;  /* 0x000ccc00010f7983 */ /* 0x001ee80000300800 */
[----:B------:R-:W-:Y:S04]  /*263e0*/  STL [R1+0xea0], R9 ;  /* 0x000ea00901007387 */ /* 0x000fe80000100800 */
[----:B------:R-:W3:Y:S04]  /*263f0*/  LDL.LU R10, [R1+0xcd0] ;  /* 0x000cd000010a7983 */ /* 0x000ee80000300800 */
[----:B--2---:R0:W-:Y:S04]  /*26400*/  STL [R1+0x238], R11 ;  /* 0x0002380b01007387 */ /* 0x0041e80000100800 */
[----:B0-----:R-:W2:Y:S04]  /*26410*/  LDL.LU R11, [R1+0xcd8] ;  /* 0x000cd800010b7983 */ /* 0x001ea80000300800 */
[----:B------:R0:W-:Y:S04]  /*26420*/  STL [R1+0x878], R18 ;  /* 0x0008781201007387 */ /* 0x0001e80000100800 */
[----:B------:R-:W-:Y:S01]  /*26430*/  STL [R1+0xe94], R12 ;  /* 0x000e940c01007387 */ /* 0x000fe20000100800 */
[----:B------:R-:W-:-:S03]  /*26440*/  IADD3 R13, P5, PT, R3, R13, RZ ;  /* 0x0000000d030d7210 */ /* 0x000fc60007fbe0ff */
[----:B0-----:R-:W2:Y:S04]  /*26450*/  LDL.LU R18, [R1+0xcd4] ;  /* 0x000cd40001127983 */ /* 0x001ea80000300800 */
[----:B----4-:R0:W-:Y:S04]  /*26460*/  STL [R1+0x234], R8 ;  /* 0x0002340801007387 */ /* 0x0101e80000100800 */
[----:B0-----:R-:W4:Y:S04]  /*26470*/  LDL.LU R8, [R1+0xce0] ;  /* 0x000ce00001087983 */ /* 0x001f280000300800 */
[----:B------:R-:W4:Y:S04]  /*26480*/  LDL.LU R9, [R1+0xcdc] ;  /* 0x000cdc0001097983 */ /* 0x000f280000300800 */
[----:B------:R-:W4:Y:S04]  /*26490*/  LDL.LU R17, [R1+0x880] ;  /* 0x0008800001117983 */ /* 0x000f280000300800 */
[----:B------:R0:W-:Y:S04]  /*264a0*/  STL [R1+0xcc0], R13 ;  /* 0x000cc00d01007387 */ /* 0x0001e80000100800 */
[----:B------:R-:W4:Y:S01]  /*264b0*/  LDL.LU R12, [R1+0x884] ;  /* 0x00088400010c7983 */ /* 0x000f220000300800 */
[----:B------:R-:W-:-:S02]  /*264c0*/  ISETP.GT.AND P2, PT, R5, 0xb1, PT ;  /* 0x000000b10500780c */ /* 0x000fc40003f44270 */
[----:B------:R-:W-:Y:S02]  /*264d0*/  PRMT R56, RZ, 0x7610, R56 ;  /* 0x00007610ff387816 */ /* 0x000fe40000000038 */
[----:B------:R-:W-:Y:S01]  /*264e0*/  ISETP.GT.AND P4, PT, R5, 0xb2, PT ;  /* 0x000000b20500780c */ /* 0x000fe20003f84270 */
[----:B------:R-:W-:Y:S01]  /*264f0*/  IMAD.X R22, R4, 0x1, R22, P5 ;  /* 0x0000000104167824 */ /* 0x000fe200028e0616 */
[----:B------:R-:W-:Y:S02]  /*26500*/  IADD3 R20, P6, PT, R3, R20, RZ ;  /* 0x0000001403147210 */ /* 0x000fe40007fde0ff */
[----:B------:R1:W4:Y:S01]  /*26510*/  @P1 LDG.E.U8 R56, desc[UR20][R6.64] ;  /* 0x0000001406381981 */ /* 0x000322000c1e1100 */
[----:B------:R-:W-:Y:S02]  /*26520*/  PRMT R54, RZ, 0x7610, R54 ;  /* 0x00007610ff367816 */ /* 0x000fe40000000036 */
[----:B------:R-:W-:Y:S02]  /*26530*/  ISETP.GT.AND P1, PT, R5, 0xb3, PT ;  /* 0x000000b30500780c */ /* 0x000fe40003f24270 */
[----:B-1----:R-:W-:-:S02]  /*26540*/  @P2 IMAD.MOV.U32 R6, RZ, RZ, R13 ;  /* 0x000000ffff062224 */ /* 0x002fc400078e000d */
[----:B------:R-:W-:Y:S01]  /*26550*/  @P2 IMAD.MOV.U32 R7, RZ, RZ, R22 ;  /* 0x000000ffff072224 */ /* 0x000fe200078e0016 */
[----:B------:R-:W-:-:S04]  /*26560*/  PRMT R52, RZ, 0x7610, R52 ;  /* 0x00007610ff347816 */ /* 0x000fc80000000034 */
[----:B------:R1:W4:Y:S01]  /*26570*/  @P2 LDG.E.U8 R54, desc[UR20][R6.64] ;  /* 0x0000001406362981 */ /* 0x000322000c1e1100 */
[----:B------:R-:W-:-:S03]  /*26580*/  ISETP.GT.AND P2, PT, R5, 0xb4, PT ;  /* 0x000000b40500780c */ /* 0x000fc60003f44270 */
[----:B------:R-:W-:Y:S01]  /*26590*/  STL [R1+0xcbc], R22 ;  /* 0x000cbc1601007387 */ /* 0x000fe20000100800 */
[----:B------:R-:W-:-:S03]  /*265a0*/  PRMT R50, RZ, 0x7610, R50 ;  /* 0x00007610ff327816 */ /* 0x000fc60000000032 */
[----:B0-----:R-:W4:Y:S01]  /*265b0*/  LDL.LU R13, [R1+0x88c] ;  /* 0x00088c00010d7983 */ /* 0x001f220000300800 */
[----:B-1----:R-:W-:-:S03]  /*265c0*/  @P4 IMAD.MOV.U32 R6, RZ, RZ, R20 ;  /* 0x000000ffff064224 */ /* 0x002fc600078e0014 */
[----:B------:R-:W-:Y:S01]  /*265d0*/  STL [R1+0xcc8], R20 ;  /* 0x000cc81401007387 */ /* 0x000fe20000100800 */
[----:B------:R-:W-:Y:S02]  /*265e0*/  PRMT R48, RZ, 0x7610, R48 ;  /* 0x00007610ff307816 */ /* 0x000fe40000000030 */
[----:B------:R-:W-:Y:S01]  /*265f0*/  PRMT R16, RZ, 0x7610, R16 ;  /* 0x00007610ff107816 */ /* 0x000fe20000000010 */
[----:B---3--:R-:W-:-:S04]  /*26600*/  IMAD.X R21, R4, 0x1, R21, P6 ;  /* 0x0000000104157824 */ /* 0x008fc800030e0615 */
[----:B------:R-:W-:-:S05]  /*26610*/  @P4 IMAD.MOV.U32 R7, RZ, RZ, R21 ;  /* 0x000000ffff074224 */ /* 0x000fca00078e0015 */
[----:B------:R0:W3:Y:S01]  /*26620*/  @P4 LDG.E.U8 R52, desc[UR20][R6.64] ;  /* 0x0000001406344981 */ /* 0x0000e2000c1e1100 */
[----:B------:R-:W-:-:S05]  /*26630*/  IADD3 R10, P5, PT, R3, R10, RZ ;  /* 0x0000000a030a7210 */ /* 0x000fca0007fbe0ff */
[----:B------:R-:W-:Y:S01]  /*26640*/  IMAD.X R15, R4, 0x1, R15, P5 ;  /* 0x00000001040f7824 */ /* 0x000fe200028e060f */
[----:B------:R-:W-:Y:S01]  /*26650*/  STL [R1+0xcd0], R10 ;  /* 0x000cd00a01007387 */ /* 0x000fe20000100800 */
[----:B0-----:R-:W-:Y:S02]  /*26660*/  @P1 IMAD.MOV.U32 R6, RZ, RZ, R10 ;  /* 0x000000ffff061224 */ /* 0x001fe400078e000a */
[----:B------:R-:W-:Y:S01]  /*26670*/  @P1 IMAD.MOV.U32 R7, RZ, RZ, R15 ;  /* 0x000000ffff071224 */ /* 0x000fe200078e000f */
[----:B------:R-:W-:Y:S01]  /*26680*/  STL [R1+0xcc4], R21 ;  /* 0x000cc41501007387 */ /* 0x000fe20000100800 */
[----:B--2---:R-:W-:-:S03]  /*26690*/  IADD3 R11, P5, PT, R3, R11, RZ ;  /* 0x0000000b030b7210 */ /* 0x004fc60007fbe0ff */
[----:B------:R0:W-:Y:S01]  /*266a0*/  STL [R1+0xccc], R15 ;  /* 0x000ccc0f01007387 */ /* 0x0001e20000100800 */
[----:B------:R-:W-:-:S03]  /*266b0*/  ISETP.GT.AND P4, PT, R5, 0xb5, PT ;  /* 0x000000b50500780c */ /* 0x000fc60003f84270 */
[----:B------:R1:W2:Y:S01]  /*266c0*/  @P1 LDG.E.U8 R50, desc[UR20][R6.64] ;  /* 0x0000001406321981 */ /* 0x0002a2000c1e1100 */
[----:B------:R-:W-:-:S03]  /*266d0*/  ISETP.GT.AND P1, PT, R5, 0xb6, PT ;  /* 0x000000b60500780c */ /* 0x000fc60003f24270 */
[----:B0-----:R-:W2:Y:S01]  /*266e0*/  LDL.LU R15, [R1+0x888] ;  /* 0x00088800010f7983 */ /* 0x001ea20000300800 */
[----:B------:R-:W-:-:S03]  /*266f0*/  IMAD.X R18, R4, 0x1, R18, P5 ;  /* 0x0000000104127824 */ /* 0x000fc600028e0612 */
[----:B------:R-:W3:Y:S01]  /*26700*/  LDL.LU R10, [R1+0xe98] ;  /* 0x000e9800010a7983 */ /* 0x000ee20000300800 */
[----:B-1----:R-:W-:Y:S02]  /*26710*/  @P2 IMAD.MOV.U32 R6, RZ, RZ, R11 ;  /* 0x000000ffff062224 */ /* 0x002fe400078e000b */
[----:B------:R-:W-:Y:S01]  /*26720*/  @P2 IMAD.MOV.U32 R7, RZ, RZ, R18 ;  /* 0x000000ffff072224 */ /* 0x000fe200078e0012 */
[----:B------:R0:W-:Y:S04]  /*26730*/  STL [R1+0xcd8], R11 ;  /* 0x000cd80b01007387 */ /* 0x0001e80000100800 */
[----:B------:R1:W3:Y:S04]  /*26740*/  @P2 LDG.E.U8 R48, desc[UR20][R6.64] ;  /* 0x0000001406302981 */ /* 0x0002e8000c1e1100 */
[----:B------:R-:W-:Y:S04]  /*26750*/  STL [R1+0xcd4], R18 ;  /* 0x000cd41201007387 */ /* 0x000fe80000100800 */
[----:B0-----:R-:W3:Y:S01]  /*26760*/  LDL.LU R11, [R1+0xe88] ;  /* 0x000e8800010b7983 */ /* 0x001ee20000300800 */
[----:B-1----:R-:W-:-:S02]  /*26770*/  PRMT R6, RZ, 0x7610, R6 ;  /* 0x00007610ff067816 */ /* 0x002fc40000000006 */
[----:B----4-:R-:W-:-:S05]  /*26780*/  IADD3 R8, P6, PT, R3, R8, RZ ;  /* 0x0000000803087210 */ /* 0x010fca0007fde0ff */
[----:B------:R-:W-:Y:S01]  /*26790*/  IMAD.X R9, R4, 0x1, R9, P6 ;  /* 0x0000000104097824 */ /* 0x000fe200030e0609 */
[----:B------:R0:W-:Y:S04]  /*267a0*/  STL [R1+0xce0], R8 ;  /* 0x000ce00801007387 */ /* 0x0001e80000100800 */
[----:B------:R-:W4:Y:S04]  /*267b0*/  LDL.LU R22, [R1+0xce4] ;  /* 0x000ce40001167983 */ /* 0x000f280000300800 */
[----:B------:R0:W4:Y:S01]  /*267c0*/  @P4 LDG.E.U8 R6, desc[UR20][R8.64] ;  /* 0x0000001408064981 */ /* 0x000122000c1e1100 */
[----:B------:R-:W-:-:S05]  /*267d0*/  IADD3 R12, P5, PT, R3, R12, RZ ;  /* 0x0000000c030c7210 */ /* 0x000fca0007fbe0ff */
[----:B------:R-:W-:Y:S01]  /*267e0*/  IMAD.X R17, R4, 0x1, R17, P5 ;  /* 0x0000000104117824 */ /* 0x000fe200028e0611 */
[----:B------:R-:W-:Y:S01]  /*267f0*/  STL [R1+0x884], R12 ;  /* 0x0008840c01007387 */ /* 0x000fe20000100800 */
[----:B0-----:R-:W-:-:S03]  /*26800*/  @P1 IMAD.MOV.U32 R8, RZ, RZ, R12 ;  /* 0x000000ffff081224 */ /* 0x001fc600078e000c */
[----:B------:R-:W4:Y:S04]  /*26810*/  LDL.LU R18, [R1+0xce8] ;  /* 0x000ce80001127983 */ /* 0x000f280000300800 */
[----:B------:R0:W-:Y:S02]  /*26820*/  STL [R1+0xcdc], R9 ;  /* 0x000cdc0901007387 */ /* 0x0001e40000100800 */
[----:B0-----:R-:W-:-:S05]  /*26830*/  @P1 IMAD.MOV.U32 R9, RZ, RZ, R17 ;  /* 0x000000ffff091224 */ /* 0x001fca00078e0011 */
[----:B------:R0:W4:Y:S01]  /*26840*/  @P1 LDG.E.U8 R16, desc[UR20][R8.64] ;  /* 0x0000001408101981 */ /* 0x000122000c1e1100 */
[----:B------:R-:W-:Y:S02]  /*26850*/  ISETP.GT.AND P2, PT, R5, 0xb7, PT ;  /* 0x000000b70500780c */ /* 0x000fe40003f44270 */
[----:B------:R-:W-:Y:S02]  /*26860*/  IADD3 R13, P5, PT, R3, R13, RZ ;  /* 0x0000000d030d7210 */ /* 0x000fe40007fbe0ff */
[----:B------:R-:W-:-:S09]  /*26870*/  PRMT R14, RZ, 0x7610, R14 ;  /* 0x00007610ff0e7816 */ /* 0x000fd2000000000e */
[----:B0-----:R-:W-:Y:S01]  /*26880*/  @P2 IMAD.MOV.U32 R8, RZ, RZ, R13 ;  /* 0x000000ffff082224 */ /* 0x001fe200078e000d */
[----:B------:R-:W-:Y:S04]  /*26890*/  STL [R1+0x880], R17 ;  /* 0x0008801101007387 */ /* 0x000fe80000100800 */
[----:B------:R-:W4:Y:S04]  /*268a0*/  LDL.LU R21, [R1+0xcec] ;  /* 0x000cec0001157983 */ /* 0x000f280000300800 */
[----:B------:R-:W4:Y:S01]  /*268b0*/  LDL.LU R20, [R1+0xcf0] ;  /* 0x000cf00001147983 */ /* 0x000f220000300800 */
[----:B--2---:R-:W-:-:S04]  /*268c0*/  IMAD.X R15, R4, 0x1, R15, P5 ;  /* 0x00000001040f7824 */ /* 0x004fc800028e060f */
[----:B------:R-:W-:-:S05]  /*268d0*/  @P2 IMAD.MOV.U32 R9, RZ, RZ, R15 ;  /* 0x000000ffff092224 */ /* 0x000fca00078e000f */
[----:B------:R-:W2:Y:S01]  /*268e0*/  @P2 LDG.E.U8 R14, desc[UR20][R8.64] ;  /* 0x00000014080e2981 */ /* 0x000ea2000c1e1100 */
[----:B---3--:R-:W-:-:S03]  /*268f0*/  IADD3 R10, P6, PT, R3, R10, RZ ;  /* 0x0000000a030a7210 */ /* 0x008fc60007fde0ff */
[----:B----4-:R-:W-:Y:S04]  /*26900*/  STL [R1+0x10c4], R6 ;  /* 0x0010c40601007387 */ /* 0x010fe80000100800 */
[----:B------:R-:W3:Y:S04]  /*26910*/  LDL.LU R12, [R1+0xcf8] ;  /* 0x000cf800010c7983 */ /* 0x000ee80000300800 */
[----:B------:R0:W-:Y:S01]  /*26920*/  STL [R1+0x88c], R13 ;  /* 0x00088c0d01007387 */ /* 0x0001e20000100800 */
[----:B------:R-:W-:-:S03]  /*26930*/  IADD3 R18, P5, PT, R3, R18, RZ ;  /* 0x0000001203127210 */ /* 0x000fc60007fbe0ff */
[----:B------:R-:W-:Y:S04]  /*26940*/  STL [R1+0x888], R15 ;  /* 0x0008880f01007387 */ /* 0x000fe80000100800 */
[----:B0-----:R-:W4:Y:S04]  /*26950*/  LDL.LU R13, [R1+0xcf4] ;  /* 0x000cf400010d7983 */ /* 0x001f280000300800 */
[----:B------:R-:W-:Y:S04]  /*26960*/  STL [R1+0xe98], R10 ;  /* 0x000e980a01007387 */ /* 0x000fe80000100800 */
[----:B------:R-:W4:Y:S04]  /*26970*/  LDL.LU R17, [R1+0xcfc] ;  /* 0x000cfc0001117983 */ /* 0x000f280000300800 */
[----:B------:R-:W-:Y:S04]  /*26980*/  STL [R1+0xce8], R18 ;  /* 0x000ce81201007387 */ /* 0x000fe80000100800 */
[----:B------:R0:W-:Y:S04]  /*26990*/  STL [R1+0x230], R16 ;  /* 0x0002301001007387 */ /* 0x0001e80000100800 */
[----:B0-----:R-:W4:Y:S01]  /*269a0*/  LDL.LU R16, [R1+0xd00] ;  /* 0x000d000001107983 */ /* 0x001f220000300800 */
[C---:B------:R-:W-:Y:S01]  /*269b0*/  ISETP.GT.AND P4, PT, R5.reuse, 0xb8, PT ;  /* 0x000000b80500780c */ /* 0x040fe20003f84270 */
[C---:B------:R-:W-:Y:S01]  /*269c0*/  IMAD.X R11, R4.reuse, 0x1, R11, P6 ;  /* 0x00000001040b7824 */ /* 0x040fe200030e060b */
[----:B------:R-:W-:Y:S01]  /*269d0*/  ISETP.GT.AND P1, PT, R5, 0xb9, PT ;  /* 0x000000b90500780c */ /* 0x000fe20003f24270 */
[----:B------:R-:W-:Y:S01]  /*269e0*/  IMAD.X R22, R4, 0x1, R22, P5 ;  /* 0x0000000104167824 */ /* 0x000fe200028e0616 */
[----:B------:R-:W-:-:S02]  /*269f0*/  PRMT R7, RZ, 0x7610, R7 ;  /* 0x00007610ff077816 */ /* 0x000fc40000000007 */
[----:B------:R-:W-:-:S07]  /*26a00*/  IADD3 R20, P5, PT, R3, R20, RZ ;  /* 0x0000001403147210 */ /* 0x000fce0007fbe0ff */
[----:B------:R0:W4:Y:S01]  /*26a10*/  @P4 LDG.E.U8 R7, desc[UR20][R10.64] ;  /* 0x000000140a074981 */ /* 0x000122000c1e1100 */
[----:B------:R-:W-:Y:S02]  /*26a20*/  IMAD.X R21, R4, 0x1, R21, P5 ;  /* 0x0000000104157824 */ /* 0x000fe400028e0615 */
[----:B0-----:R-:W-:Y:S01]  /*26a30*/  @P1 IMAD.MOV.U32 R10, RZ, RZ, R18 ;  /* 0x000000ffff0a1224 */ /* 0x001fe200078e0012 */
[----:B--2---:R0:W-:Y:S04]  /*26a40*/  STL [R1+0x22c], R14 ;  /* 0x00022c0e01007387 */ /* 0x0041e80000100800 */
[----:B0-----:R-:W2:Y:S04]  /*26a50*/  LDL.LU R14, [R1+0xd08] ;  /* 0x000d0800010e7983 */ /* 0x001ea80000300800 */
[----:B------:R0:W-:Y:S04]  /*26a60*/  STL [R1+0xe88], R11 ;  /* 0x000e880b01007387 */ /* 0x0001e80000100800 */
[----:B------:R1:W-:Y:S04]  /*26a70*/  STL [R1+0xce4], R22 ;  /* 0x000ce41601007387 */ /* 0x0003e80000100800 */
[----:B------:R-:W2:Y:S04]  /*26a80*/  LDL.LU R15, [R1+0xd04] ;  /* 0x000d0400010f7983 */ /* 0x000ea80000300800 */
[----:B------:R-:W2:Y:S04]  /*26a90*/  LDL.LU R18, [R1+0x894] ;  /* 0x0008940001127983 */ /* 0x000ea80000300800 */
[----:B------:R-:W-:Y:S04]  /*26aa0*/  STL [R1+0xcf0], R20 ;  /* 0x000cf01401007387 */ /* 0x000fe80000100800 */
[----:B------:R-:W-:Y:S01]  /*26ab0*/  STL [R1+0xcec], R21 ;  /* 0x000cec1501007387 */ /* 0x000fe20000100800 */
[----:B---3--:R-:W-:-:S03]  /*26ac0*/  IADD3 R12, P6, PT, R3, R12, RZ ;  /* 0x0000000c030c7210 */ /* 0x008fc60007fde0ff */
[----:B------:R-:W3:Y:S01]  /*26ad0*/  LDL.LU R25, [R1+0x890] ;  /* 0x0008900001197983 */ /* 0x000ee20000300800 */
[----:B0-----:R-:W-:-:S03]  /*26ae0*/  @P1 IMAD.MOV.U32 R11, RZ, RZ, R22 ;  /* 0x000000ffff0b1224 */ /* 0x001fc600078e0016 */
[----:B------:R0:W-:Y:S04]  /*26af0*/  STL [R1+0xcf8], R12 ;  /* 0x000cf80c01007387 */ /* 0x0001e80000100800 */
[----:B------:R-:W3:Y:S01]  /*26b00*/  LDL.LU R26, [R1+0x898] ;  /* 0x00089800011a7983 */ /* 0x000ee20000300800 */
[----:B----4-:R-:W-:-:S05]  /*26b10*/  IADD3 R16, P5, PT, R3, R16, RZ ;  /* 0x0000001003107210 */ /* 0x010fca0007fbe0ff */
[----:B------:R-:W-:Y:S04]  /*26b20*/  STL [R1+0xd00], R16 ;  /* 0x000d001001007387 */ /* 0x000fe80000100800 */
[----:B-1----:R-:W4:Y:S01]  /*26b30*/  LDL.LU R22, [R1+0x89c] ;  /* 0x00089c0001167983 */ /* 0x002f220000300800 */
[C---:B------:R-:W-:Y:S02]  /*26b40*/  ISETP.GT.AND P2, PT, R5.reuse, 0xba, PT ;  /* 0x000000ba0500780c */ /* 0x040fe40003f44270 */
[----:B------:R-:W-:Y:S02]  /*26b50*/  PRMT R8, RZ, 0x7610, R8 ;  /* 0x00007610ff087816 */ /* 0x000fe40000000008 */
[----:B------:R-:W-:Y:S02]  /*26b60*/  ISETP.GT.AND P4, PT, R5, 0xbb, PT ;  /* 0x000000bb0500780c */ /* 0x000fe40003f84270 */
[----:B------:R-:W-:-:S02]  /*26b70*/  PRMT R9, RZ, 0x7610, R9 ;  /* 0x00007610ff097816 */ /* 0x000fc40000000009 */
[----:B------:R1:W4:Y:S01]  /*26b80*/  @P1 LDG.E.U8 R8, desc[UR20][R10.64] ;  /* 0x000000140a081981 */ /* 0x000322000c1e1100 */
[----:B------:R-:W-:Y:S01]  /*26b90*/  ISETP.GT.AND P1, PT, R5, 0xbc, PT ;  /* 0x000000bc0500780c */ /* 0x000fe20003f24270 */
[----:B------:R-:W-:-:S03]  /*26ba0*/  IMAD.X R13, R4, 0x1, R13, P6 ;  /* 0x00000001040d7824 */ /* 0x000fc600030e060d */
[----:B-1----:R-:W-:Y:S02]  /*26bb0*/  @P2 IMAD.MOV.U32 R10, RZ, RZ, R20 ;  /* 0x000000ffff0a2224 */ /* 0x002fe400078e0014 */
[----:B------:R-:W-:-:S05]  /*26bc0*/  @P2 IMAD.MOV.U32 R11, RZ, RZ, R21 ;  /* 0x000000ffff0b2224 */ /* 0x000fca00078e0015 */
[----:B------:R1:W4:Y:S01]  /*26bd0*/  @P2 LDG.E.U8 R9, desc[UR20][R10.64] ;  /* 0x000000140a092981 */ /* 0x000322000c1e1100 */
[----:B------:R-:W-:Y:S01]  /*26be0*/  IMAD.X R17, R4, 0x1, R17, P5 ;  /* 0x0000000104117824 */ /* 0x000fe200028e0611 */
[----:B------:R-:W-:Y:S02]  /*26bf0*/  ISETP.GT.AND P2, PT, R5, 0xbd, PT ;  /* 0x000000bd0500780c */ /* 0x000fe40003f44270 */
[----:B------:R0:W-:Y:S01]  /*26c00*/  STL [R1+0xcf4], R13 ;  /* 0x000cf40d01007387 */ /* 0x0001e20000100800 */
[----:B-1----:R-:W-:Y:S02]  /*26c10*/  PRMT R10, RZ, 0x7610, R10 ;  /* 0x00007610ff0a7816 */ /* 0x002fe4000000000a */
[----:B------:R-:W-:-:S04]  /*26c20*/  PRMT R11, RZ, 0x7610, R11 ;  /* 0x00007610ff0b7816 */ /* 0x000fc8000000000b */
[----:B------:R0:W4:Y:S02]  /*26c30*/  @P4 LDG.E.U8 R10, desc[UR20][R12.64] ;  /* 0x000000140c0a4981 */ /* 0x000124000c1e1100 */
[----:B0-----:R-:W-:Y:S02]  /*26c40*/  @P1 IMAD.MOV.U32 R12, RZ, RZ, R16 ;  /* 0x000000ffff0c1224 */ /* 0x001fe400078e0010 */
[----:B------:R-:W-:-:S05]  /*26c50*/  @P1 IMAD.MOV.U32 R13, RZ, RZ, R17 ;  /* 0x000000ffff0d1224 */ /* 0x000fca00078e0011 */
[----:B------:R0:W4:Y:S01]  /*26c60*/  @P1 LDG.E.U8 R11, desc[UR20][R12.64] ;  /* 0x000000140c0b1981 */ /* 0x000122000c1e1100 */
[C---:B------:R-:W-:Y:S02]  /*26c70*/  ISETP.GT.AND P4, PT, R5.reuse, 0xbe, PT ;  /* 0x000000be0500780c */ /* 0x040fe40003f84270 */
[----:B0-----:R-:W-:Y:S02]  /*26c80*/  PRMT R12, RZ, 0x7610, R12 ;  /* 0x00007610ff0c7816 */ /* 0x001fe4000000000c */
[----:B------:R-:W-:Y:S01]  /*26c90*/  ISETP.GT.AND P1, PT, R5, 0xbf, PT ;  /* 0x000000bf0500780c */ /* 0x000fe20003f24270 */
[----:B------:R0:W-:Y:S01]  /*26ca0*/  STL [R1+0xcfc], R17 ;  /* 0x000cfc1101007387 */ /* 0x0001e20000100800 */
[----:B------:R-:W-:-:S03]  /*26cb0*/  PRMT R19, RZ, 0x7610, R19 ;  /* 0x00007610ff137816 */ /* 0x000fc60000000013 */
[----:B------:R-:W4:Y:S04]  /*26cc0*/  LDL.LU R21, [R1+0xe8c] ;  /* 0x000e8c0001157983 */ /* 0x000f280000300800 */
[----:B------:R-:W4:Y:S01]  /*26cd0*/  LDL.LU R20, [R1+0xe90] ;  /* 0x000e900001147983 */ /* 0x000f220000300800 */
[----:B------:R-:W-:Y:S02]  /*26ce0*/  PRMT R23, RZ, 0x7610, R23 ;  /* 0x00007610ff177816 */ /* 0x000fe40000000017 */
[----:B--2---:R-:W-:-:S05]  /*26cf0*/  IADD3 R14, P5, PT, R3, R14, RZ ;  /* 0x0000000e030e7210 */ /* 0x004fca0007fbe0ff */
[----:B------:R-:W-:-:S05]  /*26d00*/  IMAD.X R15, R4, 0x1, R15, P5 ;  /* 0x00000001040f7824 */ /* 0x000fca00028e060f */
[----:B------:R1:W2:Y:S01]  /*26d10*/  @P2 LDG.E.U8 R12, desc[UR20][R14.64] ;  /* 0x000000140e0c2981 */ /* 0x0002a2000c1e1100 */
[----:B------:R-:W-:-:S03]  /*26d20*/  IADD3 R18, P6, PT, R3, R18, RZ ;  /* 0x0000001203127210 */ /* 0x000fc60007fde0ff */
[----:B------:R1:W-:Y:S04]  /*26d30*/  STL [R1+0xd08], R14 ;  /* 0x000d080e01007387 */ /* 0x0003e80000100800 */
[----:B------:R3:W-:Y:S04]  /*26d40*/  STL [R1+0xd04], R15 ;  /* 0x000d040f01007387 */ /* 0x0007e80000100800 */
[----:B0-----:R-:W2:Y:S01]  /*26d50*/  LDL.LU R17, [R1+0xd0c] ;  /* 0x000d0c0001117983 */ /* 0x001ea20000300800 */
[----:B---3--:R-:W-:Y:S02]  /*26d60*/  IMAD.X R25, R4, 0x1, R25, P6 ;  /* 0x0000000104197824 */ /* 0x008fe400030e0619 */
[----:B-1----:R-:W-:-:S02]  /*26d70*/  @P4 IMAD.MOV.U32 R14, RZ, RZ, R18 ;  /* 0x000000ffff0e4224 */ /* 0x002fc400078e0012 */
[----:B------:R-:W-:-:S05]  /*26d80*/  @P4 IMAD.MOV.U32 R15, RZ, RZ, R25 ;  /* 0x000000ffff0f4224 */ /* 0x000fca00078e0019 */
[----:B------:R0:W3:Y:S04]  /*26d90*/  @P4 LDG.E.U8 R19, desc[UR20][R14.64] ;  /* 0x000000140e134981 */ /* 0x0000e8000c1e1100 */
[----:B------:R-:W-:Y:S04]  /*26da0*/  STL [R1+0x894], R18 ;  /* 0x0008941201007387 */ /* 0x000fe80000100800 */
[----:B------:R-:W3:Y:S01]  /*26db0*/  LDL.LU R16, [R1+0xd10] ;  /* 0x000d100001107983 */ /* 0x000ee20000300800 */
[----:B----4-:R-:W-:-:S05]  /*26dc0*/  IADD3 R22, P5, PT, R3, R22, RZ ;  /* 0x0000001603167210 */ /* 0x010fca0007fbe0ff */
[----:B------:R-:W-:Y:S02]  /*26dd0*/  IMAD.X R26, R4, 0x1, R26, P5 ;  /* 0x00000001041a7824 */ /* 0x000fe400028e061a */
[----:B0-----:R-:W-:Y:S02]  /*26de0*/  @P1 IMAD.MOV.U32 R14, RZ, RZ, R22 ;  /* 0x000000ffff0e1224 */ /* 0x001fe400078e0016 */
[----:B------:R-:W-:-:S05]  /*26df0*/  @P1 IMAD.MOV.U32 R15, RZ, RZ, R26 ;  /* 0x000000ffff0f1224 */ /* 0x000fca00078e001a */
[----:B------:R0:W4:Y:S04]  /*26e00*/  @P1 LDG.E.U8 R23, desc[UR20][R14.64] ;  /* 0x000000140e171981 */ /* 0x000128000c1e1100 */
[----:B------:R-:W-:Y:S04]  /*26e10*/  STL [R1+0x89c], R22 ;  /* 0x00089c1601007387 */ /* 0x000fe80000100800 */
[----:B------:R-:W4:Y:S01]  /*26e20*/  LDL.LU R24, [R1+0xd18] ;  /* 0x000d180001187983 */ /* 0x000f220000300800 */
[----:B------:R-:W-:Y:S02]  /*26e30*/  ISETP.GT.AND P2, PT, R5, 0xc0, PT ;  /* 0x000000c00500780c */ /* 0x000fe40003f44270 */
[----:B------:R-:W-:-:S05]  /*26e40*/  IADD3 R20, P5, PT, R3, R20, RZ ;  /* 0x0000001403147210 */ /* 0x000fca0007fbe0ff */
[----:B------:R-:W-:-:S06]  /*26e50*/  IMAD.X R21, R4, 0x1, R21, P5 ;  /* 0x0000000104157824 */ /* 0x000fcc00028e0615 */
[----:B0-----:R-:W-:Y:S02]  /*26e60*/  @P2 IMAD.MOV.U32 R14, RZ, RZ, R20 ;  /* 0x000000ffff0e2224 */ /* 0x001fe400078e0014 */
[----:B------:R-:W-:Y:S01]  /*26e70*/  @P2 IMAD.MOV.U32 R15, RZ, RZ, R21 ;  /* 0x000000ffff0f2224 */ /* 0x000fe200078e0015 */
[----:B--2---:R-:W-:Y:S04]  /*26e80*/  STL [R1+0x10c8], R12 ;  /* 0x0010c80c01007387 */ /* 0x004fe80000100800 */
[----:B------:R0:W-:Y:S04]  /*26e90*/  STL [R1+0x890], R25 ;  /* 0x0008901901007387 */ /* 0x0001e80000100800 */
[----:B------:R-:W-:Y:S04]  /*26ea0*/  STL [R1+0x898], R26 ;  /* 0x0008981a01007387 */ /* 0x000fe80000100800 */
[----:B0-----:R-:W2:Y:S04]  /*26eb0*/  LDL.LU R25, [R1+0xd14] ;  /* 0x000d140001197983 */ /* 0x001ea80000300800 */
[----:B------:R-:W2:Y:S04]  /*26ec0*/  LDL.LU R18, [R1+0xd20] ;  /* 0x000d200001127983 */ /* 0x000ea80000300800 */
[----:B---3--:R0:W-:Y:S04]  /*26ed0*/  STL [R1+0x228], R19 ;  /* 0x0002281301007387 */ /* 0x0081e80000100800 */
[----:B0-----:R-:W3:Y:S04]  /*26ee0*/  LDL.LU R19, [R1+0xd1c] ;  /* 0x000d1c0001137983 */ /* 0x001ee80000300800 */
[----:B------:R-:W3:Y:S01]  /*26ef0*/  LDL.LU R22, [R1+0xd28] ;  /* 0x000d280001167983 */ /* 0x000ee20000300800 */
[----:B------:R-:W-:-:S03]  /*26f00*/  IADD3 R16, P6, PT, R3, R16, RZ ;  /* 0x0000001003107210 */ /* 0x000fc60007fde0ff */
[----:B------:R-:W-:Y:S04]  /*26f10*/  STL [R1+0xe90], R20 ;  /* 0x000e901401007387 */ /* 0x000fe80000100800 */
[----:B----4-:R0:W-:Y:S04]  /*26f20*/  STL [R1+0x224], R23 ;  /* 0x0002241701007387 */ /* 0x0101e80000100800 */
[----:B0-----:R-:W4:Y:S04]  /*26f30*/  LDL.LU R23, [R1+0xd24] ;  /* 0x000d240001177983 */ /* 0x001f280000300800 */
[----:B------:R0:W-:Y:S04]  /*26f40*/  STL [R1+0xe8c], R21 ;  /* 0x000e8c1501007387 */ /* 0x0001e80000100800 */
[----:B0-----:R-:W4:Y:S04]  /*26f50*/  LDL.LU R21, [R1+0xd2c] ;  /* 0x000d2c0001157983 */ /* 0x001f280000300800 */
[----:B------:R0:W-:Y:S04]  /*26f60*/  STL [R1+0xd10], R16 ;  /* 0x000d101001007387 */ /* 0x0001e80000100800 */
[----:B------:R-:W4:Y:S01]  /*26f70*/  LDL.LU R20, [R1+0xd30] ;  /* 0x000d300001147983 */ /* 0x000f220000300800 */
[----:B------:R-:W-:-:S02]  /*26f80*/  ISETP.GT.AND P4, PT, R5, 0xc1, PT ;  /* 0x000000c10500780c */ /* 0x000fc40003f84270 */
[----:B------:R-:W-:Y:S02]  /*26f90*/  PRMT R13, RZ, 0x7610, R13 ;  /* 0x00007610ff0d7816 */ /* 0x000fe4000000000d */
[----:B------:R-:W-:Y:S02]  /*26fa0*/  ISETP.GT.AND P1, PT, R5, 0xc2, PT ;  /* 0x000000c20500780c */ /* 0x000fe40003f24270 */
[----:B------:R-:W-:Y:S01]  /*26fb0*/  IADD3 R24, P5, PT, R3, R24, RZ ;  /* 0x0000001803187210 */ /* 0x000fe20007fbe0ff */
[----:B------:R-:W-:Y:S01]  /*26fc0*/  IMAD.X R17, R4, 0x1, R17, P6 ;  /* 0x0000000104117824 */ /* 0x000fe200030e0611 */
[----:B------:R1:W4:Y:S04]  /*26fd0*/  @P2 LDG.E.U8 R13, desc[UR20][R14.64] ;  /* 0x000000140e0d2981 */ /* 0x000328000c1e1100 */
[----:B------:R-:W-:Y:S01]  /*26fe0*/  STL [R1+0xd18], R24 ;  /* 0x000d181801007387 */ /* 0x000fe20000100800 */
[----:B-1----:R-:W-:-:S03]  /*26ff0*/  PRMT R14, RZ, 0x7610, R14 ;  /* 0x00007610ff0e7816 */ /* 0x002fc6000000000e */
[----:B------:R1:W-:Y:S04]  /*27000*/  STL [R1+0xd0c], R17 ;  /* 0x000d0c1101007387 */ /* 0x0003e80000100800 */
[----:B------:R0:W4:Y:S01]  /*27010*/  @P4 LDG.E.U8 R14, desc[UR20][R16.64] ;  /* 0x00000014100e4981 */ /* 0x000122000c1e1100 */
[----:B------:R-:W-:Y:S02]  /*27020*/  PRMT R15, RZ, 0x7610, R15 ;  /* 0x00007610ff0f7816 */ /* 0x000fe4000000000f */
[----:B------:R-:W-:Y:S01]  /*27030*/  ISETP.GT.AND P2, PT, R5, 0xc3, PT ;  /* 0x000000c30500780c */ /* 0x000fe20003f44270 */
[----:B0-----:R-:W-:Y:S02]  /*27040*/  @P1 IMAD.MOV.U32 R16, RZ, RZ, R24 ;  /* 0x000000ffff101224 */ /* 0x001fe400078e0018 */
[----:B--2---:R-:W-:-:S04]  /*27050*/  IMAD.X R25, R4, 0x1, R25, P5 ;  /* 0x0000000104197824 */ /* 0x004fc800028e0619 */
[----:B-1----:R-:W-:Y:S01]  /*27060*/  @P1 IMAD.MOV.U32 R17, RZ, RZ, R25 ;  /* 0x000000ffff111224 */ /* 0x002fe200078e0019 */
[----:B------:R0:W-:Y:S04]  /*27070*/  STL [R1+0xd14], R25 ;  /* 0x000d141901007387 */ /* 0x0001e80000100800 */
[----:B------:R-:W2:Y:S01]  /*27080*/  LDL.LU R28, [R1+0x8a0] ;  /* 0x0008a000011c7983 */ /* 0x000ea20000300800 */
[----:B------:R-:W-:Y:S02]  /*27090*/  ISETP.GT.AND P5, PT, R5, 0xc4, PT ;  /* 0x000000c40500780c */ /* 0x000fe40003fa4270 */
[C---:B------:R-:W-:Y:S01]  /*270a0*/  IADD3 R18, P4, PT, R3.reuse, R18, RZ ;  /* 0x0000001203127210 */ /* 0x040fe20007f9e0ff */
[----:B------:R1:W2:Y:S04]  /*270b0*/  @P1 LDG.E.U8 R15, desc[UR20][R16.64] ;  /* 0x00000014100f1981 */ /* 0x0002a8000c1e1100 */
[----:B0-----:R-:W2:Y:S01]  /*270c0*/  LDL.LU R25, [R1+0x8a4] ;  /* 0x0008a40001197983 */ /* 0x001ea20000300800 */
[----:B---3--:R-:W-:Y:S01]  /*270d0*/  IMAD.X R19, R4, 0x1, R19, P4 ;  /* 0x0000000104137824 */ /* 0x008fe200020e0613 */
[----:B------:R-:W-:-:S02]  /*270e0*/  IADD3 R22, P1, PT, R3, R22, RZ ;  /* 0x0000001603167210 */ /* 0x000fc40007f3e0ff */
[----:B-1----:R-:W-:Y:S01]  /*270f0*/  PRMT R16, RZ, 0x7610, R16 ;  /* 0x00007610ff107816 */ /* 0x002fe20000000010 */
[----:B------:R0:W-:Y:S01]  /*27100*/  STL [R1+0xd20], R18 ;  /* 0x000d201201007387 */ /* 0x0001e20000100800 */
[----:B------:R-:W-:-:S03]  /*27110*/  PRMT R17, RZ, 0x7610, R17 ;  /* 0x00007610ff117816 */ /* 0x000fc60000000011 */
[----:B------:R1:W-:Y:S04]  /*27120*/  STL [R1+0xd1c], R19 ;  /* 0x000d1c1301007387 */ /* 0x0003e80000100800 */
[----:B------:R0:W3:Y:S01]  /*27130*/  @P2 LDG.E.U8 R16, desc[UR20][R18.64] ;  /* 0x0000001412102981 */ /* 0x0000e2000c1e1100 */
[----:B------:R-:W-:-:S03]  /*27140*/  ISETP.GT.AND P2, PT, R5, 0xc5, PT ;  /* 0x000000c50500780c */ /* 0x000fc60003f44270 */
[----:B------:R-:W3:Y:S04]  /*27150*/  LDL.LU R30, [R1+0x8a8] ;  /* 0x0008a800011e7983 */ /* 0x000ee80000300800 */
[----:B------:R-:W3:Y:S01]  /*27160*/  LDL.LU R24, [R1+0x8ac] ;  /* 0x0008ac0001187983 */ /* 0x000ee20000300800 */
[----:B0-----:R-:W-:Y:S02]  /*27170*/  @P5 IMAD.MOV.U32 R18, RZ, RZ, R22 ;  /* 0x000000ffff125224 */ /* 0x001fe400078e0016 */
[----:B----4-:R-:W-:-:S04]  /*27180*/  IMAD.X R23, R4, 0x1, R23, P1 ;  /* 0x0000000104177824 */ /* 0x010fc800008e0617 */
[----:B-1----:R-:W-:-:S05]  /*27190*/  @P5 IMAD.MOV.U32 R19, RZ, RZ, R23 ;  /* 0x000000ffff135224 */ /* 0x002fca00078e0017 */
[----:B------:R0:W4:Y:S01]  /*271a0*/  @P5 LDG.E.U8 R17, desc[UR20][R18.64] ;  /* 0x0000001412115981 */ /* 0x000122000c1e1100 */
[----:B------:R-:W-:Y:S02]  /*271b0*/  IADD3 R20, P1, PT, R3, R20, RZ ;  /* 0x0000001403147210 */ /* 0x000fe40007f3e0ff */
[----:B0-----:R-:W-:-:S03]  /*271c0*/  PRMT R18, RZ, 0x7610, R18 ;  /* 0x00007610ff127816 */ /* 0x001fc60000000012 */
[----:B------:R-:W-:-:S05]  /*271d0*/  IMAD.X R21, R4, 0x1, R21, P1 ;  /* 0x0000000104157824 */ /* 0x000fca00008e0615 */
[----:B------:R0:W4:Y:S01]  /*271e0*/  @P2 LDG.E.U8 R18, desc[UR20][R20.64] ;  /* 0x0000001414122981 */ /* 0x000122000c1e1100 */
[----:B------:R-:W-:-:S03]  /*271f0*/  ISETP.GT.AND P2, PT, R5, 0xc6, PT ;  /* 0x000000c60500780c */ /* 0x000fc60003f44270 */
[----:B------:R-:W-:Y:S04]  /*27200*/  STL [R1+0xd28], R22 ;  /* 0x000d281601007387 */ /* 0x000fe80000100800 */
[----:B------:R1:W-:Y:S04]  /*27210*/  STL [R1+0xd24], R23 ;  /* 0x000d241701007387 */ /* 0x0003e80000100800 */
[----:B------:R-:W4:Y:S04]  /*27220*/  LDL.LU R27, [R1+0xe7c] ;  /* 0x000e7c00011b7983 */ /* 0x000f280000300800 */
[----:B------:R-:W4:Y:S01]  /*27230*/  LDL.LU R26, [R1+0xe84] ;  /* 0x000e8400011a7983 */ /* 0x000f220000300800 */
[----:B------:R-:W-:-:S03]  /*27240*/  PRMT R32, RZ, 0x7610, R32 ;  /* 0x00007610ff207816 */ /* 0x000fc60000000020 */
[----:B------:R0:W-:Y:S04]  /*27250*/  STL [R1+0xd30], R20 ;  /* 0x000d301401007387 */ /* 0x0001e80000100800 */
[----:B------:R0:W-:Y:S04]  /*27260*/  STL [R1+0xd2c], R21 ;  /* 0x000d2c1501007387 */ /* 0x0001e80000100800 */
[----:B-1----:R-:W4:Y:S04]  /*27270*/  LDL.LU R23, [R1+0xd34] ;  /* 0x000d340001177983 */ /* 0x002f280000300800 */
[----:B------:R-:W4:Y:S01]  /*27280*/  LDL.LU R22, [R1+0xd38] ;  /* 0x000d380001167983 */ /* 0x000f220000300800 */
[----:B------:R-:W-:-:S02]  /*27290*/  PRMT R29, RZ, 0x7610, R29 ;  /* 0x00007610ff1d7816 */ /* 0x000fc4000000001d */
[----:B--2---:R-:W-:-:S05]  /*272a0*/  IADD3 R25, P1, PT, R3, R25, RZ ;  /* 0x0000001903197210 */ /* 0x004fca0007f3e0ff */
[----:B------:R-:W-:Y:S02]  /*272b0*/  IMAD.X R28, R4, 0x1, R28, P1 ;  /* 0x00000001041c7824 */ /* 0x000fe400008e061c */
[----:B0-----:R-:W-:Y:S02]  /*272c0*/  @P2 IMAD.MOV.U32 R20, RZ, RZ, R25 ;  /* 0x000000ffff142224 */ /* 0x001fe400078e0019 */
[----:B------:R-:W-:-:S05]  /*272d0*/  @P2 IMAD.MOV.U32 R21, RZ, RZ, R28 ;  /* 0x000000ffff152224 */ /* 0x000fca00078e001c */
[----:B------:R0:W2:Y:S01]  /*272e0*/  @P2 LDG.E.U8 R32, desc[UR20][R20.64] ;  /* 0x0000001414202981 */ /* 0x0000a2000c1e1100 */
[----:B------:R-:W-:Y:S02]  /*272f0*/  ISETP.GT.AND P2, PT, R5, 0xc7, PT ;  /* 0x000000c70500780c */ /* 0x000fe40003f44270 */
[----:B---3--:R-:W-:-:S05]  /*27300*/  IADD3 R24, P1, PT, R3, R24, RZ ;  /* 0x0000001803187210 */ /* 0x008fca0007f3e0ff */
[----:B------:R-:W-:-:S06]  /*27310*/  IMAD.X R30, R4, 0x1, R30, P1 ;  /* 0x00000001041e7824 */ /* 0x000fcc00008e061e */
[----:B0-----:R-:W-:Y:S02]  /*27320*/  @P2 IMAD.MOV.U32 R20, RZ, RZ, R24 ;  /* 0x000000ffff142224 */ /* 0x001fe400078e0018 */
[----:B------:R-:W-:-:S05]  /*27330*/  @P2 IMAD.MOV.U32 R21, RZ, RZ, R30 ;  /* 0x000000ffff152224 */ /* 0x000fca00078e001e */
[----:B------:R0:W3:Y:S04]  /*27340*/  @P2 LDG.E.U8 R29, desc[UR20][R20.64] ;  /* 0x00000014141d2981 */ /* 0x0000e8000c1e1100 */
[----:B----4-:R-:W-:Y:S04]  /*27350*/  STL [R1+0x10cc], R18 ;  /* 0x0010cc1201007387 */ /* 0x010fe80000100800 */
[----:B------:R-:W-:Y:S04]  /*27360*/  STL [R1+0x8a4], R25 ;  /* 0x0008a41901007387 */ /* 0x000fe80000100800 */
[----:B------:R1:W-:Y:S04]  /*27370*/  STL [R1+0x8a0], R28 ;  /* 0x0008a01c01007387 */ /* 0x0003e80000100800 */
[----:B-1----:R-:W4:Y:S04]  /*27380*/  LDL.LU R28, [R1+0xd3c] ;  /* 0x000d3c00011c7983 */ /* 0x002f280000300800 */
[----:B------:R-:W3:Y:S04]  /*27390*/  LDL.LU R25, [R1+0xd40] ;  /* 0x000d400001197983 */ /* 0x000ee80000300800 */
[----:B------:R1:W-:Y:S04]  /*273a0*/  STL [R1+0x8ac], R24 ;  /* 0x0008ac1801007387 */ /* 0x0003e80000100800 */
[----:B------:R-:W-:Y:S04]  /*273b0*/  STL [R1+0x8a8], R30 ;  /* 0x0008a81e01007387 */ /* 0x000fe80000100800 */
[----:B-1----:R-:W4:Y:S04]  /*273c0*/  LDL.LU R24, [R1+0xd44] ;  /* 0x000d440001187983 */ /* 0x002f280000300800 */
[----:B------:R-:W4:Y:S01]  /*273d0*/  LDL.LU R18, [R1+0xd48] ;  /* 0x000d480001127983 */ /* 0x000f220000300800 */
[----:B------:R-:W-:-:S02]  /*273e0*/  ISETP.GT.AND P2, PT, R5, 0xc8, PT ;  /* 0x000000c80500780c */ /* 0x000fc40003f44270 */
[----:B------:R-:W-:-:S05]  /*273f0*/  IADD3 R26, P1, PT, R3, R26, RZ ;  /* 0x0000001a031a7210 */ /* 0x000fca0007f3e0ff */
[----:B------:R-:W-:Y:S01]  /*27400*/  IMAD.X R27, R4, 0x1, R27, P1 ;  /* 0x00000001041b7824 */ /* 0x000fe200008e061b */
[----:B------:R-:W-:Y:S01]  /*27410*/  STL [R1+0xe84], R26 ;  /* 0x000e841a01007387 */ /* 0x000fe20000100800 */
[----:B------:R-:W-:-:S03]  /*27420*/  PRMT R19, RZ, 0x7610, R19 ;  /* 0x00007610ff137816 */ /* 0x000fc60000000013 */
[----:B------:R-:W-:Y:S01]  /*27430*/  STL [R1+0xe7c], R27 ;  /* 0x000e7c1b01007387 */ /* 0x000fe20000100800 */
[----:B0-----:R-:W-:Y:S02]  /*27440*/  @P2 IMAD.MOV.U32 R20, RZ, RZ, R26 ;  /* 0x000000ffff142224 */ /* 0x001fe400078e001a */
[----:B------:R-:W-:Y:S01]  /*27450*/  @P2 IMAD.MOV.U32 R21, RZ, RZ, R27 ;  /* 0x000000ffff152224 */ /* 0x000fe200078e001b */
[----:B------:R-:W4:Y:S01]  /*27460*/  LDL.LU R33, [R1+0xd4c] ;  /* 0x000d4c0001217983 */ /* 0x000f220000300800 */
[----:B------:R-:W-:-:S03]  /*27470*/  IADD3 R22, P1, PT, R3, R22, RZ ;  /* 0x0000001603167210 */ /* 0x000fc60007f3e0ff */
[----:B------:R0:W4:Y:S01]  /*27480*/  @P2 LDG.E.U8 R19, desc[UR20][R20.64] ;  /* 0x0000001414132981 */ /* 0x000122000c1e1100 */
[----:B------:R-:W-:Y:S01]  /*27490*/  ISETP.GT.AND P2, PT, R5, 0xc9, PT ;  /* 0x000000c90500780c */ /* 0x000fe20003f44270 */
[----:B------:R-:W-:Y:S01]  /*274a0*/  IMAD.X R23, R4, 0x1, R23, P1 ;  /* 0x0000000104177824 */ /* 0x000fe200008e0617 */
[----:B0-----:R-:W-:-:S11]  /*274b0*/  PRMT R20, RZ, 0x7610, R20 ;  /* 0x00007610ff147816 */ /* 0x001fd60000000014 */
[----:B------:R0:W4:Y:S01]  /*274c0*/  @P2 LDG.E.U8 R20, desc[UR20][R22.64] ;  /* 0x0000001416142981 */ /* 0x000122000c1e1100 */
[----:B------:R-:W-:-:S03]  /*274d0*/  ISETP.GT.AND P2, PT, R5, 0xca, PT ;  /* 0x000000ca0500780c */ /* 0x000fc60003f44270 */
[----:B--2---:R1:W-:Y:S04]  /*274e0*/  STL [R1+0x220], R32 ;  /* 0x0002202001007387 */ /* 0x0043e80000100800 */
[----:B-1----:R-:W2:Y:S04]  /*274f0*/  LDL.LU R32, [R1+0xd50] ;  /* 0x000d500001207983 */ /* 0x002ea80000300800 */
[----:B------:R-:W2:Y:S04]  /*27500*/  LDL.LU R27, [R1+0xd54] ;  /* 0x000d5400011b7983 */ /* 0x000ea80000300800 */
[----:B------:R-:W-:Y:S04]  /*27510*/  STL [R1+0xd38], R22 ;  /* 0x000d381601007387 */ /* 0x000fe80000100800 */
[----:B------:R0:W-:Y:S04]  /*27520*/  STL [R1+0xd34], R23 ;  /* 0x000d341701007387 */ /* 0x0001e80000100800 */
[----:B------:R-:W2:Y:S01]  /*27530*/  LDL.LU R26, [R1+0xd58] ;  /* 0x000d5800011a7983 */ /* 0x000ea20000300800 */
[----:B---3--:R-:W-:-:S05]  /*27540*/  IADD3 R25, P1, PT, R3, R25, RZ ;  /* 0x0000001903197210 */ /* 0x008fca0007f3e0ff */
[----:B----4-:R-:W-:Y:S01]  /*27550*/  IMAD.X R28, R4, 0x1, R28, P1 ;  /* 0x00000001041c7824 */ /* 0x010fe200008e061c */
[----:B------:R-:W-:Y:S04]  /*27560*/  STL [R1+0xd40], R25 ;  /* 0x000d401901007387 */ /* 0x000fe80000100800 */
[----:B------:R-:W-:Y:S01]  /*27570*/  STL [R1+0xd3c], R28 ;  /* 0x000d3c1c01007387 */ /* 0x000fe20000100800 */
[----:B0-----:R-:W-:-:S03]  /*27580*/  @P2 IMAD.MOV.U32 R23, RZ, RZ, R28 ;  /* 0x000000ffff172224 */ /* 0x001fc600078e001c */
[----:B------:R0:W-:Y:S04]  /*27590*/  STL [R1+0x21c], R29 ;  /* 0x00021c1d01007387 */ /* 0x0001e80000100800 */
[----:B0-----:R-:W3:Y:S04]  /*275a0*/  LDL.LU R29, [R1+0x8b0] ;  /* 0x0008b000011d7983 */ /* 0x001ee80000300800 */
[----:B------:R-:W4:Y:S01]  /*275b0*/  LDL.LU R28, [R1+0x8b4] ;  /* 0x0008b400011c7983 */ /* 0x000f220000300800 */
[----:B------:R-:W-:Y:S01]  /*275c0*/  PRMT R21, RZ, 0x7610, R21 ;  /* 0x00007610ff157816 */ /* 0x000fe20000000015 */
[----:B------:R-:W-:Y:S01]  /*275d0*/  @P2 IMAD.MOV.U32 R22, RZ, RZ, R25 ;  /* 0x000000ffff162224 */ /* 0x000fe200078e0019 */
[----:B------:R-:W-:-:S04]  /*275e0*/  IADD3 R18, P1, PT, R3, R18, RZ ;  /* 0x0000001203127210 */ /* 0x000fc80007f3e0ff */
[----:B------:R0:W3:Y:S01]  /*275f0*/  @P2 LDG.E.U8 R21, desc[UR20][R22.64] ;  /* 0x0000001416152981 */ /* 0x0000e2000c1e1100 */
[----:B------:R-:W-:Y:S01]  /*27600*/  ISETP.GT.AND P2, PT, R5, 0xcb, PT ;  /* 0x000000cb0500780c */ /* 0x000fe20003f44270 */
[----:B------:R-:W-:Y:S02]  /*27610*/  IMAD.X R24, R4, 0x1, R24, P1 ;  /* 0x0000000104187824 */ /* 0x000fe400008e0618 */
[----:B------:R-:W-:Y:S04]  /*27620*/  STL [R1+0xd48], R18 ;  /* 0x000d481201007387 */ /* 0x000fe80000100800 */
[----:B------:R1:W-:Y:S01]  /*27630*/  STL [R1+0xd44], R24 ;  /* 0x000d441801007387 */ /* 0x0003e20000100800 */
[----:B0-----:R-:W-:Y:S02]  /*27640*/  PRMT R22, RZ, 0x7610, R22 ;  /* 0x00007610ff167816 */ /* 0x001fe40000000016 */
[----:B------:R-:W-:Y:S01]  /*27650*/  PRMT R23, RZ, 0x7610, R23 ;  /* 0x00007610ff177816 */ /* 0x000fe20000000017 */
[----:B------:R-:W3:Y:S02]  /*27660*/  LDL.LU R30, [R1+0x8b8] ;  /* 0x0008b800011e7983 */ /* 0x000ee40000300800 */
[----:B------:R-:W-:-:S02]  /*27670*/  @P2 IMAD.MOV.U32 R25, RZ, RZ, R24 ;  /* 0x000000ffff192224 */ /* 0x000fc400078e0018 */
[----:B-1----:R-:W-:Y:S02]  /*27680*/  @P2 IMAD.MOV.U32 R24, RZ, RZ, R18 ;  /* 0x000000ffff182224 */ /* 0x002fe400078e0012 */
[----:B------:R-:W3:Y:S04]  /*27690*/  LDL.LU R18, [R1+0x8bc] ;  /* 0x0008bc0001127983 */ /* 0x000ee80000300800 */
[----:B------:R0:W3:Y:S01]  /*276a0*/  @P2 LDG.E.U8 R22, desc[UR20][R24.64] ;  /* 0x0000001418162981 */ /* 0x0000e2000c1e1100 */
[----:B------:R-:W-:Y:S02]  /*276b0*/  ISETP.GT.AND P2, PT, R5, 0xcc, PT ;  /* 0x000000cc0500780c */ /* 0x000fe40003f44270 */
[----:B------:R-:W-:Y:S02]  /*276c0*/  PRMT R31, RZ, 0x7610, R31 ;  /* 0x00007610ff1f7816 */ /* 0x000fe4000000001f */
[----:B--2---:R-:W-:-:S05]  /*276d0*/  IADD3 R32, P1, PT, R3, R32, RZ ;  /* 0x0000002003207210 */ /* 0x004fca0007f3e0ff */
[----:B------:R-:W-:-:S04]  /*276e0*/  IMAD.X R33, R4, 0x1, R33, P1 ;  /* 0x0000000104217824 */ /* 0x000fc800008e0621 */
[----:B0-----:R-:W-:Y:S02]  /*276f0*/  @P2 IMAD.MOV.U32 R24, RZ, RZ, R32 ;  /* 0x000000ffff182224 */ /* 0x001fe400078e0020 */
[----:B------:R-:W-:-:S05]  /*27700*/  @P2 IMAD.MOV.U32 R25, RZ, RZ, R33 ;  /* 0x000000ffff192224 */ /* 0x000fca00078e0021 */
[----:B------:R0:W2:Y:S01]  /*27710*/  @P2 LDG.E.U8 R23, desc[UR20][R24.64] ;  /* 0x0000001418172981 */ /* 0x0000a2000c1e1100 */
[----:B------:R-:W-:Y:S02]  /*27720*/  ISETP.GT.AND P2, PT, R5, 0xcd, PT ;  /* 0x000000cd0500780c */ /* 0x000fe40003f44270 */
[----:B------:R-:W-:-:S05]  /*27730*/  IADD3 R26, P1, PT, R3, R26, RZ ;  /* 0x0000001a031a7210 */ /* 0x000fca0007f3e0ff */
[----:B------:R-:W-:Y:S01]  /*27740*/  IMAD.X R27, R4, 0x1, R27, P1 ;  /* 0x00000001041b7824 */ /* 0x000fe200008e061b */
[----:B0-----:R-:W-:-:S06]  /*27750*/  PRMT R24, RZ, 0x7610, R24 ;  /* 0x00007610ff187816 */ /* 0x001fcc0000000018 */
[----:B------:R0:W2:Y:S01]  /*27760*/  @P2 LDG.E.U8 R24, desc[UR20][R26.64] ;  /* 0x000000141a182981 */ /* 0x0000a2000c1e1100 */
[----:B------:R-:W-:-:S03]  /*27770*/  ISETP.GT.AND P2, PT, R5, 0xce, PT ;  /* 0x000000ce0500780c */ /* 0x000fc60003f44270 */
[----:B------:R-:W-:Y:S04]  /*27780*/  STL [R1+0xd50], R32 ;  /* 0x000d502001007387 */ /* 0x000fe80000100800 */
[----:B------:R1:W-:Y:S04]  /*27790*/  STL [R1+0xd4c], R33 ;  /* 0x000d4c2101007387 */ /* 0x0003e80000100800 */
[----:B------:R0:W-:Y:S04]  /*277a0*/  STL [R1+0xd58], R26 ;  /* 0x000d581a01007387 */ /* 0x0001e80000100800 */
[----:B------:R0:W-:Y:S04]  /*277b0*/  STL [R1+0xd54], R27 ;  /* 0x000d541b01007387 */ /* 0x0001e80000100800 */
[----:B-1----:R-:W2:Y:S04]  /*277c0*/  LDL.LU R33, [R1+0xe74] ;  /* 0x000e740001217983 */ /* 0x002ea80000300800 */
[----:B------:R-:W2:Y:S01]  /*277d0*/  LDL.LU R32, [R1+0xe80] ;  /* 0x000e800001207983 */ /* 0x000ea20000300800 */
[----:B----4-:R-:W-:-:S05]  /*277e0*/  IADD3 R28, P1, PT, R3, R28, RZ ;  /* 0x0000001c031c7210 */ /* 0x010fca0007f3e0ff */
[----:B---3--:R-:W-:Y:S02]  /*277f0*/  IMAD.X R29, R4, 0x1, R29, P1 ;  /* 0x00000001041d7824 */ /* 0x008fe400008e061d */
[----:B0-----:R-:W-:Y:S02]  /*27800*/  @P2 IMAD.MOV.U32 R26, RZ, RZ, R28 ;  /* 0x000000ffff1a2224 */ /* 0x001fe400078e001c */
[----:B------:R-:W-:-:S05]  /*27810*/  @P2 IMAD.MOV.U32 R27, RZ, RZ, R29 ;  /* 0x000000ffff1b2224 */ /* 0x000fca00078e001d */
[----:B------:R0:W3:Y:S04]  /*27820*/  @P2 LDG.E.U8 R31, desc[UR20][R26.64] ;  /* 0x000000141a1f2981 */ /* 0x0000e8000c1e1100 */
[----:B------:R-:W-:Y:S04]  /*27830*/  STL [R1+0x8b4], R28 ;  /* 0x0008b41c01007387 */ /* 0x000fe80000100800 */
[----:B------:R1:W-:Y:S01]  /*27840*/  STL [R1+0x8b0], R29 ;  /* 0x0008b01d01007387 */ /* 0x0003e20000100800 */
[----:B------:R-:W-:-:S03]  /*27850*/  ISETP.GT.AND P2, PT, R5, 0xcf, PT ;  /* 0x000000cf0500780c */ /* 0x000fc60003f44270 */
[----:B-1----:R-:W4:Y:S04]  /*27860*/  LDL.LU R29, [R1+0xd5c] ;  /* 0x000d5c00011d7983 */ /* 0x002f280000300800 */
[----:B------:R-:W4:Y:S01]  /*27870*/  LDL.LU R28, [R1+0xd60] ;  /* 0x000d6000011c7983 */ /* 0x000f220000300800 */
[----:B------:R-:W-:-:S05]  /*27880*/  IADD3 R18, P1, PT, R3, R18, RZ ;  /* 0x0000001203127210 */ /* 0x000fca0007f3e0ff */
[----:B------:R-:W-:Y:S01]  /*27890*/  IMAD.X R30, R4, 0x1, R30, P1 ;  /* 0x00000001041e7824 */ /* 0x000fe200008e061e */
[----:B------:R1:W-:Y:S01]  /*278a0*/  STL [R1+0x8bc], R18 ;  /* 0x0008bc1201007387 */ /* 0x0003e20000100800 */
[----:B0-----:R-:W-:-:S03]  /*278b0*/  @P2 IMAD.MOV.U32 R26, RZ, RZ, R18 ;  /* 0x000000ffff1a2224 */ /* 0x001fc600078e0012 */
[----:B------:R-:W-:Y:S04]  /*278c0*/  STL [R1+0x8b8], R30 ;  /* 0x0008b81e01007387 */ /* 0x000fe80000100800 */
[----:B------:R-:W4:Y:S04]  /*278d0*/  LDL.LU R34, [R1+0xd64] ;  /* 0x000d640001227983 */ /* 0x000f280000300800 */
[----:B-1----:R-:W4:Y:S01]  /*278e0*/  LDL.LU R18, [R1+0xd68] ;  /* 0x000d680001127983 */ /* 0x002f220000300800 */
[----:B------:R-:W-:Y:S01]  /*278f0*/  @P2 IMAD.MOV.U32 R27, RZ, RZ, R30 ;  /* 0x000000ffff1b2224 */ /* 0x000fe200078e001e */
[----:B------:R-:W-:-:S06]  /*27900*/  PRMT R35, RZ, 0x7610, R35 ;  /* 0x00007610ff237816 */ /* 0x000fcc0000000023 */
[----:B------:R0:W4:Y:S01]  /*27910*/  @P2 LDG.E.U8 R35, desc[UR20][R26.64] ;  /* 0x000000141a232981 */ /* 0x000122000c1e1100 */
[----:B------:R-:W-:-:S03]  /*27920*/  ISETP.GT.AND P2, PT, R5, 0xd0, PT ;  /* 0x000000d00500780c */ /* 0x000fc60003f44270 */
[----:B---3--:R1:W-:Y:S04]  /*27930*/  STL [R1+0x218], R31 ;  /* 0x0002181f01007387 */ /* 0x0083e80000100800 */
[----:B-1----:R-:W3:Y:S04]  /*27940*/  LDL.LU R31, [R1+0xd6c] ;  /* 0x000d6c00011f7983 */ /* 0x002ee80000300800 */
[----:B------:R-:W3:Y:S01]  /*27950*/  LDL.LU R30, [R1+0xd70] ;  /* 0x000d7000011e7983 */ /* 0x000ee20000300800 */
[----:B--2---:R-:W-:Y:S02]  /*27960*/  IADD3 R32, P1, PT, R3, R32, RZ ;  /* 0x0000002003207210 */ /* 0x004fe40007f3e0ff */
[----:B------:R-:W-:-:S03]  /*27970*/  PRMT R25, RZ, 0x7610, R25 ;  /* 0x00007610ff197816 */ /* 0x000fc60000000019 */
[----:B------:R-:W-:Y:S02]  /*27980*/  IMAD.X R33, R4, 0x1, R33, P1 ;  /* 0x0000000104217824 */ /* 0x000fe400008e0621 */
[----:B0-----:R-:W-:Y:S02]  /*27990*/  @P2 IMAD.MOV.U32 R26, RZ, RZ, R32 ;  /* 0x000000ffff1a2224 */ /* 0x001fe400078e0020 */
[----:B------:R-:W-:Y:S01]  /*279a0*/  @P2 IMAD.MOV.U32 R27, RZ, RZ, R33 ;  /* 0x000000ffff1b2224 */ /* 0x000fe200078e0021 */
[----:B----4-:R-:W-:-:S04]  /*279b0*/  IADD3 R28, P1, PT, R3, R28, RZ ;  /* 0x0000001c031c7210 */ /* 0x010fc80007f3e0ff */
[----:B------:R0:W2:Y:S01]  /*279c0*/  @P2 LDG.E.U8 R25, desc[UR20][R26.64] ;  /* 0x000000141a192981 */ /* 0x0000a2000c1e1100 */
[----:B------:R-:W-:Y:S01]  /*279d0*/  ISETP.GT.AND P2, PT, R5, 0xd1, PT ;  /* 0x000000d10500780c */ /* 0x000fe20003f44270 */
[----:B------:R-:W-:Y:S02]  /*279e0*/  IMAD.X R29, R4, 0x1, R29, P1 ;  /* 0x00000001041d7824 */ /* 0x000fe400008e061d */
[----:B------:R-:W-:Y:S04]  /*279f0*/  STL [R1+0xe80], R32 ;  /* 0x000e802001007387 */ /* 0x000fe80000100800 */
[----:B------:R1:W-:Y:S01]  /*27a00*/  STL [R1+0xe74], R33 ;  /* 0x000e742101007387 */ /* 0x0003e20000100800 */
[----:B0-----:R-:W-:-:S03]  /*27a10*/  PRMT R26, RZ, 0x7610, R26 ;  /* 0x00007610ff1a7816 */ /* 0x001fc6000000001a */
[----:B------:R-:W4:Y:S04]  /*27a20*/  LDL.LU R36, [R1+0xd74] ;  /* 0x000d740001247983 */ /* 0x000f280000300800 */
[----:B------:R0:W-:Y:S04]  /*27a30*/  STL [R1+0xd60], R28 ;  /* 0x000d601c01007387 */ /* 0x0001e80000100800 */
[----:B------:R-:W-:Y:S04]  /*27a40*/  STL [R1+0xd5c], R29 ;  /* 0x000d5c1d01007387 */ /* 0x000fe80000100800 */
[----:B-1----:R-:W2:Y:S04]  /*27a50*/  LDL.LU R33, [R1+0xd78] ;  /* 0x000d780001217983 */ /* 0x002ea80000300800 */
[----:B------:R0:W2:Y:S01]  /*27a60*/  @P2 LDG.E.U8 R26, desc[UR20][R28.64] ;  /* 0x000000141c1a2981 */ /* 0x0000a2000c1e1100 */
[----:B------:R-:W-:-:S02]  /*27a70*/  ISETP.GT.AND P2, PT, R5, 0xd2, PT ;  /* 0x000000d20500780c */ /* 0x000fc40003f44270 */
[----:B------:R-:W-:Y:S01]  /*27a80*/  IADD3 R18, P1, PT, R3, R18, RZ ;  /* 0x0000001203127210 */ /* 0x000fe20007f3e0ff */
[----:B------:R-:W4:Y:S04]  /*27a90*/  LDL.LU R32, [R1+0xd7c] ;  /* 0x000d7c0001207983 */ /* 0x000f280000300800 */
[----:B------:R-:W-:Y:S01]  /*27aa0*/  IMAD.X R34, R4, 0x1, R34, P1 ;  /* 0x0000000104227824 */ /* 0x000fe200008e0622 */
[----:B------:R1:W-:Y:S04]  /*27ab0*/  STL [R1+0xd68], R18 ;  /* 0x000d681201007387 */ /* 0x0003e80000100800 */
[----:B------:R-:W-:Y:S01]  /*27ac0*/  STL [R1+0xd64], R34 ;  /* 0x000d642201007387 */ /* 0x000fe20000100800 */
[----:B0-----:R-:W-:-:S03]  /*27ad0*/  @P2 IMAD.MOV.U32 R28, RZ, RZ, R18 ;  /* 0x000000ffff1c2224 */ /* 0x001fc600078e0012 */
[----:B-1----:R-:W4:Y:S01]  /*27ae0*/  LDL.LU R18, [R1+0xd80] ;  /* 0x000d800001127983 */ /* 0x002f220000300800 */
[----:B------:R-:W-:-:S03]  /*27af0*/  @P2 IMAD.MOV.U32 R29, RZ, RZ, R34 ;  /* 0x000000ffff1d2224 */ /* 0x000fc600078e0022 */
[----:B------:R0:W-:Y:S01]  /*27b00*/  STL [R1+0x214], R35 ;  /* 0x0002142301007387 */ /* 0x0001e20000100800 */
[----:B---3--:R-:W-:-:S05]  /*27b10*/  IADD3 R30, P1, PT, R3, R30, RZ ;  /* 0x0000001e031e7210 */ /* 0x008fca0007f3e0ff */
[----:B------:R-:W-:Y:S01]  /*27b20*/  IMAD.X R31, R4, 0x1, R31, P1 ;  /* 0x00000001041f7824 */ /* 0x000fe200008e061f */
[----:B------:R1:W-:Y:S04]  /*27b30*/  STL [R1+0xd70], R30 ;  /* 0x000d701e01007387 */ /* 0x0003e80000100800 */
[----:B------:R3:W-:Y:S04]  /*27b40*/  STL [R1+0xd6c], R31 ;  /* 0x000d6c1f01007387 */ /* 0x0007e80000100800 */
[----:B0-----:R-:W4:Y:S04]  /*27b50*/  LDL.LU R35, [R1+0x8c0] ;  /* 0x0008c00001237983 */ /* 0x001f280000300800 */
[----:B------:R-:W4:Y:S01]  /*27b60*/  LDL.LU R34, [R1+0x8c4] ;  /* 0x0008c40001227983 */ /* 0x000f220000300800 */
[----:B------:R-:W-:-:S06]  /*27b70*/  PRMT R27, RZ, 0x7610, R27 ;  /* 0x00007610ff1b7816 */ /* 0x000fcc000000001b */
[----:B------:R0:W4:Y:S01]  /*27b80*/  @P2 LDG.E.U8 R27, desc[UR20][R28.64] ;  /* 0x000000141c1b2981 */ /* 0x000122000c1e1100 */
[----:B------:R-:W-:Y:S02]  /*27b90*/  ISETP.GT.AND P2, PT, R5, 0xd3, PT ;  /* 0x000000d30500780c */ /* 0x000fe40003f44270 */
[----:B0-----:R-:W-:-:S11]  /*27ba0*/  PRMT R28, RZ, 0x7610, R28 ;  /* 0x00007610ff1c7816 */ /* 0x001fd6000000001c */
[----:B------:R1:W4:Y:S01]  /*27bb0*/  @P2 LDG.E.U8 R28, desc[UR20][R30.64] ;  /* 0x000000141e1c2981 */ /* 0x000322000c1e1100 */
[----:B------:R-:W-:Y:S02]  /*27bc0*/  ISETP.GT.AND P2, PT, R5, 0xd4, PT ;  /* 0x000000d40500780c */ /* 0x000fe40003f44270 */
[----:B--2---:R-:W-:Y:S02]  /*27bd0*/  IADD3 R33, P1, PT, R3, R33, RZ ;  /* 0x0000002103217210 */ /* 0x004fe40007f3e0ff */
[----:B------:R-:W-:-:S03]  /*27be0*/  PRMT R29, RZ, 0x7610, R29 ;  /* 0x00007610ff1d7816 */ /* 0x000fc6000000001d */
[----:B----4-:R-:W-:Y:S01]  /*27bf0*/  IMAD.X R36, R4, 0x1, R36, P1 ;  /* 0x0000000104247824 */ /* 0x010fe200008e0624 */
[----:B------:R0:W-:Y:S05]  /*27c00*/  STL [R1+0xd78], R33 ;  /* 0x000d782101007387 */ /* 0x0001ea0000100800 */
[----:B-1----:R-:W-:Y:S02]  /*27c10*/  @P2 IMAD.MOV.U32 R30, RZ, RZ, R33 ;  /* 0x000000ffff1e2224 */ /* 0x002fe400078e0021 */
[----:B---3--:R-:W-:Y:S01]  /*27c20*/  @P2 IMAD.MOV.U32 R31, RZ, RZ, R36 ;  /* 0x000000ffff1f2224 */ /* 0x008fe200078e0024 */
[----:B------:R1:W-:Y:S04]  /*27c30*/  STL [R1+0xd74], R36 ;  /* 0x000d742401007387 */ /* 0x0003e80000100800 */
[----:B------:R-:W2:Y:S04]  /*27c40*/  LDL.LU R38, [R1+0x8c8] ;  /* 0x0008c80001267983 */ /* 0x000ea80000300800 */
[----:B------:R-:W3:Y:S04]  /*27c50*/  LDL.LU R37, [R1+0x8cc] ;  /* 0x0008cc0001257983 */ /* 0x000ee80000300800 */
[----:B------:R4:W2:Y:S01]  /*27c60*/  @P2 LDG.E.U8 R29, desc[UR20][R30.64] ;  /* 0x000000141e1d2981 */ /* 0x0008a2000c1e1100 */
[----:B------:R-:W-:-:S02]  /*27c70*/  ISETP.GT.AND P2, PT, R5, 0xd5, PT ;  /* 0x000000d50500780c */ /* 0x000fc40003f44270 */
[----:B------:R-:W-:-:S05]  /*27c80*/  IADD3 R18, P1, PT, R3, R18, RZ ;  /* 0x0000001203127210 */ /* 0x000fca0007f3e0ff */
[----:B------:R-:W-:Y:S01]  /*27c90*/  IMAD.X R32, R4, 0x1, R32, P1 ;  /* 0x0000000104207824 */ /* 0x000fe200008e0620 */
[----:B------:R-:W-:Y:S01]  /*27ca0*/  STL [R1+0xd80], R18 ;  /* 0x000d801201007387 */ /* 0x000fe20000100800 */
[----:B----4-:R-:W-:-:S03]  /*27cb0*/  PRMT R30, RZ, 0x7610, R30 ;  /* 0x00007610ff1e7816 */ /* 0x010fc6000000001e */
[----:B------:R4:W-:Y:S01]  /*27cc0*/  STL [R1+0xd7c], R32 ;  /* 0x000d7c2001007387 */ /* 0x0009e20000100800 */
[----:B0-----:R-:W-:-:S03]  /*27cd0*/  @P2 IMAD.MOV.U32 R33, RZ, RZ, R32 ;  /* 0x000000ffff212224 */ /* 0x001fc600078e0020 */
[----:B-1----:R-:W2:Y:S01]  /*27ce0*/  LDL.LU R36, [R1+0xe68] ;  /* 0x000e680001247983 */ /* 0x002ea20000300800 */
[----:B----4-:R-:W-:-:S03]  /*27cf0*/  @P2 IMAD.MOV.U32 R32, RZ, RZ, R18 ;  /* 0x000000ffff202224 */ /* 0x010fc600078e0012 */
[----:B------:R-:W4:Y:S04]  /*27d00*/  LDL.LU R18, [R1+0xe78] ;  /* 0x000e780001127983 */ /* 0x000f280000300800 */
[----:B------:R0:W4:Y:S01]  /*27d10*/  @P2 LDG.E.U8 R30, desc[UR20][R32.64] ;  /* 0x00000014201e2981 */ /* 0x000122000c1e1100 */
[----:B------:R-:W-:Y:S02]  /*27d20*/  ISETP.GT.AND P2, PT, R5, 0xd6, PT ;  /* 0x000000d60500780c */ /* 0x000fe40003f44270 */
[----:B------:R-:W-:-:S05]  /*27d30*/  IADD3 R34, P1, PT, R3, R34, RZ ;  /* 0x0000002203227210 */ /* 0x000fca0007f3e0ff */
[----:B------:R-:W-:Y:S01]  /*27d40*/  IMAD.X R35, R4, 0x1, R35, P1 ;  /* 0x0000000104237824 */ /* 0x000fe200008e0623 */
[----:B------:R-:W-:Y:S05]  /*27d50*/  STL [R1+0x8c4], R34 ;  /* 0x0008c42201007387 */ /* 0x000fea0000100800 */
[----:B0-----:R-:W-:Y:S02]  /*27d60*/  @P2 IMAD.MOV.U32 R32, RZ, RZ, R34 ;  /* 0x000000ffff202224 */ /* 0x001fe400078e0022 */
[----:B------:R-:W-:Y:S01]  /*27d70*/  @P2 IMAD.MOV.U32 R33, RZ, RZ, R35 ;  /* 0x000000ffff212224 */ /* 0x000fe200078e0023 */
[----:B------:R0:W-:Y:S04]  /*27d80*/  STL [R1+0x8c0], R35 ;  /* 0x0008c02301007387 */ /* 0x0001e80000100800 */
[----:B0-----:R-:W4:Y:S04]  /*27d90*/  LDL.LU R35, [R1+0xd84] ;  /* 0x000d840001237983 */ /* 0x001f280000300800 */
[----:B------:R-:W4:Y:S01]  /*27da0*/  LDL.LU R34, [R1+0xd88] ;  /* 0x000d880001227983 */ /* 0x000f220000300800 */
[----:B------:R-:W-:-:S06]  /*27db0*/  PRMT R40, RZ, 0x7610, R40 ;  /* 0x00007610ff287816 */ /* 0x000fcc0000000028 */
[----:B------:R0:W4:Y:S01]  /*27dc0*/  @P2 LDG.E.U8 R40, desc[UR20][R32.64] ;  /* 0x0000001420282981 */ /* 0x000122000c1e1100 */
[----:B------:R-:W-:Y:S02]  /*27dd0*/  ISETP.GT.AND P2, PT, R5, 0xd7, PT ;  /* 0x000000d70500780c */ /* 0x000fe40003f44270 */
[----:B------:R-:W-:Y:S02]  /*27de0*/  PRMT R39, RZ, 0x7610, R39 ;  /* 0x00007610ff277816 */ /* 0x000fe40000000027 */
[----:B---3--:R-:W-:-:S05]  /*27df0*/  IADD3 R37, P1, PT, R3, R37, RZ ;  /* 0x0000002503257210 */ /* 0x008fca0007f3e0ff */
[----:B--2---:R-:W-:Y:S01]  /*27e00*/  IMAD.X R38, R4, 0x1, R38, P1 ;  /* 0x0000000104267824 */ /* 0x004fe200008e0626 */
[----:B------:R-:W-:Y:S03]  /*27e10*/  STL [R1+0x8cc], R37 ;  /* 0x0008cc2501007387 */ /* 0x000fe60000100800 */
[----:B0-----:R-:W-:Y:S02]  /*27e20*/  @P2 IMAD.MOV.U32 R32, RZ, RZ, R37 ;  /* 0x000000ffff202224 */ /* 0x001fe400078e0025 */
[----:B------:R-:W-:Y:S01]  /*27e30*/  @P2 IMAD.MOV.U32 R33, RZ, RZ, R38 ;  /* 0x000000ffff212224 */ /* 0x000fe200078e0026 */
[----:B------:R0:W-:Y:S04]  /*27e40*/  STL [R1+0x8c8], R38 ;  /* 0x0008c82601007387 */ /* 0x0001e80000100800 */
[----:B------:R1:W2:Y:S01]  /*27e50*/  @P2 LDG.E.U8 R39, desc[UR20][R32.64] ;  /* 0x0000001420272981 */ /* 0x0002a2000c1e1100 */
[----:B------:R-:W-:-:S03]  /*27e60*/  ISETP.GT.AND P2, PT, R5, 0xd8, PT ;  /* 0x000000d80500780c */ /* 0x000fc60003f44270 */
[----:B0-----:R-:W3:Y:S04]  /*27e70*/  LDL.LU R38, [R1+0xd8c] ;  /* 0x000d8c0001267983 */ /* 0x001ee80000300800 */
[----:B------:R-:W2:Y:S01]  /*27e80*/  LDL.LU R37, [R1+0xd90] ;  /* 0x000d900001257983 */ /* 0x000ea20000300800 */
[----:B----4-:R-:W-:-:S05]  /*27e90*/  IADD3 R18, P1, PT, R3, R18, RZ ;  /* 0x0000001203127210 */ /* 0x010fca0007f3e0ff */
[----:B------:R-:W-:Y:S01]  /*27ea0*/  IMAD.X R36, R4, 0x1, R36, P1 ;  /* 0x0000000104247824 */ /* 0x000fe200008e0624 */
[----:B------:R-:W-:Y:S01]  /*27eb0*/  STL [R1+0xe78], R18 ;  /* 0x000e781201007387 */ /* 0x000fe20000100800 */
[----:B-1----:R-:W-:Y:S02]  /*27ec0*/  @P2 IMAD.MOV.U32 R32, RZ, RZ, R18 ;  /* 0x000000ffff202224 */ /* 0x002fe400078e0012 */
[----:B------:R-:W-:Y:S01]  /*27ed0*/  @P2 IMAD.MOV.U32 R33, RZ, RZ, R36 ;  /* 0x000000ffff212224 */ /* 0x000fe200078e0024 */
[----:B------:R0:W-:Y:S04]  /*27ee0*/  STL [R1+0xe68], R36 ;  /* 0x000e682401007387 */ /* 0x0001e80000100800 */
[----:B0-----:R-:W4:Y:S04]  /*27ef0*/  LDL.LU R36, [R1+0xd94] ;  /* 0x000d940001247983 */ /* 0x001f280000300800 */
[----:B------:R-:W4:Y:S01]  /*27f00*/  LDL.LU R18, [R1+0xd98] ;  /* 0x000d980001127983 */ /* 0x000f220000300800 */
[----:B------:R-:W-:-:S05]  /*27f10*/  IADD3 R34, P1, PT, R3, R34, RZ ;  /* 0x0000002203227210 */ /* 0x000fca0007f3e0ff */
[----:B------:R-:W-:Y:S01]  /*27f20*/  IMAD.X R35, R4, 0x1, R35, P1 ;  /* 0x0000000104237824 */ /* 0x000fe200008e0623 */
[----:B------:R0:W-:Y:S04]  /*27f30*/  STL [R1+0xd88], R34 ;  /* 0x000d882201007387 */ /* 0x0001e80000100800 */
[----:B------:R1:W-:Y:S04]  /*27f40*/  STL [R1+0xd84], R35 ;  /* 0x000d842301007387 */ /* 0x0003e80000100800 */
[----:B------:R-:W4:Y:S04]  /*27f50*/  LDL.LU R42, [R1+0xd9c] ;  /* 0x000d9c00012a7983 */ /* 0x000f280000300800 */
        /* <DEDUP_REMOVED lines=9> */
[----:B---3--:R-:W-:Y:S01]  /*27ff0*/  IMAD.X R38, R4, 0x1, R38, P1 ;  /* 0x0000000104267824 */ /* 0x008fe200008e0626 */
[----:B------:R-:W-:Y:S05]  /*28000*/  STL [R1+0x200], R40 ;  /* 0x0002002801007387 */ /* 0x000fea0000100800 */
[----:B0-----:R-:W-:Y:S02]  /*28010*/  @P2 IMAD.MOV.U32 R34, RZ, RZ, R37 ;  /* 0x000000ffff222224 */ /* 0x001fe400078e0025 */
[----:B-1----:R-:W-:Y:S01]  /*28020*/  @P2 IMAD.MOV.U32 R35, RZ, RZ, R38 ;  /* 0x000000ffff232224 */ /* 0x002fe200078e0026 */
[----:B------:R-:W-:Y:S04]  /*28030*/  STL [R1+0xd90], R37 ;  /* 0x000d902501007387 */ /* 0x000fe80000100800 */
[----:B------:R-:W-:Y:S04]  /*28040*/  STL [R1+0xd8c], R38 ;  /* 0x000d8c2601007387 */ /* 0x000fe80000100800 */
[----:B------:R0:W-:Y:S04]  /*28050*/  STL [R1+0x1ec], R39 ;  /* 0x0001ec2701007387 */ /* 0x0001e80000100800 */
[----:B------:R1:W2:Y:S01]  /*28060*/  @P2 LDG.E.U8 R33, desc[UR20][R34.64] ;  /* 0x0000001422212981 */ /* 0x0002a2000c1e1100 */
[----:B------:R-:W-:-:S03]  /*28070*/  ISETP.GT.AND P2, PT, R5, 0xdb, PT ;  /* 0x000000db0500780c */ /* 0x000fc60003f44270 */
[----:B0-----:R-:W3:Y:S01]  /*28080*/  LDL.LU R39, [R1+0xda4] ;  /* 0x000da40001277983 */ /* 0x001ee20000300800 */
[----:B----4-:R-:W-:-:S03]  /*28090*/  IADD3 R18, P1, PT, R3, R18, RZ ;  /* 0x0000001203127210 */ /* 0x010fc60007f3e0ff */
[----:B------:R-:W4:Y:S02]  /*280a0*/  LDL.LU R38, [R1+0xda8] ;  /* 0x000da80001267983 */ /* 0x000f240000300800 */
[----:B------:R-:W-:Y:S02]  /*280b0*/  IMAD.X R36, R4, 0x1, R36, P1 ;  /* 0x0000000104247824 */ /* 0x000fe400008e0624 */
[----:B------:R-:W-:Y:S02]  /*280c0*/  STL [R1+0xd98], R18 ;  /* 0x000d981201007387 */ /* 0x000fe40000100800 */
[----:B------:R-:W-:Y:S02]  /*280d0*/  @P2 IMAD.MOV.U32 R37, RZ, RZ, R36 ;  /* 0x000000ffff252224 */ /* 0x000fe400078e0024 */
[----:B------:R0:W-:Y:S04]  /*280e0*/  STL [R1+0xd94], R36 ;  /* 0x000d942401007387 */ /* 0x0001e80000100800 */
[----:B------:R-:W2:Y:S01]  /*280f0*/  LDL.LU R40, [R1+0x8d0] ;  /* 0x0008d00001287983 */ /* 0x000ea20000300800 */
[----:B0-----:R-:W-:-:S03]  /*28100*/  @P2 IMAD.MOV.U32 R36, RZ, RZ, R18 ;  /* 0x000000ffff242224 */ /* 0x001fc600078e0012 */
[----:B------:R-:W2:Y:S01]  /*28110*/  LDL.LU R18, [R1+0x8d4] ;  /* 0x0008d40001127983 */ /* 0x000ea20000300800 */
[----:B------:R-:W-:-:S05]  /*28120*/  IADD3 R41, P1, PT, R3, R41, RZ ;  /* 0x0000002903297210 */ /* 0x000fca0007f3e0ff */
[----:B------:R-:W-:Y:S01]  /*28130*/  IMAD.X R42, R4, 0x1, R42, P1 ;  /* 0x00000001042a7824 */ /* 0x000fe200008e062a */
[----:B------:R-:W-:Y:S04]  /*28140*/  STL [R1+0xda0], R41 ;  /* 0x000da02901007387 */ /* 0x000fe80000100800 */
[----:B------:R0:W-:Y:S04]  /*28150*/  STL [R1+0xd9c], R42 ;  /* 0x000d9c2a01007387 */ /* 0x0001e80000100800 */
[----:B------:R-:W2:Y:S04]  /*28160*/  LDL.LU R45, [R1+0x8d8] ;  /* 0x0008d800012d7983 */ /* 0x000ea80000300800 */
[----:B------:R-:W2:Y:S01]  /*28170*/  LDL.LU R44, [R1+0x8dc] ;  /* 0x0008dc00012c7983 */ /* 0x000ea20000300800 */
[----:B-1----:R-:W-:-:S06]  /*28180*/  PRMT R34, RZ, 0x7610, R34 ;  /* 0x00007610ff227816 */ /* 0x002fcc0000000022 */
[----:B------:R1:W2:Y:S01]  /*28190*/  @P2 LDG.E.U8 R34, desc[UR20][R36.64] ;  /* 0x0000001424222981 */ /* 0x0002a2000c1e1100 */
[----:B------:R-:W-:Y:S02]  /*281a0*/  ISETP.GT.AND P2, PT, R5, 0xdc, PT ;  /* 0x000000dc0500780c */ /* 0x000fe40003f44270 */
[----:B------:R-:W-:-:S11]  /*281b0*/  PRMT R35, RZ, 0x7610, R35 ;  /* 0x00007610ff237816 */ /* 0x000fd60000000023 */
[----:B-1----:R-:W-:Y:S02]  /*281c0*/  @P2 IMAD.MOV.U32 R36, RZ, RZ, R41 ;  /* 0x000000ffff242224 */ /* 0x002fe400078e0029 */
[----:B------:R-:W-:-:S05]  /*281d0*/  @P2 IMAD.MOV.U32 R37, RZ, RZ, R42 ;  /* 0x000000ffff252224 */ /* 0x000fca00078e002a */
[----:B------:R1:W2:Y:S01]  /*281e0*/  @P2 LDG.E.U8 R35, desc[UR20][R36.64] ;  /* 0x0000001424232981 */ /* 0x0002a2000c1e1100 */
[----:B------:R-:W-:Y:S02]  /*281f0*/  ISETP.GT.AND P2, PT, R5, 0xdd, PT ;  /* 0x000000dd0500780c */ /* 0x000fe40003f44270 */
[----:B-1----:R-:W-:Y:S02]  /*28200*/  PRMT R36, RZ, 0x7610, R36 ;  /* 0x00007610ff247816 */ /* 0x002fe40000000024 */
[----:B----4-:R-:W-:-:S05]  /*28210*/  IADD3 R38, P1, PT, R3, R38, RZ ;  /* 0x0000002603267210 */ /* 0x010fca0007f3e0ff */
[----:B---3--:R-:W-:-:S05]  /*28220*/  IMAD.X R39, R4, 0x1, R39, P1 ;  /* 0x0000000104277824 */ /* 0x008fca00008e0627 */
[----:B------:R1:W3:Y:S01]  /*28230*/  @P2 LDG.E.U8 R36, desc[UR20][R38.64] ;  /* 0x0000001426242981 */ /* 0x0002e2000c1e1100 */
[----:B------:R-:W-:Y:S02]  /*28240*/  ISETP.GT.AND P2, PT, R5, 0xde, PT ;  /* 0x000000de0500780c */ /* 0x000fe40003f44270 */
[----:B--2---:R-:W-:Y:S01]  /*28250*/  IADD3 R18, P1, PT, R3, R18, RZ ;  /* 0x0000001203127210 */ /* 0x004fe20007f3e0ff */
[----:B------:R1:W-:Y:S01]  /*28260*/  STL [R1+0xda8], R38 ;  /* 0x000da82601007387 */ /* 0x0003e20000100800 */
[----:B------:R-:W-:-:S03]  /*28270*/  PRMT R46, RZ, 0x7610, R46 ;  /* 0x00007610ff2e7816 */ /* 0x000fc6000000002e */
[----:B------:R-:W-:Y:S01]  /*28280*/  IMAD.X R40, R4, 0x1, R40, P1 ;  /* 0x0000000104287824 */ /* 0x000fe200008e0628 */
[----:B------:R2:W-:Y:S04]  /*28290*/  STL [R1+0xda4], R39 ;  /* 0x000da42701007387 */ /* 0x0005e80000100800 */
[----:B0-----:R-:W4:Y:S01]  /*282a0*/  LDL.LU R42, [R1+0xe6c] ;  /* 0x000e6c00012a7983 */ /* 0x001f220000300800 */
[----:B-1----:R-:W-:-:S03]  /*282b0*/  @P2 IMAD.MOV.U32 R38, RZ, RZ, R18 ;  /* 0x000000ffff262224 */ /* 0x002fc600078e0012 */
[----:B------:R-:W3:Y:S01]  /*282c0*/  LDL.LU R41, [R1+0xe70] ;  /* 0x000e700001297983 */ /* 0x000ee20000300800 */
[----:B--2---:R-:W-:-:S05]  /*282d0*/  @P2 IMAD.MOV.U32 R39, RZ, RZ, R40 ;  /* 0x000000ffff272224 */ /* 0x004fca00078e0028 */
[----:B------:R0:W2:Y:S01]  /*282e0*/  @P2 LDG.E.U8 R46, desc[UR20][R38.64] ;  /* 0x00000014262e2981 */ /* 0x0000a2000c1e1100 */
[----:B------:R-:W-:Y:S02]  /*282f0*/  ISETP.GT.AND P2, PT, R5, 0xdf, PT ;  /* 0x000000df0500780c */ /* 0x000fe40003f44270 */
[----:B------:R-:W-:Y:S02]  /*28300*/  PRMT R43, RZ, 0x7610, R43 ;  /* 0x00007610ff2b7816 */ /* 0x000fe4000000002b */
[----:B------:R-:W-:-:S05]  /*28310*/  IADD3 R44, P1, PT, R3, R44, RZ ;  /* 0x0000002c032c7210 */ /* 0x000fca0007f3e0ff */
[----:B------:R-:W-:-:S04]  /*28320*/  IMAD.X R45, R4, 0x1, R45, P1 ;  /* 0x00000001042d7824 */ /* 0x000fc800008e062d */
[----:B0-----:R-:W-:Y:S02]  /*28330*/  @P2 IMAD.MOV.U32 R38, RZ, RZ, R44 ;  /* 0x000000ffff262224 */ /* 0x001fe400078e002c */
[----:B------:R-:W-:-:S05]  /*28340*/  @P2 IMAD.MOV.U32 R39, RZ, RZ, R45 ;  /* 0x000000ffff272224 */ /* 0x000fca00078e002d */
[----:B------:R0:W2:Y:S04]  /*28350*/  @P2 LDG.E.U8 R43, desc[UR20][R38.64] ;  /* 0x00000014262b2981 */ /* 0x0000a8000c1e1100 */
[----:B------:R-:W-:Y:S04]  /*28360*/  STL [R1+0x8d4], R18 ;  /* 0x0008d41201007387 */ /* 0x000fe80000100800 */
[----:B------:R1:W-:Y:S04]  /*28370*/  STL [R1+0x8d0], R40 ;  /* 0x0008d02801007387 */ /* 0x0003e80000100800 */
[----:B-1----:R-:W2:Y:S04]  /*28380*/  LDL.LU R40, [R1+0xdac] ;  /* 0x000dac0001287983 */ /* 0x002ea80000300800 */
[----:B------:R-:W2:Y:S04]  /*28390*/  LDL.LU R18, [R1+0xdb0] ;  /* 0x000db00001127983 */ /* 0x000ea80000300800 */
[----:B------:R-:W-:Y:S01]  /*283a0*/  STL [R1+0x8dc], R44 ;  /* 0x0008dc2c01007387 */ /* 0x000fe20000100800 */
[----:B------:R-:W-:-:S03]  /*283b0*/  ISETP.GT.AND P2, PT, R5, 0xe0, PT ;  /* 0x000000e00500780c */ /* 0x000fc60003f44270 */
[----:B------:R1:W-:Y:S04]  /*283c0*/  STL [R1+0x8d8], R45 ;  /* 0x0008d82d01007387 */ /* 0x0003e80000100800 */
[----:B-1----:R-:W2:Y:S04]  /*283d0*/  LDL.LU R45, [R1+0xdb4] ;  /* 0x000db400012d7983 */ /* 0x002ea80000300800 */
[----:B------:R-:W2:Y:S01]  /*283e0*/  LDL.LU R44, [R1+0xdb8] ;  /* 0x000db800012c7983 */ /* 0x000ea20000300800 */
[----:B---3--:R-:W-:-:S05]  /*283f0*/  IADD3 R41, P1, PT, R3, R41, RZ ;  /* 0x0000002903297210 */ /* 0x008fca0007f3e0ff */
[----:B----4-:R-:W-:Y:S01]  /*28400*/  IMAD.X R42, R4, 0x1, R42, P1 ;  /* 0x00000001042a7824 */ /* 0x010fe200008e062a */
[----:B------:R-:W-:Y:S04]  /*28410*/  STL [R1+0xe70], R41 ;  /* 0x000e702901007387 */ /* 0x000fe80000100800 */
[----:B------:R-:W-:Y:S01]  /*28420*/  STL [R1+0xe6c], R42 ;  /* 0x000e6c2a01007387 */ /* 0x000fe20000100800 */
[----:B0-----:R-:W-:-:S03]  /*28430*/  @P2 IMAD.MOV.U32 R39, RZ, RZ, R42 ;  /* 0x000000ffff272224 */ /* 0x001fc600078e002a */
[----:B--2---:R0:W-:Y:S04]  /*28440*/  STL [R1+0x1c8], R43 ;  /* 0x0001c82b01007387 */ /* 0x0041e80000100800 */
[----:B0-----:R-:W2:Y:S04]  /*28450*/  LDL.LU R43, [R1+0xdbc] ;  /* 0x000dbc00012b7983 */ /* 0x001ea80000300800 */
[----:B------:R-:W3:Y:S01]  /*28460*/  LDL.LU R42, [R1+0xdc0] ;  /* 0x000dc000012a7983 */ /* 0x000ee20000300800 */
[----:B------:R-:W-:Y:S01]  /*28470*/  PRMT R37, RZ, 0x7610, R37 ;  /* 0x00007610ff257816 */ /* 0x000fe20000000025 */
[----:B------:R-:W-:-:S05]  /*28480*/  @P2 IMAD.MOV.U32 R38, RZ, RZ, R41 ;  /* 0x000000ffff262224 */ /* 0x000fca00078e0029 */
[----:B------:R0:W4:Y:S01]  /*28490*/  @P2 LDG.E.U8 R37, desc[UR20][R38.64] ;  /* 0x0000001426252981 */ /* 0x000122000c1e1100 */
[----:B------:R-:W-:Y:S02]  /*284a0*/  ISETP.GT.AND P2, PT, R5, 0xe1, PT ;  /* 0x000000e10500780c */ /* 0x000fe40003f44270 */
[----:B------:R-:W-:-:S05]  /*284b0*/  IADD3 R18, P1, PT, R3, R18, RZ ;  /* 0x0000001203127210 */ /* 0x000fca0007f3e0ff */
[----:B------:R-:W-:Y:S01]  /*284c0*/  IMAD.X R40, R4, 0x1, R40, P1 ;  /* 0x0000000104287824 */ /* 0x000fe200008e0628 */
[----:B------:R-:W-:Y:S01]  /*284d0*/  STL [R1+0xdb0], R18 ;  /* 0x000db01201007387 */ /* 0x000fe20000100800 */
[----:B0-----:R-:W-:-:S03]  /*284e0*/  PRMT R38, RZ, 0x7610, R38 ;  /* 0x00007610ff267816 */ /* 0x001fc60000000026 */
[----:B------:R0:W-:Y:S01]  /*284f0*/  STL [R1+0xdac], R40 ;  /* 0x000dac2801007387 */ /* 0x0001e20000100800 */
[----:B------:R-:W-:-:S03]  /*28500*/  @P2 IMAD.MOV.U32 R41, RZ, RZ, R40 ;  /* 0x000000ffff292224 */ /* 0x000fc600078e0028 */
[----:B------:R1:W-:Y:S01]  /*28510*/  STL [R1+0x1d0], R46 ;  /* 0x0001d02e01007387 */ /* 0x0003e20000100800 */
[----:B0-----:R-:W-:-:S03]  /*28520*/  @P2 IMAD.MOV.U32 R40, RZ, RZ, R18 ;  /* 0x000000ffff282224 */ /* 0x001fc600078e0012 */
[----:B-1----:R-:W4:Y:S04]  /*28530*/  LDL.LU R46, [R1+0xdc4] ;  /* 0x000dc400012e7983 */ /* 0x002f280000300800 */
[----:B------:R-:W4:Y:S04]  /*28540*/  LDL.LU R18, [R1+0xdc8] ;  /* 0x000dc80001127983 */ /* 0x000f280000300800 */
[----:B------:R0:W4:Y:S01]  /*28550*/  @P2 LDG.E.U8 R38, desc[UR20][R40.64] ;  /* 0x0000001428262981 */ /* 0x000122000c1e1100 */
[----:B------:R-:W-:Y:S02]  /*28560*/  ISETP.GT.AND P2, PT, R5, 0xe2, PT ;  /* 0x000000e20500780c */ /* 0x000fe40003f44270 */
[----:B------:R-:W-:-:S05]  /*28570*/  IADD3 R44, P1, PT, R3, R44, RZ ;  /* 0x0000002c032c7210 */ /* 0x000fca0007f3e0ff */
[----:B------:R-:W-:Y:S01]  /*28580*/  IMAD.X R45, R4, 0x1, R45, P1 ;  /* 0x00000001042d7824 */ /* 0x000fe200008e062d */
[----:B------:R-:W-:Y:S04]  /*28590*/  STL [R1+0xdb8], R44 ;  /* 0x000db82c01007387 */ /* 0x000fe80000100800 */
[----:B------:R1:W-:Y:S01]  /*285a0*/  STL [R1+0xdb4], R45 ;  /* 0x000db42d01007387 */ /* 0x0003e20000100800 */
[----:B0-----:R-:W-:Y:S02]  /*285b0*/  @P2 IMAD.MOV.U32 R41, RZ, RZ, R45 ;  /* 0x000000ffff292224 */ /* 0x001fe400078e002d */
[----:B------:R-:W-:Y:S01]  /*285c0*/  @P2 IMAD.MOV.U32 R40, RZ, RZ, R44 ;  /* 0x000000ffff282224 */ /* 0x000fe200078e002c */
[----:B-1----:R-:W4:Y:S04]  /*285d0*/  LDL.LU R45, [R1+0xdcc] ;  /* 0x000dcc00012d7983 */ /* 0x002f280000300800 */
[----:B------:R-:W4:Y:S01]  /*285e0*/  LDL.LU R44, [R1+0xdd0] ;  /* 0x000dd000012c7983 */ /* 0x000f220000300800 */
[----:B---3--:R-:W-:-:S05]  /*285f0*/  IADD3 R42, P1, PT, R3, R42, RZ ;  /* 0x0000002a032a7210 */ /* 0x008fca0007f3e0ff */
[----:B--2---:R-:W-:Y:S01]  /*28600*/  IMAD.X R43, R4, 0x1, R43, P1 ;  /* 0x00000001042b7824 */ /* 0x004fe200008e062b */
[----:B------:R0:W-:Y:S04]  /*28610*/  STL [R1+0xdc0], R42 ;  /* 0x000dc02a01007387 */ /* 0x0001e80000100800 */
[----:B------:R1:W-:Y:S04]  /*28620*/  STL [R1+0xdbc], R43 ;  /* 0x000dbc2b01007387 */ /* 0x0003e80000100800 */
[----:B------:R-:W2:Y:S04]  /*28630*/  LDL.LU R91, [R1+0x8e0] ;  /* 0x0008e000015b7983 */ /* 0x000ea80000300800 */
[----:B------:R-:W3:Y:S01]  /*28640*/  LDL.LU R89, [R1+0x8e4] ;  /* 0x0008e40001597983 */ /* 0x000ee20000300800 */
[----:B------:R-:W-:-:S06]  /*28650*/  PRMT R39, RZ, 0x7610, R39 ;  /* 0x00007610ff277816 */ /* 0x000fcc0000000027 */
[----:B------:R0:W2:Y:S01]  /*28660*/  @P2 LDG.E.U8 R39, desc[UR20][R40.64] ;  /* 0x0000001428272981 */ /* 0x0000a2000c1e1100 */
[----:B------:R-:W-:Y:S02]  /*28670*/  ISETP.GT.AND P2, PT, R5, 0xe3, PT ;  /* 0x000000e30500780c */ /* 0x000fe40003f44270 */
[----:B0-----:R-:W-:-:S11]  /*28680*/  PRMT R40, RZ, 0x7610, R40 ;  /* 0x00007610ff287816 */ /* 0x001fd60000000028 */
[----:B------:R0:W2:Y:S01]  /*28690*/  @P2 LDG.E.U8 R40, desc[UR20][R42.64] ;  /* 0x000000142a282981 */ /* 0x0000a2000c1e1100 */
[----:B------:R-:W-:Y:S02]  /*286a0*/  ISETP.GT.AND P2, PT, R5, 0xe4, PT ;  /* 0x000000e40500780c */ /* 0x000fe40003f44270 */
[----:B----4-:R-:W-:Y:S02]  /*286b0*/  IADD3 R18, P1, PT, R3, R18, RZ ;  /* 0x0000001203127210 */ /* 0x010fe40007f3e0ff */
[----:B------:R-:W-:-:S03]  /*286c0*/  PRMT R41, RZ, 0x7610, R41 ;  /* 0x00007610ff297816 */ /* 0x000fc60000000029 */
[----:B------:R-:W-:-:S06]  /*286d0*/  IMAD.X R46, R4, 0x1, R46, P1 ;  /* 0x00000001042e7824 */ /* 0x000fcc00008e062e */
[----:B0-----:R-:W-:Y:S02]  /*286e0*/  @P2 IMAD.MOV.U32 R42, RZ, RZ, R18 ;  /* 0x000000ffff2a2224 */ /* 0x001fe400078e0012 */
[----:B-1----:R-:W-:-:S05]  /*286f0*/  @P2 IMAD.MOV.U32 R43, RZ, RZ, R46 ;  /* 0x000000ffff2b2224 */ /* 0x002fca00078e002e */
[----:B------:R0:W4:Y:S01]  /*28700*/  @P2 LDG.E.U8 R41, desc[UR20][R42.64] ;  /* 0x000000142a292981 */ /* 0x000122000c1e1100 */
[----:B------:R-:W-:Y:S02]  /*28710*/  ISETP.GT.AND P2, PT, R5, 0xe5, PT ;  /* 0x000000e50500780c */ /* 0x000fe40003f44270 */
[----:B------:R-:W-:Y:S02]  /*28720*/  IADD3 R44, P1, PT, R3, R44, RZ ;  /* 0x0000002c032c7210 */ /* 0x000fe40007f3e0ff */
[----:B0-----:R-:W-:-:S03]  /*28730*/  PRMT R42, RZ, 0x7610, R42 ;  /* 0x00007610ff2a7816 */ /* 0x001fc6000000002a */
[----:B------:R-:W-:Y:S01]  /*28740*/  IMAD.X R45, R4, 0x1, R45, P1 ;  /* 0x00000001042d7824 */ /* 0x000fe200008e062d */
[----:B------:R0:W-:Y:S05]  /*28750*/  STL [R1+0xdc8], R18 ;  /* 0x000dc81201007387 */ /* 0x0001ea0000100800 */
[----:B------:R1:W4:Y:S01]  /*28760*/  @P2 LDG.E.U8 R42, desc[UR20][R44.64] ;  /* 0x000000142c2a2981 */ /* 0x000322000c1e1100 */
[----:B------:R-:W-:-:S03]  /*28770*/  ISETP.GT.AND P2, PT, R5, 0xe6, PT ;  /* 0x000000e60500780c */ /* 0x000fc60003f44270 */
[----:B------:R1:W-:Y:S04]  /*28780*/  STL [R1+0xdc4], R46 ;  /* 0x000dc42e01007387 */ /* 0x0003e80000100800 */
[----:B------:R-:W4:Y:S04]  /*28790*/  LDL.LU R81, [R1+0xe5c] ;  /* 0x000e5c0001517983 */ /* 0x000f280000300800 */
[----:B0-----:R-:W4:Y:S01]  /*287a0*/  LDL.LU R18, [R1+0xe64] ;  /* 0x000e640001127983 */ /* 0x001f220000300800 */
[----:B------:R-:W-:-:S03]  /*287b0*/  PRMT R87, RZ, 0x7610, R87 ;  /* 0x00007610ff577816 */ /* 0x000fc60000000057 */
[----:B------:R0:W-:Y:S04]  /*287c0*/  STL [R1+0xdd0], R44 ;  /* 0x000dd02c01007387 */ /* 0x0001e80000100800 */
[----:B------:R0:W-:Y:S04]  /*287d0*/  STL [R1+0xdcc], R45 ;  /* 0x000dcc2d01007387 */ /* 0x0001e80000100800 */
[----:B------:R-:W4:Y:S04]  /*287e0*/  LDL.LU R47, [R1+0xdd4] ;  /* 0x000dd400012f7983 */ /* 0x000f280000300800 */
[----:B-1----:R-:W4:Y:S01]  /*287f0*/  LDL.LU R46, [R1+0xdd8] ;  /* 0x000dd800012e7983 */ /* 0x002f220000300800 */
[----:B---3--:R-:W-:-:S05]  /*28800*/  IADD3 R89, P1, PT, R3, R89, RZ ;  /* 0x0000005903597210 */ /* 0x008fca0007f3e0ff */
[----:B--2---:R-:W-:Y:S02]  /*28810*/  IMAD.X R91, R4, 0x1, R91, P1 ;  /* 0x00000001045b7824 */ /* 0x004fe400008e065b */
[----:B0-----:R-:W-:Y:S02]  /*28820*/  @P2 IMAD.MOV.U32 R44, RZ, RZ, R89 ;  /* 0x000000ffff2c2224 */ /* 0x001fe400078e0059 */
[----:B------:R-:W-:-:S05]  /*28830*/  @P2 IMAD.MOV.U32 R45, RZ, RZ, R91 ;  /* 0x000000ffff2d2224 */ /* 0x000fca00078e005b */
[----:B------:R0:W2:Y:S04]  /*28840*/  @P2 LDG.E.U8 R87, desc[UR20][R44.64] ;  /* 0x000000142c572981 */ /* 0x0000a8000c1e1100 */
[----:B------:R-:W-:Y:S04]  /*28850*/  STL [R1+0x8e4], R89 ;  /* 0x0008e45901007387 */ /* 0x000fe80000100800 */
[----:B------:R1:W-:Y:S04]  /*28860*/  STL [R1+0x8e0], R91 ;  /* 0x0008e05b01007387 */ /* 0x0003e80000100800 */
[----:B------:R-:W3:Y:S04]  /*28870*/  LDL.LU R92, [R1+0xddc] ;  /* 0x000ddc00015c7983 */ /* 0x000ee80000300800 */
[----:B-1----:R-:W3:Y:S01]  /*28880*/  LDL.LU R91, [R1+0xde0] ;  /* 0x000de000015b7983 */ /* 0x002ee20000300800 */
[----:B------:R-:W-:-:S02]  /*28890*/  ISETP.GT.AND P2, PT, R5, 0xe8, PT ;  /* 0x000000e80500780c */ /* 0x000fc40003f44270 */
[----:B----4-:R-:W-:-:S05]  /*288a0*/  IADD3 R18, P1, PT, R3, R18, RZ ;  /* 0x0000001203127210 */ /* 0x010fca0007f3e0ff */
[----:B------:R-:W-:Y:S01]  /*288b0*/  IMAD.X R81, R4, 0x1, R81, P1 ;  /* 0x0000000104517824 */ /* 0x000fe200008e0651 */
[----:B------:R-:W-:Y:S04]  /*288c0*/  STL [R1+0xe64], R18 ;  /* 0x000e641201007387 */ /* 0x000fe80000100800 */
[----:B------:R-:W-:Y:S04]  /*288d0*/  STL [R1+0xe5c], R81 ;  /* 0x000e5c5101007387 */ /* 0x000fe80000100800 */
[----:B------:R-:W4:Y:S01]  /*288e0*/  LDL.LU R89, [R1+0xde4] ;  /* 0x000de40001597983 */ /* 0x000f220000300800 */
[----:B------:R-:W-:Y:S01]  /*288f0*/  IADD3 R46, P1, PT, R3, R46, RZ ;  /* 0x0000002e032e7210 */ /* 0x000fe20007f3e0ff */
[----:B0-----:R-:W-:-:S04]  /*28900*/  @P2 IMAD.MOV.U32 R44, RZ, RZ, R18 ;  /* 0x000000ffff2c2224 */ /* 0x001fc800078e0012 */
[----:B------:R-:W-:Y:S02]  /*28910*/  IMAD.X R47, R4, 0x1, R47, P1 ;  /* 0x00000001042f7824 */ /* 0x000fe400008e062f */
[----:B------:R-:W-:Y:S01]  /*28920*/  @P2 IMAD.MOV.U32 R45, RZ, RZ, R81 ;  /* 0x000000ffff2d2224 */ /* 0x000fe200078e0051 */
[----:B--2---:R0:W-:Y:S04]  /*28930*/  STL [R1+0x1a0], R87 ;  /* 0x0001a05701007387 */ /* 0x0041e80000100800 */
[----:B0-----:R-:W2:Y:S04]  /*28940*/  LDL.LU R87, [R1+0xde8] ;  /* 0x000de80001577983 */ /* 0x001ea80000300800 */
[----:B------:R-:W4:Y:S04]  /*28950*/  LDL.LU R18, [R1+0xdf0] ;  /* 0x000df00001127983 */ /* 0x000f280000300800 */
[----:B------:R0:W-:Y:S04]  /*28960*/  STL [R1+0xdd8], R46 ;  /* 0x000dd82e01007387 */ /* 0x0001e80000100800 */
[----:B------:R1:W-:Y:S04]  /*28970*/  STL [R1+0xdd4], R47 ;  /* 0x000dd42f01007387 */ /* 0x0003e80000100800 */
[----:B------:R-:W4:Y:S01]  /*28980*/  LDL.LU R81, [R1+0xdec] ;  /* 0x000dec0001517983 */ /* 0x000f220000300800 */
[----:B------:R-:W-:-:S06]  /*28990*/  PRMT R43, RZ, 0x7610, R43 ;  /* 0x00007610ff2b7816 */ /* 0x000fcc000000002b */
[----:B------:R0:W4:Y:S01]  /*289a0*/  @P2 LDG.E.U8 R43, desc[UR20][R44.64] ;  /* 0x000000142c2b2981 */ /* 0x000122000c1e1100 */
[----:B------:R-:W-:Y:S02]  /*289b0*/  ISETP.GT.AND P2, PT, R5, 0xe9, PT ;  /* 0x000000e90500780c */ /* 0x000fe40003f44270 */
[----:B0-----:R-:W-:-:S11]  /*289c0*/  PRMT R44, RZ, 0x7610, R44 ;  /* 0x00007610ff2c7816 */ /* 0x001fd6000000002c */
[----:B------:R0:W4:Y:S01]  /*289d0*/  @P2 LDG.E.U8 R44, desc[UR20][R46.64] ;  /* 0x000000142e2c2981 */ /* 0x000122000c1e1100 */
[----:B------:R-:W-:Y:S02]  /*289e0*/  ISETP.GT.AND P2, PT, R5, 0xea, PT ;  /* 0x000000ea0500780c */ /* 0x000fe40003f44270 */
[----:B---3--:R-:W-:Y:S02]  /*289f0*/  IADD3 R91, P1, PT, R3, R91, RZ ;  /* 0x0000005b035b7210 */ /* 0x008fe40007f3e0ff */
[----:B------:R-:W-:-:S03]  /*28a00*/  PRMT R45, RZ, 0x7610, R45 ;  /* 0x00007610ff2d7816 */ /* 0x000fc6000000002d */
[----:B------:R-:W-:-:S06]  /*28a10*/  IMAD.X R92, R4, 0x1, R92, P1 ;  /* 0x00000001045c7824 */ /* 0x000fcc00008e065c */
[----:B0-----:R-:W-:Y:S02]  /*28a20*/  @P2 IMAD.MOV.U32 R46, RZ, RZ, R91 ;  /* 0x000000ffff2e2224 */ /* 0x001fe400078e005b */
[----:B-1----:R-:W-:-:S05]  /*28a30*/  @P2 IMAD.MOV.U32 R47, RZ, RZ, R92 ;  /* 0x000000ffff2f2224 */ /* 0x002fca00078e005c */
[----:B------:R0:W3:Y:S01]  /*28a40*/  @P2 LDG.E.U8 R45, desc[UR20][R46.64] ;  /* 0x000000142e2d2981 */ /* 0x0000e2000c1e1100 */
[----:B------:R-:W-:Y:S02]  /*28a50*/  ISETP.GT.AND P2, PT, R5, 0xeb, PT ;  /* 0x000000eb0500780c */ /* 0x000fe40003f44270 */
[----:B------:R-:W-:Y:S01]  /*28a60*/  PRMT R49, RZ, 0x7610, R49 ;  /* 0x00007610ff317816 */ /* 0x000fe20000000031 */
[----:B------:R-:W-:Y:S04]  /*28a70*/  STL [R1+0xde0], R91 ;  /* 0x000de05b01007387 */ /* 0x000fe80000100800 */
[----:B------:R1:W-:Y:S01]  /*28a80*/  STL [R1+0xddc], R92 ;  /* 0x000ddc5c01007387 */ /* 0x0003e20000100800 */
[----:B--2---:R-:W-:-:S05]  /*28a90*/  IADD3 R87, P1, PT, R3, R87, RZ ;  /* 0x0000005703577210 */ /* 0x004fca0007f3e0ff */
[----:B----4-:R-:W-:Y:S02]  /*28aa0*/  IMAD.X R89, R4, 0x1, R89, P1 ;  /* 0x0000000104597824 */ /* 0x010fe400008e0659 */
[----:B0-----:R-:W-:Y:S02]  /*28ab0*/  @P2 IMAD.MOV.U32 R46, RZ, RZ, R87 ;  /* 0x000000ffff2e2224 */ /* 0x001fe400078e0057 */
[----:B------:R-:W-:Y:S01]  /*28ac0*/  @P2 IMAD.MOV.U32 R47, RZ, RZ, R89 ;  /* 0x000000ffff2f2224 */ /* 0x000fe200078e0059 */
[----:B------:R-:W-:-:S04]  /*28ad0*/  IADD3 R18, P1, PT, R3, R18, RZ ;  /* 0x0000001203127210 */ /* 0x000fc80007f3e0ff */
[----:B------:R0:W2:Y:S01]  /*28ae0*/  @P2 LDG.E.U8 R49, desc[UR20][R46.64] ;  /* 0x000000142e312981 */ /* 0x0000a2000c1e1100 */
[----:B------:R-:W-:Y:S01]  /*28af0*/  ISETP.GT.AND P2, PT, R5, 0xec, PT ;  /* 0x000000ec0500780c */ /* 0x000fe20003f44270 */
[----:B------:R-:W-:Y:S02]  /*28b00*/  IMAD.X R81, R4, 0x1, R81, P1 ;  /* 0x0000000104517824 */ /* 0x000fe400008e0651 */
[----:B------:R-:W-:Y:S04]  /*28b10*/  STL [R1+0xde8], R87 ;  /* 0x000de85701007387 */ /* 0x000fe80000100800 */
[----:B------:R-:W-:Y:S04]  /*28b20*/  STL [R1+0xde4], R89 ;  /* 0x000de45901007387 */ /* 0x000fe80000100800 */
[----:B------:R4:W-:Y:S02]  /*28b30*/  STL [R1+0xdf0], R18 ;  /* 0x000df01201007387 */ /* 0x0009e40000100800 */
[----:B0-----:R-:W-:-:S02]  /*28b40*/  @P2 IMAD.MOV.U32 R46, RZ, RZ, R18 ;  /* 0x000000ffff2e2224 */ /* 0x001fc400078e0012 */
[----:B------:R0:W-:Y:S04]  /*28b50*/  STL [R1+0xdec], R81 ;  /* 0x000dec5101007387 */ /* 0x0001e80000100800 */
[----:B-1----:R-:W2:Y:S04]  /*28b60*/  LDL.LU R92, [R1+0xe54] ;  /* 0x000e5400015c7983 */ /* 0x002ea80000300800 */
[----:B----4-:R-:W4:Y:S04]  /*28b70*/  LDL.LU R18, [R1+0xe60] ;  /* 0x000e600001127983 */ /* 0x010f280000300800 */
[----:B------:R-:W2:Y:S04]  /*28b80*/  LDL.LU R91, [R1+0xe24] ;  /* 0x000e2400015b7983 */ /* 0x000ea80000300800 */
[----:B------:R-:W3:Y:S01]  /*28b90*/  LDL.LU R89, [R1+0xe58] ;  /* 0x000e580001597983 */ /* 0x000ee20000300800 */
[----:B------:R-:W-:Y:S01]  /*28ba0*/  PRMT R51, RZ, 0x7610, R51 ;  /* 0x00007610ff337816 */ /* 0x000fe20000000033 */
[----:B------:R-:W-:Y:S01]  /*28bb0*/  @P2 IMAD.MOV.U32 R47, RZ, RZ, R81 ;  /* 0x000000ffff2f2224 */ /* 0x000fe200078e0051 */
[----:B------:R-:W-:Y:S01]  /*28bc0*/  IADD3 R0, P1, PT, R3, R0, RZ ;  /* 0x0000000003007210 */ /* 0x000fe20007f3e0ff */
[----:B------:R-:W3:Y:S04]  /*28bd0*/  LDL.LU R87, [R1+0xdfc] ;  /* 0x000dfc0001577983 */ /* 0x000ee80000300800 */
[----:B------:R1:W3:Y:S01]  /*28be0*/  @P2 LDG.E.U8 R51, desc[UR20][R46.64] ;  /* 0x000000142e332981 */ /* 0x0002e2000c1e1100 */
[----:B------:R-:W-:Y:S01]  /*28bf0*/  ISETP.GT.AND P2, PT, R5, RZ, PT ;  /* 0x000000ff0500720c */ /* 0x000fe20003f44270 */
[----:B------:R-:W-:Y:S01]  /*28c00*/  IMAD.X R2, R4, 0x1, R2, P1 ;  /* 0x0000000104027824 */ /* 0x000fe200008e0602 */
[----:B------:R-:W-:Y:S01]  /*28c10*/  PRMT R53, RZ, 0x7610, R53 ;  /* 0x00007610ff357816 */ /* 0x000fe20000000035 */
[----:B0-----:R-:W3:Y:S10]  /*28c20*/  LDL.LU R81, [R1+0xe00] ;  /* 0x000e000001517983 */ /* 0x001ef40000300800 */
[----:B-1----:R-:W-:-:S02]  /*28c30*/  @P2 IMAD.MOV.U32 R46, RZ, RZ, R0 ;  /* 0x000000ffff2e2224 */ /* 0x002fc400078e0000 */
[----:B------:R-:W-:Y:S01]  /*28c40*/  @P2 IMAD.MOV.U32 R47, RZ, RZ, R2 ;  /* 0x000000ffff2f2224 */ /* 0x000fe200078e0002 */
[----:B------:R-:W-:Y:S04]  /*28c50*/  STL [R1+0xfd4], R0 ;  /* 0x000fd40001007387 */ /* 0x000fe80000100800 */
[----:B------:R0:W3:Y:S01]  /*28c60*/  @P2 LDG.E.U8 R53, desc[UR20][R46.64] ;  /* 0x000000142e352981 */ /* 0x0000e2000c1e1100 */
[----:B------:R-:W-:-:S03]  /*28c70*/  ISETP.GT.AND P2, PT, R5, 0xf0, PT ;  /* 0x000000f00500780c */ /* 0x000fc60003f44270 */
[----:B------:R-:W-:Y:S04]  /*28c80*/  STL [R1+0x105c], R0 ;  /* 0x00105c0001007387 */ /* 0x000fe80000100800 */
[----:B------:R-:W-:Y:S04]  /*28c90*/  STL [R1+0x1064], R0 ;  /* 0x0010640001007387 */ /* 0x000fe80000100800 */
[----:B------:R-:W-:Y:S04]  /*28ca0*/  STL [R1+0x106c], R0 ;  /* 0x00106c0001007387 */ /* 0x000fe80000100800 */
[----:B------:R-:W-:Y:S04]  /*28cb0*/  STL [R1+0x1070], R0 ;  /* 0x0010700001007387 */ /* 0x000fe80000100800 */
[----:B------:R-:W-:Y:S04]  /*28cc0*/  STL [R1+0x1090], R0 ;  /* 0x0010900001007387 */ /* 0x000fe80000100800 */
[----:B------:R-:W-:Y:S04]  /*28cd0*/  STL [R1+0xfd0], R2 ;  /* 0x000fd00201007387 */ /* 0x000fe80000100800 */
[----:B------:R-:W-:Y:S01]  /*28ce0*/  STL [R1+0x1060], R2 ;  /* 0x0010600201007387 */ /* 0x000fe20000100800 */
[----:B------:R-:W-:-:S03]  /*28cf0*/  PRMT R55, RZ, 0x7610, R55 ;  /* 0x00007610ff377816 */ /* 0x000fc60000000037 */
[----:B------:R-:W-:Y:S04]  /*28d00*/  STL [R1+0x1068], R2 ;  /* 0x0010680201007387 */ /* 0x000fe80000100800 */
[----:B------:R-:W-:Y:S04]  /*28d10*/  STL [R1+0x1074], R2 ;  /* 0x0010740201007387 */ /* 0x000fe80000100800 */
[----:B------:R-:W-:Y:S01]  /*28d20*/  STL [R1+0x109c], R2 ;  /* 0x00109c0201007387 */ /* 0x000fe20000100800 */
[----:B----4-:R-:W-:-:S05]  /*28d30*/  IADD3 R18, P1, PT, R3, R18, RZ ;  /* 0x0000001203127210 */ /* 0x010fca0007f3e0ff */
[----:B--2---:R-:W-:Y:S01]  /*28d40*/  IMAD.X R92, R4, 0x1, R92, P1 ;  /* 0x00000001045c7824 */ /* 0x004fe200008e065c */
[----:B------:R1:W-:Y:S01]  /*28d50*/  STL [R1+0xe60], R18 ;  /* 0x000e601201007387 */ /* 0x0003e20000100800 */
[----:B0-----:R-:W-:Y:S02]  /*28d60*/  @P2 IMAD.MOV.U32 R46, RZ, RZ, R18 ;  /* 0x000000ffff2e2224 */ /* 0x001fe400078e0012 */
[----:B------:R-:W-:Y:S01]  /*28d70*/  @P2 IMAD.MOV.U32 R47, RZ, RZ, R92 ;  /* 0x000000ffff2f2224 */ /* 0x000fe200078e005c */
[----:B------:R-:W-:Y:S04]  /*28d80*/  STL [R1+0xe54], R92 ;  /* 0x000e545c01007387 */ /* 0x000fe80000100800 */
[----:B------:R0:W2:Y:S04]  /*28d90*/  @P2 LDG.E.U8 R55, desc[UR20][R46.64] ;  /* 0x000000142e372981 */ /* 0x0000a8000c1e1100 */
[----:B-1----:R-:W4:Y:S04]  /*28da0*/  LDL.LU R18, [R1+0xe28] ;  /* 0x000e280001127983 */ /* 0x002f280000300800 */
[----:B------:R-:W2:Y:S01]  /*28db0*/  LDL.LU R2, [R1+0xe2c] ;  /* 0x000e2c0001027983 */ /* 0x000ea20000300800 */
[----:B------:R-:W-:-:S02]  /*28dc0*/  ISETP.GT.AND P2, PT, R5, 0xf8, PT ;  /* 0x000000f80500780c */ /* 0x000fc40003f44270 */
[----:B---3--:R-:W-:-:S05]  /*28dd0*/  IADD3 R89, P1, PT, R3, R89, RZ ;  /* 0x0000005903597210 */ /* 0x008fca0007f3e0ff */
[----:B------:R-:W-:Y:S01]  /*28de0*/  IMAD.X R91, R4, 0x1, R91, P1 ;  /* 0x00000001045b7824 */ /* 0x000fe200008e065b */
[----:B------:R-:W-:Y:S04]  /*28df0*/  STL [R1+0xe58], R89 ;  /* 0x000e585901007387 */ /* 0x000fe80000100800 */
[----:B------:R1:W-:Y:S01]  /*28e00*/  STL [R1+0xe24], R91 ;  /* 0x000e245b01007387 */ /* 0x0003e20000100800 */
[----:B0-----:R-:W-:Y:S02]  /*28e10*/  @P2 IMAD.MOV.U32 R47, RZ, RZ, R91 ;  /* 0x000000ffff2f2224 */ /* 0x001fe400078e005b */
[----:B------:R-:W-:Y:S01]  /*28e20*/  @P2 IMAD.MOV.U32 R46, RZ, RZ, R89 ;  /* 0x000000ffff2e2224 */ /* 0x000fe200078e0059 */
[----:B-1----:R-:W3:Y:S04]  /*28e30*/  LDL.LU R91, [R1+0xe04] ;  /* 0x000e0400015b7983 */ /* 0x002ee80000300800 */
[----:B------:R-:W3:Y:S01]  /*28e40*/  LDL.LU R89, [R1+0xe08] ;  /* 0x000e080001597983 */ /* 0x000ee20000300800 */
[----:B------:R-:W-:-:S02]  /*28e50*/  PRMT R57, RZ, 0x7610, R57 ;  /* 0x00007610ff397816 */ /* 0x000fc40000000039 */
[----:B------:R-:W-:-:S04]  /*28e60*/  IADD3 R81, P1, PT, R3, R81, RZ ;  /* 0x0000005103517210 */ /* 0x000fc80007f3e0ff */
[----:B------:R0:W3:Y:S01]  /*28e70*/  @P2 LDG.E.U8 R57, desc[UR20][R46.64] ;  /* 0x000000142e392981 */ /* 0x0000e2000c1e1100 */
[----:B------:R-:W-:Y:S01]  /*28e80*/  ISETP.GT.AND P2, PT, R5, 0xf1, PT ;  /* 0x000000f10500780c */ /* 0x000fe20003f44270 */
[----:B------:R-:W-:Y:S01]  /*28e90*/  IMAD.X R87, R4, 0x1, R87, P1 ;  /* 0x0000000104577824 */ /* 0x000fe200008e0657 */
[----:B------:R-:W-:Y:S01]  /*28ea0*/  PRMT R59, RZ, 0x7610, R59 ;  /* 0x00007610ff3b7816 */ /* 0x000fe2000000003b */
[----:B------:R-:W-:Y:S04]  /*28eb0*/  STL [R1+0xe00], R81 ;  /* 0x000e005101007387 */ /* 0x000fe80000100800 */
[----:B------:R1:W-:Y:S06]  /*28ec0*/  STL [R1+0xdfc], R87 ;  /* 0x000dfc5701007387 */ /* 0x0003ec0000100800 */
[----:B0-----:R-:W-:-:S02]  /*28ed0*/  @P2 IMAD.MOV.U32 R46, RZ, RZ, R81 ;  /* 0x000000ffff2e2224 */ /* 0x001fc400078e0051 */
[----:B------:R-:W-:Y:S02]  /*28ee0*/  @P2 IMAD.MOV.U32 R47, RZ, RZ, R87 ;  /* 0x000000ffff2f2224 */ /* 0x000fe400078e0057 */
[----:B-1----:R-:W3:Y:S04]  /*28ef0*/  LDL.LU R87, [R1+0xe30] ;  /* 0x000e300001577983 */ /* 0x002ee80000300800 */
[----:B------:R-:W3:Y:S04]  /*28f00*/  LDL.LU R81, [R1+0xe34] ;  /* 0x000e340001517983 */ /* 0x000ee80000300800 */
[----:B------:R0:W3:Y:S01]  /*28f10*/  @P2 LDG.E.U8 R59, desc[UR20][R46.64] ;  /* 0x000000142e3b2981 */ /* 0x0000e2000c1e1100 */
[----:B------:R-:W-:-:S02]  /*28f20*/  ISETP.GT.AND P2, PT, R5, 0xf9, PT ;  /* 0x000000f90500780c */ /* 0x000fc40003f44270 */
[----:B------:R-:W-:Y:S02]  /*28f30*/  PRMT R61, RZ, 0x7610, R61 ;  /* 0x00007610ff3d7816 */ /* 0x000fe4000000003d */
[----:B--2---:R-:W-:-:S05]  /*28f40*/  IADD3 R2, P1, PT, R3, R2, RZ ;  /* 0x0000000203027210 */ /* 0x004fca0007f3e0ff */
[----:B----4-:R-:W-:Y:S01]  /*28f50*/  IMAD.X R18, R4, 0x1, R18, P1 ;  /* 0x0000000104127824 */ /* 0x010fe200008e0612 */
[----:B------:R-:W-:Y:S03]  /*28f60*/  STL [R1+0xe2c], R2 ;  /* 0x000e2c0201007387 */ /* 0x000fe60000100800 */
[----:B0-----:R-:W-:Y:S02]  /*28f70*/  @P2 IMAD.MOV.U32 R46, RZ, RZ, R2 ;  /* 0x000000ffff2e2224 */ /* 0x001fe400078e0002 */
[----:B------:R-:W-:Y:S01]  /*28f80*/  @P2 IMAD.MOV.U32 R47, RZ, RZ, R18 ;  /* 0x000000ffff2f2224 */ /* 0x000fe200078e0012 */
[----:B------:R0:W-:Y:S04]  /*28f90*/  STL [R1+0xe28], R18 ;  /* 0x000e281201007387 */ /* 0x0001e80000100800 */
[----:B------:R1:W2:Y:S01]  /*28fa0*/  @P2 LDG.E.U8 R61, desc[UR20][R46.64] ;  /* 0x000000142e3d2981 */ /* 0x0002a2000c1e1100 */
[----:B------:R-:W-:-:S03]  /*28fb0*/  ISETP.GT.AND P2, PT, R5, 0xf2, PT ;  /* 0x000000f20500780c */ /* 0x000fc60003f44270 */
[----:B0-----:R-:W4:Y:S04]  /*28fc0*/  LDL.LU R18, [R1+0xe0c] ;  /* 0x000e0c0001127983 */ /* 0x001f280000300800 */
[----:B------:R-:W2:Y:S01]  /*28fd0*/  LDL.LU R2, [R1+0xe10] ;  /* 0x000e100001027983 */ /* 0x000ea20000300800 */
[----:B---3--:R-:W-:-:S05]  /*28fe0*/  IADD3 R89, P1, PT, R3, R89, RZ ;  /* 0x0000005903597210 */ /* 0x008fca0007f3e0ff */
[----:B------:R-:W-:Y:S01]  /*28ff0*/  IMAD.X R91, R4, 0x1, R91, P1 ;  /* 0x00000001045b7824 */ /* 0x000fe200008e065b */
[----:B------:R-:W-:Y:S01]  /*29000*/  STL [R1+0xe08], R89 ;  /* 0x000e085901007387 */ /* 0x000fe20000100800 */
[----:B-1----:R-:W-:Y:S02]  /*29010*/  @P2 IMAD.MOV.U32 R46, RZ, RZ, R89 ;  /* 0x000000ffff2e2224 */ /* 0x002fe400078e0059 */
[----:B------:R-:W-:Y:S01]  /*29020*/  @P2 IMAD.MOV.U32 R47, RZ, RZ, R91 ;  /* 0x000000ffff2f2224 */ /* 0x000fe200078e005b */
[----:B------:R0:W-:Y:S04]  /*29030*/  STL [R1+0xe04], R91 ;  /* 0x000e045b01007387 */ /* 0x0001e80000100800 */
[----:B0-----:R-:W3:Y:S04]  /*29040*/  LDL.LU R91, [R1+0xe38] ;  /* 0x000e3800015b7983 */ /* 0x001ee80000300800 */
[----:B------:R-:W3:Y:S01]  /*29050*/  LDL.LU R89, [R1+0xe3c] ;  /* 0x000e3c0001597983 */ /* 0x000ee20000300800 */
[----:B------:R-:W-:-:S06]  /*29060*/  PRMT R63, RZ, 0x7610, R63 ;  /* 0x00007610ff3f7816 */ /* 0x000fcc000000003f */
[----:B------:R0:W3:Y:S01]  /*29070*/  @P2 LDG.E.U8 R63, desc[UR20][R46.64] ;  /* 0x000000142e3f2981 */ /* 0x0000e2000c1e1100 */
[----:B------:R-:W-:Y:S02]  /*29080*/  ISETP.GT.AND P2, PT, R5, 0xfa, PT ;  /* 0x000000fa0500780c */ /* 0x000fe40003f44270 */
[----:B------:R-:W-:-:S05]  /*29090*/  IADD3 R81, P1, PT, R3, R81, RZ ;  /* 0x0000005103517210 */ /* 0x000fca0007f3e0ff */
[----:B------:R-:W-:Y:S01]  /*290a0*/  IMAD.X R87, R4, 0x1, R87, P1 ;  /* 0x0000000104577824 */ /* 0x000fe200008e0657 */
[----:B------:R-:W-:Y:S01]  /*290b0*/  PRMT R65, RZ, 0x7610, R65 ;  /* 0x00007610ff417816 */ /* 0x000fe20000000041 */
[----:B------:R-:W-:Y:S04]  /*290c0*/  STL [R1+0xe34], R81 ;  /* 0x000e345101007387 */ /* 0x000fe80000100800 */
[----:B------:R1:W-:Y:S01]  /*290d0*/  STL [R1+0xe30], R87 ;  /* 0x000e305701007387 */ /* 0x0003e20000100800 */
[----:B0-----:R-:W-:Y:S02]  /*290e0*/  @P2 IMAD.MOV.U32 R46, RZ, RZ, R81 ;  /* 0x000000ffff2e2224 */ /* 0x001fe400078e0051 */
[----:B------:R-:W-:-:S05]  /*290f0*/  @P2 IMAD.MOV.U32 R47, RZ, RZ, R87 ;  /* 0x000000ffff2f2224 */ /* 0x000fca00078e0057 */
[----:B------:R0:W3:Y:S04]  /*29100*/  @P2 LDG.E.U8 R65, desc[UR20][R46.64] ;  /* 0x000000142e412981 */ /* 0x0000e8000c1e1100 */
[----:B-1----:R-:W3:Y:S04]  /*29110*/  LDL.LU R87, [R1+0xe14] ;  /* 0x000e140001577983 */ /* 0x002ee80000300800 */
[----:B------:R-:W3:Y:S01]  /*29120*/  LDL.LU R81, [R1+0xe18] ;  /* 0x000e180001517983 */ /* 0x000ee20000300800 */
[----:B------:R-:W-:Y:S02]  /*29130*/  ISETP.GT.AND P2, PT, R5, 0xf3, PT ;  /* 0x000000f30500780c */ /* 0x000fe40003f44270 */
[----:B------:R-:W-:-:S02]  /*29140*/  PRMT R67, RZ, 0x7610, R67 ;  /* 0x00007610ff437816 */ /* 0x000fc40000000043 */
        /* <DEDUP_REMOVED lines=25> */
[----:B0-----:R-:W-:Y:S02]  /*292e0*/  @P2 IMAD.MOV.U32 R46, RZ, RZ, R81 ;  /* 0x000000ffff2e2224 */ /* 0x001fe400078e0051 */
[----:B------:R-:W-:Y:S01]  /*292f0*/  @P2 IMAD.MOV.U32 R47, RZ, RZ, R87 ;  /* 0x000000ffff2f2224 */ /* 0x000fe200078e0057 */
[----:B------:R0:W-:Y:S04]  /*29300*/  STL [R1+0xe14], R87 ;  /* 0x000e145701007387 */ /* 0x0001e80000100800 */
[----:B------:R1:W3:Y:S01]  /*29310*/  @P2 LDG.E.U8 R71, desc[UR20][R46.64] ;  /* 0x000000142e472981 */ /* 0x0002e2000c1e1100 */
[----:B------:R-:W-:-:S03]  /*29320*/  ISETP.GT.AND P2, PT, R5, 0xfc, PT ;  /* 0x000000fc0500780c */ /* 0x000fc60003f44270 */
[----:B0-----:R-:W3:Y:S04]  /*29330*/  LDL.LU R87, [R1+0xe1c] ;  /* 0x000e1c0001577983 */ /* 0x001ee80000300800 */
[----:B------:R-:W3:Y:S01]  /*29340*/  LDL.LU R81, [R1+0xe20] ;  /* 0x000e200001517983 */ /* 0x000ee20000300800 */
[----:B------:R-:W-:Y:S02]  /*29350*/  PRMT R73, RZ, 0x7610, R73 ;  /* 0x00007610ff497816 */ /* 0x000fe40000000049 */
[----:B--2---:R-:W-:-:S05]  /*29360*/  IADD3 R2, P1, PT, R3, R2, RZ ;  /* 0x0000000203027210 */ /* 0x004fca0007f3e0ff */
[----:B----4-:R-:W-:Y:S01]  /*29370*/  IMAD.X R18, R4, 0x1, R18, P1 ;  /* 0x0000000104127824 */ /* 0x010fe200008e0612 */
[----:B------:R-:W-:Y:S01]  /*29380*/  STL [R1+0xe44], R2 ;  /* 0x000e440201007387 */ /* 0x000fe20000100800 */
[----:B-1----:R-:W-:Y:S02]  /*29390*/  @P2 IMAD.MOV.U32 R46, RZ, RZ, R2 ;  /* 0x000000ffff2e2224 */ /* 0x002fe400078e0002 */
        /* <DEDUP_REMOVED lines=17> */
[----:B------:R-:W-:Y:S02]  /*294b0*/  IADD3 R81, P1, PT, R3, R81, RZ ;  /* 0x0000005103517210 */ /* 0x000fe40007f3e0ff */
[----:B------:R-:W-:-:S03]  /*294c0*/  PRMT R77, RZ, 0x7610, R77 ;  /* 0x00007610ff4d7816 */ /* 0x000fc6000000004d */
[----:B------:R-:W-:-:S06]  /*294d0*/  IMAD.X R87, R4, 0x1, R87, P1 ;  /* 0x0000000104577824 */ /* 0x000fcc00008e0657 */
[----:B0-----:R-:W-:Y:S02]  /*294e0*/  @P2 IMAD.MOV.U32 R46, RZ, RZ, R81 ;  /* 0x000000ffff2e2224 */ /* 0x001fe400078e0051 */
[----:B------:R-:W-:-:S05]  /*294f0*/  @P2 IMAD.MOV.U32 R47, RZ, RZ, R87 ;  /* 0x000000ffff2f2224 */ /* 0x000fca00078e0057 */
[----:B------:R0:W3:Y:S01]  /*29500*/  @P2 LDG.E.U8 R77, desc[UR20][R46.64] ;  /* 0x000000142e4d2981 */ /* 0x0000e2000c1e1100 */
[----:B------:R-:W-:-:S03]  /*29510*/  ISETP.GT.AND P2, PT, R5, 0xfd, PT ;  /* 0x000000fd0500780c */ /* 0x000fc60003f44270 */
[----:B------:R-:W-:Y:S04]  /*29520*/  STL [R1+0xe20], R81 ;  /* 0x000e205101007387 */ /* 0x000fe80000100800 */
[----:B------:R1:W-:Y:S01]  /*29530*/  STL [R1+0xe1c], R87 ;  /* 0x000e1c5701007387 */ /* 0x0003e20000100800 */
[----:B------:R-:W-:-:S03]  /*29540*/  PRMT R79, RZ, 0x7610, R79 ;  /* 0x00007610ff4f7816 */ /* 0x000fc6000000004f */
[----:B-1----:R-:W3:Y:S04]  /*29550*/  LDL.LU R87, [R1+0x8f0] ;  /* 0x0008f00001577983 */ /* 0x002ee80000300800 */
[----:B------:R-:W3:Y:S01]  /*29560*/  LDL.LU R81, [R1+0x8f4] ;  /* 0x0008f40001517983 */ /* 0x000ee20000300800 */
[----:B------:R-:W-:Y:S02]  /*29570*/  PRMT R6, RZ, 0x7610, R6 ;  /* 0x00007610ff067816 */ /* 0x000fe40000000006 */
[----:B--2---:R-:W-:-:S05]  /*29580*/  IADD3 R2, P1, PT, R3, R2, RZ ;  /* 0x0000000203027210 */ /* 0x004fca0007f3e0ff */
[----:B----4-:R-:W-:Y:S02]  /*29590*/  IMAD.X R18, R4, 0x1, R18, P1 ;  /* 0x0000000104127824 */ /* 0x010fe400008e0612 */
        /* <DEDUP_REMOVED lines=13> */
[----:B-1----:R-:W4:Y:S04]  /*29670*/  LDL.LU R18, [R1+0x8f8] ;  /* 0x0008f80001127983 */ /* 0x002f280000300800 */
[----:B------:R-:W2:Y:S01]  /*29680*/  LDL.LU R2, [R1+0x8fc] ;  /* 0x0008fc0001027983 */ /* 0x000ea20000300800 */
[----:B------:R-:W-:-:S05]  /*29690*/  IADD3 R81, P1, PT, R3, R81, RZ ;  /* 0x0000005103517210 */ /* 0x000fca0007f3e0ff */
[----:B------:R-:W-:Y:S02]  /*296a0*/  IMAD.X R87, R4, 0x1, R87, P1 ;  /* 0x0000000104577824 */ /* 0x000fe400008e0657 */
[----:B0-----:R-:W-:Y:S02]  /*296b0*/  @P2 IMAD.MOV.U32 R46, RZ, RZ, R81 ;  /* 0x000000ffff2e2224 */ /* 0x001fe400078e0051 */
[----:B------:R-:W-:-:S05]  /*296c0*/  @P2 IMAD.MOV.U32 R47, RZ, RZ, R87 ;  /* 0x000000ffff2f2224 */ /* 0x000fca00078e0057 */
[----:B------:R0:W4:Y:S04]  /*296d0*/  @P2 LDG.E.U8 R58, desc[UR20][R46.64] ;  /* 0x000000142e3a2981 */ /* 0x000128000c1e1100 */
[----:B------:R1:W-:Y:S04]  /*296e0*/  STL [R1+0x8ec], R89 ;  /* 0x0008ec5901007387 */ /* 0x0003e80000100800 */
[----:B------:R-:W-:Y:S04]  /*296f0*/  STL [R1+0x8e8], R91 ;  /* 0x0008e85b01007387 */ /* 0x000fe80000100800 */
[----:B-1----:R-:W4:Y:S04]  /*29700*/  LDL.LU R89, [R1+0x900] ;  /* 0x0009000001597983 */ /* 0x002f280000300800 */
[----:B---3--:R1:W-:Y:S04]  /*29710*/  STL [R1+0x160], R6 ;  /* 0x0001600601007387 */ /* 0x0083e80000100800 */
[----:B-1----:R-:W3:Y:S04]  /*29720*/  LDL.LU R6, [R1+0x904] ;  /* 0x0009040001067983 */ /* 0x002ee80000300800 */
[----:B------:R-:W-:Y:S04]  /*29730*/  STL [R1+0x8f4], R81 ;  /* 0x0008f45101007387 */ /* 0x000fe80000100800 */
[----:B------:R1:W-:Y:S01]  /*29740*/  STL [R1+0x8f0], R87 ;  /* 0x0008f05701007387 */ /* 0x0003e20000100800 */
[----:B------:R-:W-:-:S03]  /*29750*/  ISETP.GT.AND P2, PT, R5, 0xef, PT ;  /* 0x000000ef0500780c */ /* 0x000fc60003f44270 */
[----:B-1----:R-:W3:Y:S04]  /*29760*/  LDL.LU R87, [R1+0x908] ;  /* 0x0009080001577983 */ /* 0x002ee80000300800 */
[----:B------:R-:W3:Y:S01]  /*29770*/  LDL.LU R81, [R1+0x90c] ;  /* 0x00090c0001517983 */ /* 0x000ee20000300800 */
[----:B--2---:R-:W-:-:S05]  /*29780*/  IADD3 R2, P1, PT, R3, R2, RZ ;  /* 0x0000000203027210 */ /* 0x004fca0007f3e0ff */
[----:B----4-:R-:W-:Y:S01]  /*29790*/  IMAD.X R18, R4, 0x1, R18, P1 ;  /* 0x0000000104127824 */ /* 0x010fe200008e0612 */
[----:B------:R-:W-:Y:S04]  /*297a0*/  STL [R1+0x8fc], R2 ;  /* 0x0008fc0201007387 */ /* 0x000fe80000100800 */
[----:B------:R-:W-:Y:S01]  /*297b0*/  STL [R1+0x8f8], R18 ;  /* 0x0008f81201007387 */ /* 0x000fe20000100800 */
[----:B0-----:R-:W-:Y:S01]  /*297c0*/  @P2 IMAD.MOV.U32 R47, RZ, RZ, R18 ;  /* 0x000000ffff2f2224 */ /* 0x001fe200078e0012 */
[----:B------:R-:W-:Y:S02]  /*297d0*/  PRMT R90, RZ, 0x7610, R90 ;  /* 0x00007610ff5a7816 */ /* 0x000fe4000000005a */
[----:B------:R0:W-:Y:S01]  /*297e0*/  STL [R1+0x158], R58 ;  /* 0x0001583a01007387 */ /* 0x0001e20000100800 */
[----:B------:R-:W-:-:S05]  /*297f0*/  @P2 IMAD.MOV.U32 R46, RZ, RZ, R2 ;  /* 0x000000ffff2e2224 */ /* 0x000fca00078e0002 */
[----:B------:R1:W2:Y:S04]  /*29800*/  @P2 LDG.E.U8 R90, desc[UR20][R46.64] ;  /* 0x000000142e5a2981 */ /* 0x0002a8000c1e1100 */
[----:B0-----:R-:W4:Y:S04]  /*29810*/  LDL.LU R58, [R1+0x910] ;  /* 0x00091000013a7983 */ /* 0x001f280000300800 */
[----:B------:R-:W2:Y:S01]  /*29820*/  LDL.LU R18, [R1+0x914] ;  /* 0x0009140001127983 */ /* 0x000ea20000300800 */
[----:B------:R-:W-:-:S03]  /*29830*/  ISETP.GT.AND P2, PT, R5, 0xf6, PT ;  /* 0x000000f60500780c */ /* 0x000fc60003f44270 */
[----:B------:R-:W4:Y:S01]  /*29840*/  LDL.LU R2, [R1+0x2b8] ;  /* 0x0002b80001027983 */ /* 0x000f220000300800 */
[----:B---3--:R-:W-:-:S05]  /*29850*/  IADD3 R6, P1, PT, R3, R6, RZ ;  /* 0x0000000603067210 */ /* 0x008fca0007f3e0ff */
[----:B------:R-:W-:Y:S01]  /*29860*/  IMAD.X R89, R4, 0x1, R89, P1 ;  /* 0x0000000104597824 */ /* 0x000fe200008e0659 */
[----:B------:R0:W-:Y:S03]  /*29870*/  STL [R1+0x904], R6 ;  /* 0x0009040601007387 */ /* 0x0001e60000100800 */
[----:B-1----:R-:W-:Y:S01]  /*29880*/  @P2 IMAD.MOV.U32 R46, RZ, RZ, R6 ;  /* 0x000000ffff2e2224 */ /* 0x002fe200078e0006 */
[----:B------:R-:W-:Y:S04]  /*29890*/  STL [R1+0x900], R89 ;  /* 0x0009005901007387 */ /* 0x000fe80000100800 */
[----:B0-----:R-:W3:Y:S01]  /*298a0*/  LDL.LU R6, [R1+0x2b4] ;  /* 0x0002b40001067983 */ /* 0x001ee20000300800 */
[----:B------:R-:W-:Y:S01]  /*298b0*/  PRMT R88, RZ, 0x7610, R88 ;  /* 0x00007610ff587816 */ /* 0x000fe20000000058 */
[----:B------:R-:W-:-:S05]  /*298c0*/  @P2 IMAD.MOV.U32 R47, RZ, RZ, R89 ;  /* 0x000000ffff2f2224 */ /* 0x000fca00078e0059 */
        /* <DEDUP_REMOVED lines=8> */
[----:B------:R-:W-:Y:S02]  /*29950*/  ISETP.GT.AND P2, PT, R5, 0xfe, PT ;  /* 0x000000fe0500780c */ /* 0x000fe40003f44270 */
[----:B--2---:R-:W-:Y:S02]  /*29960*/  IADD3 R18, P1, PT, R3, R18, RZ ;  /* 0x0000001203127210 */ /* 0x004fe40007f3e0ff */
[----:B------:R-:W-:-:S03]  /*29970*/  PRMT R12, RZ, 0x7610, R12 ;  /* 0x00007610ff0c7816 */ /* 0x000fc6000000000c */
[----:B----4-:R-:W-:-:S06]  /*29980*/  IMAD.X R58, R4, 0x1, R58, P1 ;  /* 0x00000001043a7824 */ /* 0x010fcc00008e063a */
[----:B0-----:R-:W-:Y:S02]  /*29990*/  @P2 IMAD.MOV.U32 R46, RZ, RZ, R18 ;  /* 0x000000ffff2e2224 */ /* 0x001fe400078e0012 */
[----:B------:R-:W-:-:S05]  /*299a0*/  @P2 IMAD.MOV.U32 R47, RZ, RZ, R58 ;  /* 0x000000ffff2f2224 */ /* 0x000fca00078e003a */
[----:B------:R0:W2:Y:S01]  /*299b0*/  @P2 LDG.E.U8 R12, desc[UR20][R46.64] ;  /* 0x000000142e0c2981 */ /* 0x0000a2000c1e1100 */
[----:B------:R-:W-:Y:S02]  /*299c0*/  ISETP.GT.AND P2, PT, R5, 0xff, PT ;  /* 0x000000ff0500780c */ /* 0x000fe40003f44270 */
[----:B------:R-:W-:Y:S02]  /*299d0*/  IADD3 R2, P1, PT, R3, R2, RZ ;  /* 0x0000000203027210 */ /* 0x000fe40007f3e0ff */
[----:B------:R-:W-:-:S09]  /*299e0*/  PRMT R0, RZ, 0x7610, R0 ;  /* 0x00007610ff007816 */ /* 0x000fd20000000000 */
[----:B0-----:R-:W-:Y:S02]  /*299f0*/  @P2 IMAD.MOV.U32 R46, RZ, RZ, R2 ;  /* 0x000000ffff2e2224 */ /* 0x001fe400078e0002 */
[----:B---3--:R-:W-:-:S04]  /*29a00*/  IMAD.X R6, R4, 0x1, R6, P1 ;  /* 0x0000000104067824 */ /* 0x008fc800008e0606 */
[----:B------:R-:W-:-:S05]  /*29a10*/  @P2 IMAD.MOV.U32 R47, RZ, RZ, R6 ;  /* 0x000000ffff2f2224 */ /* 0x000fca00078e0006 */
[----:B------:R-:W3:Y:S04]  /*29a20*/  @P2 LDG.E.U8 R0, desc[UR20][R46.64] ;  /* 0x000000142e002981 */ /* 0x000ee8000c1e1100 */
        /* <DEDUP_REMOVED lines=12> */
[----:B------:R-:W4:Y:S04]  /*29af0*/  LDL.LU R47, [R1+0x1d4] ;  /* 0x0001d400012f7983 */ /* 0x000f280000300800 */
[----:B0-----:R-:W4:Y:S04]  /*29b00*/  LDL.LU R4, [R1+0x1ac] ;  /* 0x0001ac0001047983 */ /* 0x001f280000300800 */
[----:B------:R-:W-:Y:S04]  /*29b10*/  STL [R1+0x144], R88 ;  /* 0x0001445801007387 */ /* 0x000fe80000100800 */
[----:B------:R-:W4:Y:S04]  /*29b20*/  LDL.LU R3, [R1+0x18c] ;  /* 0x00018c0001037983 */ /* 0x000f280000300800 */
[----:B------:R-:W4:Y:S01]  /*29b30*/  LDL.LU R2, [R1+0x170] ;  /* 0x0001700001027983 */ /* 0x000f220000300800 */
[----:B------:R-:W0:Y:S02]  /*29b40*/  S2R R92, SR_TID.X ;  /* 0x00000000005c7919 */ /* 0x000e240000002100 */
[----:B0-----:R-:W-:-:S04]  /*29b50*/  LOP3.LUT R92, R92, 0x7f, RZ, 0xc0, !PT ;  /* 0x0000007f5c5c7812 */ /* 0x001fc800078ec0ff */
[----:B------:R-:W-:Y:S01]  /*29b60*/  LOP3.LUT R92, R92, 0x80, RZ, 0xfc, !PT ;  /* 0x000000805c5c7812 */ /* 0x000fe200078efcff */
[----:B------:R-:W-:Y:S03]  /*29b70*/  BAR.SYNC.DEFER_BLOCKING 0x0 ;  /* 0x0000000000007b1d */ /* 0x000fe60000010000 */
[----:B------:R-:W-:-:S03]  /*29b80*/  ISETP.GE.AND P1, PT, R92, R5, PT ;  /* 0x000000055c00720c */ /* 0x000fc60003f26270 */
[----:B---3--:R0:W-:Y:S04]  /*29b90*/  STL [R1+0x128], R0 ;  /* 0x0001280001007387 */ /* 0x0081e80000100800 */
[----:B0-----:R-:W3:Y:S04]  /*29ba0*/  LDL.LU R0, [R1+0x148] ;  /* 0x0001480001007983 */ /* 0x001ee80000300800 */
[----:B--2---:R0:W-:Y:S04]  /*29bb0*/  STL [R1+0x130], R12 ;  /* 0x0001300c01007387 */ /* 0x0041e80000100800 */
[----:B0-----:R-:W2:Y:S04]  /*29bc0*/  LDL.LU R12, [R1+0x11c] ;  /* 0x00011c00010c7983 */ /* 0x001ea80000300800 */
[----:B------:R-:W2:Y:S04]  /*29bd0*/  LDL.LU R6, [R1+0x104] ;  /* 0x0001040001067983 */ /* 0x000ea80000300800 */
[----:B------:R-:W2:Y:S04]  /*29be0*/  LDL.LU R58, [R1+0xd0] ;  /* 0x0000d000013a7983 */ /* 0x000ea80000300800 */
[----:B------:R0:W-:Y:S04]  /*29bf0*/  STL [R1+0x138], R70 ;  /* 0x0001384601007387 */ /* 0x0001e80000100800 */
[----:B0-----:R-:W2:Y:S04]  /*29c00*/  LDL.LU R70, [R1+0xb8] ;  /* 0x0000b80001467983 */ /* 0x001ea80000300800 */
[----:B------:R-:W2:Y:S04]  /*29c10*/  LDL.LU R81, [R1+0xa0] ;  /* 0x0000a00001517983 */ /* 0x000ea80000300800 */
[----:B------:R-:W2:Y:S04]  /*29c20*/  LDL.LU R87, [R1+0x88] ;  /* 0x0000880001577983 */ /* 0x000ea80000300800 */
[----:B------:R-:W2:Y:S04]  /*29c30*/  LDL.LU R88, [R1+0x70] ;  /* 0x0000700001587983 */ /* 0x000ea80000300800 */
[----:B------:R-:W2:Y:S04]  /*29c40*/  LDL.LU R89, [R1+0x58] ;  /* 0x0000580001597983 */ /* 0x000ea80000300800 */
[----:B------:R-:W2:Y:S04]  /*29c50*/  LDL.LU R90, [R1+0x40] ;  /* 0x00004000015a7983 */ /* 0x000ea80000300800 */
[----:B------:R-:W2:Y:S04]  /*29c60*/  LDL.LU R91, [R1+0x28] ;  /* 0x00002800015b7983 */ /* 0x000ea80000300800 */
[----:B------:R-:W2:Y:S04]  /*29c70*/  LDL.LU R93, [R1+0x10] ;  /* 0x00001000015d7983 */ /* 0x000ea80000300800 */
[----:B------:R-:W-:Y:S04]  /*29c80*/  STL [R1+0x1080], R46 ;  /* 0x0010802e01007387 */ /* 0x000fe80000100800 */
[----:B------:R-:W-:Y:S04]  /*29c90*/  STL [R1+0x1088], R46 ;  /* 0x0010882e01007387 */ /* 0x000fe80000100800 */
[----:B------:R-:W-:Y:S04]  /*29ca0*/  STL [R1+0x1094], R46 ;  /* 0x0010942e01007387 */ /* 0x000fe80000100800 */
[----:B------:R0:W-:Y:S04]  /*29cb0*/  STL [R1+0x10a0], R46 ;  /* 0x0010a02e01007387 */ /* 0x0001e80000100800 */
[----:B0-----:R-:W2:Y:S04]  /*29cc0*/  LDL.LU R46, [R1+0x1f4] ;  /* 0x0001f400012e7983 */ /* 0x001ea80000300800 */
[----:B------:R-:W3:Y:S01]  /*29cd0*/  LDL.LU R92, [R1+0x10e0] ;  /* 0x0010e000015c7983 */ /* 0x000ee20000300800 */
[----:B------:R-:W0:Y:S03]  /*29ce0*/  S2R R18, SR_TID.X ;  /* 0x0000000000127919 */ /* 0x000e260000002100 */
[----:B------:R-:W-:Y:S04]  /*29cf0*/  STL [R1+0x10a4], R5 ;  /* 0x0010a40501007387 */ /* 0x000fe80000100800 */
[----:B------:R-:W-:Y:S04]  /*29d00*/  STL [R1+0x108c], R53 ;  /* 0x00108c3501007387 */ /* 0x000fe80000100800 */
[----:B------:R-:W-:Y:S01]  /*29d10*/  STL [R1+0x1098], R53 ;  /* 0x0010983501007387 */ /* 0x000fe20000100800 */
[----:B0-----:R-:W-:-:S05]  /*29d20*/  LOP3.LUT R18, R18, 0x7f, RZ, 0xc0, !PT ;  /* 0x0000007f12127812 */ /* 0x001fca00078ec0ff */
[----:B------:R-:W-:Y:S01]  /*29d30*/  STS.U8 [R18+UR9+0x8000], R53 ;  /* 0x0080003512007988 */ /* 0x000fe20008000009 */
[----:B------:R-:W-:-:S03]  /*29d40*/  ISETP.GE.AND P2, PT, R18, R5, PT ;  /* 0x000000051200720c */ /* 0x000fc60003f46270 */
[----:B------:R-:W-:Y:S04]  /*29d50*/  STL [R1+0x10a8], R53 ;  /* 0x0010a83501007387 */ /* 0x000fe80000100800 */
[----:B--2---:R-:W-:Y:S04]  /*29d60*/  STS.U8 [R18+UR9+0x8400], R46 ;  /* 0x0084002e12007988 */ /* 0x004fe80008000009 */
[----:B----4-:R-:W-:Y:S04]  /*29d70*/  STS.U8 [R18+UR9+0x8800], R47 ;  /* 0x0088002f12007988 */ /* 0x010fe80008000009 */
[----:B------:R-:W-:Y:S04]  /*29d80*/  STS.U8 [R18+UR9+0x8c00], R4 ;  /* 0x008c000412007988 */ /* 0x000fe80008000009 */
[----:B------:R-:W-:Y:S04]  /*29d90*/  STS.U8 [R18+UR9+0x9000], R3 ;  /* 0x0090000312007988 */ /* 0x000fe80008000009 */
[----:B------:R-:W-:Y:S04]  /*29da0*/  STS.U8 [R18+UR9+0x9400], R2 ;  /* 0x0094000212007988 */ /* 0x000fe80008000009 */
[----:B---3--:R-:W-:Y:S04]  /*29db0*/  STS.U8 [R18+UR9+0x9800], R0 ;  /* 0x0098000012007988 */ /* 0x008fe80008000009 */
        /* <DEDUP_REMOVED lines=10> */
[----:B0-----:R-:W2:Y:S04]  /*29e60*/  LDL.LU R91, [R1+0x210] ;  /* 0x00021000015b7983 */ /* 0x001ea80000300800 */
[----:B------:R-:W3:Y:S04]  /*29e70*/  LDL.LU R53, [R1+0x1cc] ;  /* 0x0001cc0001357983 */ /* 0x000ee80000300800 */
[----:B------:R-:W4:Y:S04]  /*29e80*/  LDL.LU R5, [R1+0x1a8] ;  /* 0x0001a80001057983 */ /* 0x000f280000300800 */
        /* <DEDUP_REMOVED lines=12> */
[----:B------:R0:W-:Y:S04]  /*29f50*/  STS.U8 [R18+UR9+0xc400], R93 ;  /* 0x00c4005d12007988 */ /* 0x0001e80008000009 */
[----:B------:R-:W3:Y:S04]  /*29f60*/  LDL.LU R90, [R1+0x24] ;  /* 0x00002400015a7983 */ /* 0x000ee80000300800 */
[----:B------:R-:W-:Y:S04]  /*29f70*/  STS.U8 [R18+UR9+0xc800], R92 ;  /* 0x00c8005c12007988 */ /* 0x000fe80008000009 */
[----:B0-----:R-:W3:Y:S04]  /*29f80*/  LDL.LU R93, [R1+0xc] ;  /* 0x00000c00015d7983 */ /* 0x001ee80000300800 */
[----:B------:R0:W-:Y:S04]  /*29f90*/  STL [R1+0x10ac], R92 ;  /* 0x0010ac5c01007387 */ /* 0x0001e80000100800 */
[----:B0-----:R-:W3:Y:S01]  /*29fa0*/  LDL.LU R92, [R1+0x1f0] ;  /* 0x0001f000015c7983 */ /* 0x001ee20000300800 */
[----:B------:R-:W0:Y:S03]  /*29fb0*/  S2R R89, SR_TID.X ;  /* 0x0000000000597919 */ /* 0x000e260000002100 */
        /* <DEDUP_REMOVED lines=15> */
[----:B--2---:R0:W-:Y:S04]  /*2a0b0*/  STS.U8 [R88+UR9+0x8080], R91 ;  /* 0x0080805b58007988 */ /* 0x0041e80008000009 */
[----:B0-----:R-:W2:Y:S04]  /*2a0c0*/  LDL.LU R91, [R1+0x10dc] ;  /* 0x0010dc00015b7983 */ /* 0x001ea80000300800 */
[----:B---3--:R-:W-:Y:S04]  /*2a0d0*/  STS.U8 [R88+UR9+0x8480], R92 ;  /* 0x0084805c58007988 */ /* 0x008fe80008000009 */
[----:B------:R-:W-:Y:S04]  /*2a0e0*/  STS.U8 [R88+UR9+0x8880], R53 ;  /* 0x0088803558007988 */ /* 0x000fe80008000009 */
        /* <DEDUP_REMOVED lines=14> */
[----:B0-----:R-:W3:Y:S04]  /*2a1d0*/  LDL.LU R90, [R1+0x20c] ;  /* 0x00020c00015a7983 */ /* 0x001ee80000300800 */
[----:B------:R-:W4:Y:S04]  /*2a1e0*/  LDL.LU R92, [R1+0x1c4] ;  /* 0x0001c400015c7983 */ /* 0x000f280000300800 */
        /* <DEDUP_REMOVED lines=8> */
[----:B------:R0:W-:Y:S04]  /*2a270*/  STS.U8 [R88+UR9+0xc480], R93 ;  /* 0x00c4805d58007988 */ /* 0x0001e80008000009 */
[----:B------:R-:W4:Y:S04]  /*2a280*/  LDL.LU R12, [R1+0x98] ;  /* 0x00009800010c7983 */ /* 0x000f280000300800 */
[----:B------:R-:W4:Y:S04]  /*2a290*/  LDL.LU R6, [R1+0x80] ;  /* 0x0000800001067983 */ /* 0x000f280000300800 */
[----:B------:R-:W4:Y:S04]  /*2a2a0*/  LDL.LU R58, [R1+0x68] ;  /* 0x00006800013a7983 */ /* 0x000f280000300800 */
[----:B------:R-:W4:Y:S04]  /*2a2b0*/  LDL.LU R70, [R1+0x50] ;  /* 0x0000500001467983 */ /* 0x000f280000300800 */
[----:B------:R-:W4:Y:S04]  /*2a2c0*/  LDL.LU R81, [R1+0x38] ;  /* 0x0000380001517983 */ /* 0x000f280000300800 */
[----:B------:R-:W4:Y:S04]  /*2a2d0*/  LDL.LU R87, [R1+0x20] ;  /* 0x0000200001577983 */ /* 0x000f280000300800 */
[----:B0-----:R-:W4:Y:S01]  /*2a2e0*/  LDL.LU R93, [R1+0x8] ;  /* 0x00000800015d7983 */ /* 0x001f220000300800 */
[----:B------:R-:W-:-:S03]  /*2a2f0*/  LOP3.LUT R89, R89, 0x20, RZ, 0x3c, !PT ;  /* 0x0000002059597812 */ /* 0x000fc600078e3cff */
[----:B--2---:R-:W-:Y:S04]  /*2a300*/  STS.U8 [R88+UR9+0xc880], R91 ;  /* 0x00c8805b58007988 */ /* 0x004fe80008000009 */
[----:B------:R-:W-:Y:S04]  /*2a310*/  STS.U8 [R88+UR9+0xcc80], R85 ;  /* 0x00cc805558007988 */ /* 0x000fe80008000009 */
[----:B------:R-:W-:Y:S04]  /*2a320*/  STS.U8 [R88+UR9+0xd080], R78 ;  /* 0x00d0804e58007988 */ /* 0x000fe80008000009 */
[----:B------:R-:W-:Y:S04]  /*2a330*/  STS.U8 [R88+UR9+0xd480], R66 ;  /* 0x00d4804258007988 */ /* 0x000fe80008000009 */
[----:B------:R-:W-:Y:S04]  /*2a340*/  STS.U8 [R88+UR9+0xd880], R54 ;  /* 0x00d8803658007988 */ /* 0x000fe80008000009 */
[----:B------:R0:W-:Y:S04]  /*2a350*/  STS.U8 [R88+UR9+0xdc80], R8 ;  /* 0x00dc800858007988 */ /* 0x0001e80008000009 */
        /* <DEDUP_REMOVED lines=9> */
[----:B0-----:R-:W4:Y:S04]  /*2a3f0*/  LDL.LU R88, [R1+0x10d8] ;  /* 0x0010d80001587983 */ /* 0x001f280000300800 */
[----:B---3--:R0:W-:Y:S04]  /*2a400*/  STS.U8 [R89+UR9+0x8100], R90 ;  /* 0x0081005a59007988 */ /* 0x0081e80008000009 */
[----:B0-----:R-:W3:Y:S04]  /*2a410*/  LDL.LU R90, [R1+0x10d4] ;  /* 0x0010d400015a7983 */ /* 0x001ee80000300800 */
[----:B--2---:R0:W-:Y:S04]  /*2a420*/  STS.U8 [R89+UR9+0x8500], R8 ;  /* 0x0085000859007988 */ /* 0x0041e80008000009 */
[----:B----4-:R1:W-:Y:S04]  /*2a430*/  STS.U8 [R89+UR9+0x8900], R92 ;  /* 0x0089005c59007988 */ /* 0x0103e80008000009 */
[----:B------:R2:W-:Y:S04]  /*2a440*/  STS.U8 [R89+UR9+0x8d00], R53 ;  /* 0x008d003559007988 */ /* 0x0005e80008000009 */
[----:B------:R4:W-:Y:S04]  /*2a450*/  STS.U8 [R89+UR9+0x9100], R5 ;  /* 0x0091000559007988 */ /* 0x0009e80008000009 */
[----:B------:R0:W-:Y:S04]  /*2a460*/  STS.U8 [R89+UR9+0x9500], R46 ;  /* 0x0095002e59007988 */ /* 0x0001e80008000009 */
[----:B------:R1:W-:Y:S04]  /*2a470*/  STS.U8 [R89+UR9+0x9900], R47 ;  /* 0x0099002f59007988 */ /* 0x0003e80008000009 */
[----:B------:R1:W-:Y:S04]  /*2a480*/  STS.U8 [R89+UR9+0x9d00], R4 ;  /* 0x009d000459007988 */ /* 0x0003e80008000009 */
[----:B0-----:R-:W3:Y:S04]  /*2a490*/  LDL.LU R8, [R1+0x1e4] ;  /* 0x0001e40001087983 */ /* 0x001ee80000300800 */
[----:B------:R0:W-:Y:S04]  /*2a4a0*/  STS.U8 [R89+UR9+0xa100], R3 ;  /* 0x00a1000359007988 */ /* 0x0001e80008000009 */
[----:B-1----:R-:W3:Y:S04]  /*2a4b0*/  LDL.LU R92, [R1+0x1c0] ;  /* 0x0001c000015c7983 */ /* 0x002ee80000300800 */
[----:B------:R1:W-:Y:S04]  /*2a4c0*/  STS.U8 [R89+UR9+0xa500], R2 ;  /* 0x00a5000259007988 */ /* 0x0003e80008000009 */
[----:B--2---:R-:W2:Y:S04]  /*2a4d0*/  LDL.LU R53, [R1+0x19c] ;  /* 0x00019c0001357983 */ /* 0x004ea80000300800 */
[----:B------:R0:W-:Y:S04]  /*2a4e0*/  STS.U8 [R89+UR9+0xa900], R0 ;  /* 0x00a9000059007988 */ /* 0x0001e80008000009 */
[----:B----4-:R-:W4:Y:S04]  /*2a4f0*/  LDL.LU R5, [R1+0x180] ;  /* 0x0001800001057983 */ /* 0x010f280000300800 */
[----:B------:R0:W-:Y:S04]  /*2a500*/  STS.U8 [R89+UR9+0xad00], R12 ;  /* 0x00ad000c59007988 */ /* 0x0001e80008000009 */
[----:B------:R-:W2:Y:S04]  /*2a510*/  LDL.LU R46, [R1+0x164] ;  /* 0x00016400012e7983 */ /* 0x000ea80000300800 */
[----:B------:R0:W-:Y:S04]  /*2a520*/  STS.U8 [R89+UR9+0xb100], R6 ;  /* 0x00b1000659007988 */ /* 0x0001e80008000009 */
        /* <DEDUP_REMOVED lines=8> */
[----:B------:R-:W2:Y:S04]  /*2a5b0*/  LDL.LU R0, [R1+0xac] ;  /* 0x0000ac0001007983 */ /* 0x000ea80000300800 */
[----:B------:R0:W-:Y:S04]  /*2a5c0*/  STS.U8 [R89+UR9+0xc500], R93 ;  /* 0x00c5005d59007988 */ /* 0x0001e80008000009 */
[----:B------:R-:W2:Y:S04]  /*2a5d0*/  LDL.LU R12, [R1+0x94] ;  /* 0x00009400010c7983 */ /* 0x000ea80000300800 */
[----:B------:R-:W2:Y:S04]  /*2a5e0*/  LDL.LU R6, [R1+0x7c] ;  /* 0x00007c0001067983 */ /* 0x000ea80000300800 */
[----:B------:R-:W2:Y:S04]  /*2a5f0*/  LDL.LU R58, [R1+0x64] ;  /* 0x00006400013a7983 */ /* 0x000ea80000300800 */
[----:B------:R-:W2:Y:S04]  /*2a600*/  LDL.LU R70, [R1+0x4c] ;  /* 0x00004c0001467983 */ /* 0x000ea80000300800 */
[----:B0-----:R-:W2:Y:S04]  /*2a610*/  LDL.LU R81, [R1+0x34] ;  /* 0x0000340001517983 */ /* 0x001ea80000300800 */
[----:B---3--:R-:W-:Y:S04]  /*2a620*/  STS.U8 [R89+UR9+0xc900], R90 ;  /* 0x00c9005a59007988 */ /* 0x008fe80008000009 */
[----:B------:R-:W-:Y:S04]  /*2a630*/  STS.U8 [R89+UR9+0xcd00], R84 ;  /* 0x00cd005459007988 */ /* 0x000fe80008000009 */
[----:B------:R-:W-:Y:S04]  /*2a640*/  STS.U8 [R89+UR9+0xd100], R76 ;  /* 0x00d1004c59007988 */ /* 0x000fe80008000009 */
[----:B------:R-:W-:Y:S04]  /*2a650*/  STS.U8 [R89+UR9+0xd500], R64 ;  /* 0x00d5004059007988 */ /* 0x000fe80008000009 */
[----:B-1----:R-:W3:Y:S04]  /*2a660*/  LDL.LU R87, [R1+0x1c] ;  /* 0x00001c0001577983 */ /* 0x002ee80000300800 */
[----:B------:R-:W-:Y:S04]  /*2a670*/  STS.U8 [R89+UR9+0xd900], R52 ;  /* 0x00d9003459007988 */ /* 0x000fe80008000009 */
[----:B------:R-:W2:Y:S04]  /*2a680*/  LDL.LU R93, [R1+0x4] ;  /* 0x00000400015d7983 */ /* 0x000ea80000300800 */
[----:B------:R0:W-:Y:S04]  /*2a690*/  STS.U8 [R89+UR9+0xdd00], R9 ;  /* 0x00dd000959007988 */ /* 0x0001e80008000009 */
[----:B0-----:R-:W2:Y:S04]  /*2a6a0*/  LDL.LU R9, [R1+0x208] ;  /* 0x0002080001097983 */ /* 0x001ea80000300800 */
[----:B------:R-:W-:Y:S04]  /*2a6b0*/  STS.U8 [R89+UR9+0xe100], R15 ;  /* 0x00e1000f59007988 */ /* 0x000fe80008000009 */
[----:B------:R-:W-:Y:S04]  /*2a6c0*/  STS.U8 [R89+UR9+0xe500], R21 ;  /* 0x00e5001559007988 */ /* 0x000fe80008000009 */
[----:B------:R-:W-:Y:S04]  /*2a6d0*/  STS.U8 [R89+UR9+0xe900], R27 ;  /* 0x00e9001b59007988 */ /* 0x000fe80008000009 */
[----:B------:R-:W-:Y:S04]  /*2a6e0*/  STS.U8 [R89+UR9+0xed00], R33 ;  /* 0x00ed002159007988 */ /* 0x000fe80008000009 */
[----:B------:R0:W-:Y:S04]  /*2a6f0*/  STS.U8 [R89+UR9+0xf100], R39 ;  /* 0x00f1002759007988 */ /* 0x0001e80008000009 */
[----:B------:R-:W-:Y:S04]  /*2a700*/  STS.U8 [R89+UR9+0xf500], R45 ;  /* 0x00f5002d59007988 */ /* 0x000fe80008000009 */
[----:B------:R-:W-:Y:S04]  /*2a710*/  STS.U8 [R89+UR9+0xf900], R63 ;  /* 0x00f9003f59007988 */ /* 0x000fe80008000009 */
[----:B------:R1:W-:Y:S01]  /*2a720*/  STS.U8 [R89+UR9+0xfd00], R65 ;  /* 0x00fd004159007988 */ /* 0x0003e20008000009 */
[----:B0-----:R-:W-:-:S03]  /*2a730*/  LOP3.LUT R39, R18, 0x30, RZ, 0x3c, !PT ;  /* 0x0000003012277812 */ /* 0x001fc600078e3cff */
[----:B-1----:R-:W3:Y:S04]  /*2a740*/  LDL.LU R89, [R1+0x10d0] ;  /* 0x0010d00001597983 */ /* 0x002ee80000300800 */
[----:B--2---:R0:W-:Y:S04]  /*2a750*/  STS.U8 [R39+UR9+0x8180], R9 ;  /* 0x0081800927007988 */ /* 0x0041e80008000009 */
[----:B------:R1:W-:Y:S04]  /*2a760*/  STS.U8 [R39+UR9+0x8580], R8 ;  /* 0x0085800827007988 */ /* 0x0003e80008000009 */
[----:B------:R2:W-:Y:S04]  /*2a770*/  STS.U8 [R39+UR9+0x8980], R92 ;  /* 0x0089805c27007988 */ /* 0x0005e80008000009 */
[----:B0-----:R-:W3:Y:S04]  /*2a780*/  LDL.LU R9, [R1+0x204] ;  /* 0x0002040001097983 */ /* 0x001ee80000300800 */
[----:B-1----:R-:W3:Y:S04]  /*2a790*/  LDL.LU R8, [R1+0x1e0] ;  /* 0x0001e00001087983 */ /* 0x002ee80000300800 */
[----:B------:R0:W-:Y:S04]  /*2a7a0*/  STS.U8 [R39+UR9+0x8d80], R53 ;  /* 0x008d803527007988 */ /* 0x0001e80008000009 */
[----:B--2---:R-:W2:Y:S04]  /*2a7b0*/  LDL.LU R92, [R1+0x1bc] ;  /* 0x0001bc00015c7983 */ /* 0x004ea80000300800 */
[----:B----4-:R1:W-:Y:S04]  /*2a7c0*/  STS.U8 [R39+UR9+0x9180], R5 ;  /* 0x0091800527007988 */ /* 0x0103e80008000009 */
[----:B0-----:R-:W4:Y:S04]  /*2a7d0*/  LDL.LU R53, [R1+0x198] ;  /* 0x0001980001357983 */ /* 0x001f280000300800 */
[----:B------:R0:W-:Y:S04]  /*2a7e0*/  STS.U8 [R39+UR9+0x9580], R46 ;  /* 0x0095802e27007988 */ /* 0x0001e80008000009 */
[----:B-1----:R-:W4:Y:S04]  /*2a7f0*/  LDL.LU R5, [R1+0x17c] ;  /* 0x00017c0001057983 */ /* 0x002f280000300800 */
[----:B------:R1:W-:Y:S04]  /*2a800*/  STS.U8 [R39+UR9+0x9980], R47 ;  /* 0x0099802f27007988 */ /* 0x0003e80008000009 */
        /* <DEDUP_REMOVED lines=19> */
[----:B---3--:R1:W-:Y:S04]  /*2a940*/  STS.U8 [R39+UR9+0xc180], R87 ;  /* 0x00c1805727007988 */ /* 0x0083e80008000009 */
[----:B0-----:R-:W3:Y:S04]  /*2a950*/  LDL.LU R81, [R1+0x30] ;  /* 0x0000300001517983 */ /* 0x001ee80000300800 */
[----:B------:R0:W-:Y:S04]  /*2a960*/  STS.U8 [R39+UR9+0xc580], R93 ;  /* 0x00c5805d27007988 */ /* 0x0001e80008000009 */
[----:B-1----:R-:W3:Y:S04]  /*2a970*/  LDL.LU R87, [R1+0x18] ;  /* 0x0000180001577983 */ /* 0x002ee80000300800 */
[----:B0-----:R-:W3:Y:S04]  /*2a980*/  LDL.LU R93, [R1] ;  /* 0x00000000015d7983 */ /* 0x001ee80000300800 */
[----:B------:R-:W-:Y:S04]  /*2a990*/  STS.U8 [R39+UR9+0xc980], R89 ;  /* 0x00c9805927007988 */ /* 0x000fe80008000009 */
[----:B------:R-:W-:Y:S04]  /*2a9a0*/  STS.U8 [R39+UR9+0xcd80], R83 ;  /* 0x00cd805327007988 */ /* 0x000fe80008000009 */
        /* <DEDUP_REMOVED lines=26> */
[----:B0-----:R-:W2:Y:S04]  /*2ab50*/  LDL.LU R12, [R1+0x1fc] ;  /* 0x0001fc00010c7983 */ /* 0x001ea80000300800 */
[----:B------:R0:W-:Y:S04]  /*2ab60*/  STS.U8 [R18+UR9+0xb600], R58 ;  /* 0x00b6003a12007988 */ /* 0x0001e80008000009 */
[----:B-1----:R-:W4:Y:S04]  /*2ab70*/  LDL.LU R6, [R1+0x1dc] ;  /* 0x0001dc0001067983 */ /* 0x002f280000300800 */
[----:B------:R1:W-:Y:S04]  /*2ab80*/  STS.U8 [R18+UR9+0xba00], R70 ;  /* 0x00ba004612007988 */ /* 0x0003e80008000009 */
[----:B0-----:R-:W4:Y:S04]  /*2ab90*/  LDL.LU R58, [R1+0x1b8] ;  /* 0x0001b800013a7983 */ /* 0x001f280000300800 */
[----:B---3--:R0:W-:Y:S04]  /*2aba0*/  STS.U8 [R18+UR9+0xbe00], R81 ;  /* 0x00be005112007988 */ /* 0x0081e80008000009 */
[----:B-1----:R-:W3:Y:S04]  /*2abb0*/  LDL.LU R70, [R1+0x194] ;  /* 0x0001940001467983 */ /* 0x002ee80000300800 */
[----:B------:R1:W-:Y:S04]  /*2abc0*/  STS.U8 [R18+UR9+0xc200], R87 ;  /* 0x00c2005712007988 */ /* 0x0003e80008000009 */
[----:B0-----:R-:W3:Y:S04]  /*2abd0*/  LDL.LU R81, [R1+0x178] ;  /* 0x0001780001517983 */ /* 0x001ee80000300800 */
[----:B------:R0:W-:Y:S04]  /*2abe0*/  STS.U8 [R18+UR9+0xc600], R93 ;  /* 0x00c6005d12007988 */ /* 0x0001e80008000009 */
[----:B-1----:R-:W3:Y:S04]  /*2abf0*/  LDL.LU R87, [R1+0x154] ;  /* 0x0001540001577983 */ /* 0x002ee80000300800 */
[----:B0-----:R-:W3:Y:S04]  /*2ac00*/  LDL.LU R93, [R1+0x124] ;  /* 0x00012400015d7983 */ /* 0x001ee80000300800 */
[----:B------:R-:W3:Y:S04]  /*2ac10*/  LDL.LU R39, [R1+0x108] ;  /* 0x0001080001277983 */ /* 0x000ee80000300800 */
[----:B------:R-:W3:Y:S04]  /*2ac20*/  LDL.LU R8, [R1+0xd4] ;  /* 0x0000d40001087983 */ /* 0x000ee80000300800 */
[----:B------:R-:W3:Y:S04]  /*2ac30*/  LDL.LU R53, [R1+0xbc] ;  /* 0x0000bc0001357983 */ /* 0x000ee80000300800 */
[----:B------:R-:W3:Y:S01]  /*2ac40*/  LDL.LU R5, [R1+0xa4] ;  /* 0x0000a40001057983 */ /* 0x000ee20000300800 */
        /* <DEDUP_REMOVED lines=23> */
[----:B0-----:R-:W3:Y:S04]  /*2adc0*/  LDL.LU R18, [R1+0x10cc] ;  /* 0x0010cc0001127983 */ /* 0x001ee80000300800 */
[----:B--2---:R0:W-:Y:S04]  /*2add0*/  STS.U8 [R92+UR9+0x8280], R12 ;  /* 0x0082800c5c007988 */ /* 0x0041e80008000009 */
[----:B----4-:R1:W-:Y:S04]  /*2ade0*/  STS.U8 [R92+UR9+0x8680], R6 ;  /* 0x008680065c007988 */ /* 0x0103e80008000009 */
[----:B0-----:R-:W2:Y:S04]  /*2adf0*/  LDL.LU R12, [R1+0x10c8] ;  /* 0x0010c800010c7983 */ /* 0x001ea80000300800 */
[----:B------:R0:W-:Y:S04]  /*2ae00*/  STS.U8 [R92+UR9+0x8a80], R58 ;  /* 0x008a803a5c007988 */ /* 0x0001e80008000009 */
[----:B-1----:R-:W4:Y:S04]  /*2ae10*/  LDL.LU R6, [R1+0x10c4] ;  /* 0x0010c40001067983 */ /* 0x002f280000300800 */
[----:B---3--:R1:W-:Y:S04]  /*2ae20*/  STS.U8 [R92+UR9+0x8e80], R70 ;  /* 0x008e80465c007988 */ /* 0x0083e80008000009 */
[----:B0-----:R-:W3:Y:S04]  /*2ae30*/  LDL.LU R58, [R1+0x10c0] ;  /* 0x0010c000013a7983 */ /* 0x001ee80000300800 */
[----:B------:R0:W-:Y:S04]  /*2ae40*/  STS.U8 [R92+UR9+0x9280], R81 ;  /* 0x009280515c007988 */ /* 0x0001e80008000009 */
[----:B-1----:R-:W2:Y:S04]  /*2ae50*/  LDL.LU R70, [R1+0x10bc] ;  /* 0x0010bc0001467983 */ /* 0x002ea80000300800 */
[----:B------:R1:W-:Y:S04]  /*2ae60*/  STS.U8 [R92+UR9+0x9680], R87 ;  /* 0x009680575c007988 */ /* 0x0003e80008000009 */
[----:B0-----:R-:W2:Y:S04]  /*2ae70*/  LDL.LU R81, [R1+0x10b8] ;  /* 0x0010b80001517983 */ /* 0x001ea80000300800 */
[----:B------:R0:W-:Y:S04]  /*2ae80*/  STS.U8 [R92+UR9+0x9a80], R93 ;  /* 0x009a805d5c007988 */ /* 0x0001e80008000009 */
[----:B-1----:R-:W2:Y:S04]  /*2ae90*/  LDL.LU R87, [R1+0x10b4] ;  /* 0x0010b40001577983 */ /* 0x002ea80000300800 */
[----:B0-----:R-:W2:Y:S04]  /*2aea0*/  LDL.LU R93, [R1+0x10b0] ;  /* 0x0010b000015d7983 */ /* 0x001ea80000300800 */
[----:B------:R0:W-:Y:S04]  /*2aeb0*/  STS.U8 [R92+UR9+0x9e80], R39 ;  /* 0x009e80275c007988 */ /* 0x0001e80008000009 */
[----:B------:R-:W-:Y:S04]  /*2aec0*/  STS.U8 [R92+UR9+0xa280], R8 ;  /* 0x00a280085c007988 */ /* 0x000fe80008000009 */
[----:B------:R1:W-:Y:S04]  /*2aed0*/  STS.U8 [R92+UR9+0xa680], R53 ;  /* 0x00a680355c007988 */ /* 0x0003e80008000009 */
[----:B0-----:R-:W3:Y:S04]  /*2aee0*/  LDL.LU R39, [R1+0x1f8] ;  /* 0x0001f80001277983 */ /* 0x001ee80000300800 */
[----:B------:R0:W-:Y:S04]  /*2aef0*/  STS.U8 [R92+UR9+0xaa80], R5 ;  /* 0x00aa80055c007988 */ /* 0x0001e80008000009 */
[----:B-1----:R-:W4:Y:S04]  /*2af00*/  LDL.LU R53, [R1+0x1d8] ;  /* 0x0001d80001357983 */ /* 0x002f280000300800 */
[----:B0-----:R-:W4:Y:S04]  /*2af10*/  LDL.LU R5, [R1+0x1b4] ;  /* 0x0001b40001057983 */ /* 0x001f280000300800 */
[----:B------:R0:W-:Y:S04]  /*2af20*/  STS.U8 [R92+UR9+0xae80], R46 ;  /* 0x00ae802e5c007988 */ /* 0x0001e80008000009 */
[----:B------:R-:W-:Y:S04]  /*2af30*/  STS.U8 [R92+UR9+0xb280], R47 ;  /* 0x00b2802f5c007988 */ /* 0x000fe80008000009 */
[----:B0-----:R-:W4:Y:S04]  /*2af40*/  LDL.LU R46, [R1+0x190] ;  /* 0x00019000012e7983 */ /* 0x001f280000300800 */
[----:B------:R0:W-:Y:S04]  /*2af50*/  STS.U8 [R92+UR9+0xb680], R2 ;  /* 0x00b680025c007988 */ /* 0x0001e80008000009 */
[----:B------:R1:W-:Y:S04]  /*2af60*/  STS.U8 [R92+UR9+0xba80], R4 ;  /* 0x00ba80045c007988 */ /* 0x0003e80008000009 */
[----:B0-----:R-:W4:Y:S04]  /*2af70*/  LDL.LU R2, [R1+0x174] ;  /* 0x0001740001027983 */ /* 0x001f280000300800 */
[----:B------:R-:W-:Y:S04]  /*2af80*/  STS.U8 [R92+UR9+0xbe80], R3 ;  /* 0x00be80035c007988 */ /* 0x000fe80008000009 */
[----:B-1----:R-:W4:Y:S04]  /*2af90*/  LDL.LU R4, [R1+0x120] ;  /* 0x0001200001047983 */ /* 0x002f280000300800 */
[----:B------:R0:W-:Y:S01]  /*2afa0*/  STS.U8 [R92+UR9+0xc280], R0 ;  /* 0x00c280005c007988 */ /* 0x0001e20008000009 */
[----:B------:R-:W-:-:S03]  /*2afb0*/  LOP3.LUT R9, R9, 0x60, RZ, 0x3c, !PT ;  /* 0x0000006009097812 */ /* 0x000fc600078e3cff */
[----:B------:R-:W4:Y:S04]  /*2afc0*/  LDL.LU R47, [R1+0x1b0] ;  /* 0x0001b000012f7983 */ /* 0x000f280000300800 */
[----:B------:R-:W4:Y:S04]  /*2afd0*/  LDL.LU R8, [R1+0x3f4] ;  /* 0x0003f40001087983 */ /* 0x000f280000300800 */
[----:B0-----:R-:W4:Y:S04]  /*2afe0*/  LDL.LU R0, [R1+0x3fc] ;  /* 0x0003fc0001007983 */ /* 0x001f280000300800 */
[----:B------:R-:W4:Y:S04]  /*2aff0*/  LDL.LU R3, [R1+0x400] ;  /* 0x0004000001037983 */ /* 0x000f280000300800 */
[----:B--2---:R-:W-:Y:S04]  /*2b000*/  STS.U8 [R92+UR9+0xc680], R93 ;  /* 0x00c6805d5c007988 */ /* 0x004fe80008000009 */
[----:B------:R-:W-:Y:S04]  /*2b010*/  STS.U8 [R92+UR9+0xca80], R87 ;  /* 0x00ca80575c007988 */ /* 0x000fe80008000009 */
[----:B------:R-:W-:Y:S04]  /*2b020*/  STS.U8 [R92+UR9+0xce80], R81 ;  /* 0x00ce80515c007988 */ /* 0x000fe80008000009 */
[----:B------:R-:W-:Y:S04]  /*2b030*/  STS.U8 [R92+UR9+0xd280], R70 ;  /* 0x00d280465c007988 */ /* 0x000fe80008000009 */
[----:B---3--:R-:W-:Y:S04]  /*2b040*/  STS.U8 [R92+UR9+0xd680], R58 ;  /* 0x00d6803a5c007988 */ /* 0x008fe80008000009 */
[----:B----4-:R-:W-:Y:S04]  /*2b050*/  STS.U8 [R92+UR9+0xda80], R6 ;  /* 0x00da80065c007988 */ /* 0x010fe80008000009 */
[----:B------:R-:W-:Y:S04]  /*2b060*/  STS.U8 [R92+UR9+0xde80], R12 ;  /* 0x00de800c5c007988 */ /* 0x000fe80008000009 */
[----:B------:R-:W-:Y:S04]  /*2b070*/  STS.U8 [R92+UR9+0xe280], R18 ;  /* 0x00e280125c007988 */ /* 0x000fe80008000009 */
[----:B------:R-:W-:Y:S04]  /*2b080*/  STS.U8 [R92+UR9+0xe680], R24 ;  /* 0x00e680185c007988 */ /* 0x000fe80008000009 */
[----:B------:R-:W-:Y:S04]  /*2b090*/  STS.U8 [R92+UR9+0xea80], R30 ;  /* 0x00ea801e5c007988 */ /* 0x000fe80008000009 */
[----:B------:R-:W-:Y:S04]  /*2b0a0*/  STS.U8 [R92+UR9+0xee80], R36 ;  /* 0x00ee80245c007988 */ /* 0x000fe80008000009 */
[----:B------:R0:W-:Y:S04]  /*2b0b0*/  STS.U8 [R92+UR9+0xf280], R42 ;  /* 0x00f2802a5c007988 */ /* 0x0001e80008000009 */
[----:B------:R-:W-:Y:S04]  /*2b0c0*/  STS.U8 [R92+UR9+0xf680], R75 ;  /* 0x00f6804b5c007988 */ /* 0x000fe80008000009 */
[----:B------:R-:W-:Y:S04]  /*2b0d0*/  STS.U8 [R92+UR9+0xfa80], R77 ;  /* 0x00fa804d5c007988 */ /* 0x000fe80008000009 */
[----:B0-----:R-:W2:Y:S04]  /*2b0e0*/  LDL.LU R42, [R1+0x150] ;  /* 0x00015000012a7983 */ /* 0x001ea80000300800 */
[----:B------:R0:W-:Y:S04]  /*2b0f0*/  STS.U8 [R92+UR9+0xfe80], R79 ;  /* 0x00fe804f5c007988 */ /* 0x0001e80008000009 */
[----:B------:R1:W-:Y:S04]  /*2b100*/  STS.U8 [R9+UR9+0x8300], R39 ;  /* 0x0083002709007988 */ /* 0x0003e80008000009 */
[----:B------:R3:W-:Y:S04]  /*2b110*/  STS.U8 [R9+UR9+0x8700], R53 ;  /* 0x0087003509007988 */ /* 0x0007e80008000009 */
[----:B0-----:R-:W4:Y:S04]  /*2b120*/  LDL.LU R92, [R1+0x10ac] ;  /* 0x0010ac00015c7983 */ /* 0x001f280000300800 */
[----:B-1----:R-:W4:Y:S04]  /*2b130*/  LDL.LU R39, [R1+0x3f0] ;  /* 0x0003f00001277983 */ /* 0x002f280000300800 */
[----:B---3--:R-:W3:Y:S04]  /*2b140*/  LDL.LU R53, [R1+0x10a8] ;  /* 0x0010a80001357983 */ /* 0x008ee80000300800 */
[----:B------:R0:W-:Y:S04]  /*2b150*/  STS.U8 [R9+UR9+0x8b00], R5 ;  /* 0x008b000509007988 */ /* 0x0001e80008000009 */
[----:B0-----:R-:W3:Y:S01]  /*2b160*/  LDL.LU R5, [R1+0x10a4] ;  /* 0x0010a40001057983 */ /* 0x001ee20000300800 */
[----:B------:R-:W-:-:S03]  /*2b170*/  IADD3 R0, P4, PT, R0, UR18, RZ ;  /* 0x0000001200007c10 */ /* 0x000fc6000ff9e0ff */
[----:B------:R0:W-:Y:S01]  /*2b180*/  STS.U8 [R9+UR9+0x8f00], R46 ;  /* 0x008f002e09007988 */ /* 0x0001e20008000009 */
[----:B------:R-:W-:-:S03]  /*2b190*/  IADD3 R3, P5, PT, R3, UR18, RZ ;  /* 0x0000001203037c10 */ /* 0x000fc6000ffbe0ff */
[----:B------:R1:W-:Y:S01]  /*2b1a0*/  STS.U8 [R9+UR9+0x9300], R2 ;  /* 0x0093000209007988 */ /* 0x0003e20008000009 */
[----:B------:R-:W-:-:S03]  /*2b1b0*/  IADD3.X R8, PT, PT, R8, UR50, RZ, P4, !PT ;  /* 0x0000003208087c10 */ /* 0x000fc6000a7fe4ff */
[----:B0-----:R-:W4:Y:S04]  /*2b1c0*/  LDL.LU R46, [R1+0x10a0] ;  /* 0x0010a000012e7983 */ /* 0x001f280000300800 */
[----:B-1----:R-:W4:Y:S04]  /*2b1d0*/  LDL.LU R2, [R1+0x2c4] ;  /* 0x0002c40001027983 */ /* 0x002f280000300800 */
[----:B--2---:R-:W-:Y:S04]  /*2b1e0*/  STS.U8 [R9+UR9+0x9700], R42 ;  /* 0x0097002a09007988 */ /* 0x004fe80008000009 */
[----:B------:R0:W-:Y:S04]  /*2b1f0*/  STS.U8 [R9+UR9+0x9b00], R4 ;  /* 0x009b000409007988 */ /* 0x0001e80008000009 */
[----:B------:R1:W-:Y:S04]  /*2b200*/  STS.U8 [R9+UR9+0x9f00], R47 ;  /* 0x009f002f09007988 */ /* 0x0003e80008000009 */
[----:B0-----:R-:W2:Y:S04]  /*2b210*/  LDL.LU R4, [R1+0x2cc] ;  /* 0x0002cc0001047983 */ /* 0x001ea80000300800 */
[----:B------:R-:W-:Y:S01]  /*2b220*/  STL [R1+0x3fc], R0 ;  /* 0x0003fc0001007387 */ /* 0x000fe20000100800 */
[----:B-1----:R-:W-:-:S03]  /*2b230*/  @!P1 IMAD.MOV.U32 R9, RZ, RZ, R8 ;  /* 0x000000ffff099224 */ /* 0x002fc600078e0008 */
[----:B------:R-:W2:Y:S04]  /*2b240*/  LDL.LU R42, [R1+0x344] ;  /* 0x00034400012a7983 */ /* 0x000ea80000300800 */
[----:B------:R-:W-:Y:S04]  /*2b250*/  STL [R1+0x400], R3 ;  /* 0x0004000301007387 */ /* 0x000fe80000100800 */
[----:B------:R0:W-:Y:S01]  /*2b260*/  STL [R1+0x3f4], R8 ;  /* 0x0003f40801007387 */ /* 0x0001e20000100800 */
[----:B---3--:R-:W-:-:S03]  /*2b270*/  PRMT R5, RZ, 0x7610, R5 ;  /* 0x00007610ff057816 */ /* 0x008fc60000000005 */
[----:B------:R-:W3:Y:S01]  /*2b280*/  LDL.LU R47, [R1+0x2c8] ;  /* 0x0002c800012f7983 */ /* 0x000ee20000300800 */
[----:B0-----:R-:W-:-:S05]  /*2b290*/  @!P1 IMAD.MOV.U32 R8, RZ, RZ, R0 ;  /* 0x000000ffff089224 */ /* 0x001fca00078e0000 */
[----:B------:R0:W2:Y:S01]  /*2b2a0*/  @!P1 LDG.E.U8 R5, desc[UR20][R8.64] ;  /* 0x0000001408059981 */ /* 0x0000a2000c1e1100 */
[----:B----4-:R-:W-:Y:S02]  /*2b2b0*/  IADD3.X R39, PT, PT, R39, UR50, RZ, P5, !PT ;  /* 0x0000003227277c10 */ /* 0x010fe4000affe4ff */
[----:B------:R-:W-:-:S03]  /*2b2c0*/  PRMT R6, RZ, 0x7610, R6 ;  /* 0x00007610ff067816 */ /* 0x000fc60000000006 */
[----:B------:R1:W-:Y:S01]  /*2b2d0*/  STL [R1+0x3f0], R39 ;  /* 0x0003f02701007387 */ /* 0x0003e20000100800 */
[----:B0-----:R-:W-:Y:S01]  /*2b2e0*/  @!P2 IMAD.MOV.U32 R8, RZ, RZ, R3 ;  /* 0x000000ffff08a224 */ /* 0x001fe200078e0003 */
[----:B------:R-:W-:Y:S01]  /*2b2f0*/  IADD3 R2, P6, PT, R2, UR18, RZ ;  /* 0x0000001202027c10 */ /* 0x000fe2000ffde0ff */
[----:B------:R-:W-:Y:S01]  /*2b300*/  @!P2 IMAD.MOV.U32 R9, RZ, RZ, R39 ;  /* 0x000000ffff09a224 */ /* 0x000fe200078e0027 */
[----:B------:R-:W4:Y:S04]  /*2b310*/  LDL.LU R0, [R1+0x340] ;  /* 0x0003400001007983 */ /* 0x000f280000300800 */
[----:B------:R0:W3:Y:S02]  /*2b320*/  @!P2 LDG.E.U8 R6, desc[UR20][R8.64] ;  /* 0x000000140806a981 */ /* 0x0000e4000c1e1100 */
[----:B0-----:R-:W-:-:S02]  /*2b330*/  IMAD.MOV.U32 R9, RZ, RZ, R2 ;  /* 0x000000ffff097224 */ /* 0x001fc400078e0002 */
[----:B--2---:R-:W-:Y:S04]  /*2b340*/  STL [R1+0xfe0], R5 ;  /* 0x000fe00501007387 */ /* 0x004fe80000100800 */
[----:B------:R-:W2:Y:S04]  /*2b350*/  LDL.LU R3, [R1+0x3c4] ;  /* 0x0003c40001037983 */ /* 0x000ea80000300800 */
[----:B-1----:R-:W2:Y:S04]  /*2b360*/  LDL.LU R39, [R1+0x3cc] ;  /* 0x0003cc0001277983 */ /* 0x002ea80000300800 */
[----:B------:R0:W-:Y:S04]  /*2b370*/  STL [R1+0x2c4], R2 ;  /* 0x0002c40201007387 */ /* 0x0001e80000100800 */
[----:B0-----:R-:W2:Y:S04]  /*2b380*/  LDL.LU R2, [R1+0x109c] ;  /* 0x00109c0001027983 */ /* 0x001ea80000300800 */
[----:B------:R-:W2:Y:S01]  /*2b390*/  LDL.LU R8, [R1+0x2bc] ;  /* 0x0002bc0001087983 */ /* 0x000ea20000300800 */
[----:B------:R-:W-:-:S02]  /*2b3a0*/  IADD3 R42, P4, PT, R42, UR18, RZ ;  /* 0x000000122a2a7c10 */ /* 0x000fc4000ff9e0ff */
[----:B------:R-:W-:Y:S01]  /*2b3b0*/  IADD3 R4, P5, PT, R4, UR18, RZ ;  /* 0x0000001204047c10 */ /* 0x000fe2000ffbe0ff */
[----:B---3--:R-:W-:Y:S04]  /*2b3c0*/  STL [R1+0xfe4], R6 ;  /* 0x000fe40601007387 */ /* 0x008fe80000100800 */
[----:B------:R-:W-:Y:S04]  /*2b3d0*/  STL [R1+0x344], R42 ;  /* 0x0003442a01007387 */ /* 0x000fe80000100800 */
[----:B------:R-:W-:Y:S01]  /*2b3e0*/  STL [R1+0x2cc], R4 ;  /* 0x0002cc0401007387 */ /* 0x000fe20000100800 */
[----:B------:R-:W-:-:S02]  /*2b3f0*/  PRMT R53, RZ, 0x7610, R53 ;  /* 0x00007610ff357816 */ /* 0x000fc40000000035 */
[----:B------:R-:W-:Y:S02]  /*2b400*/  IADD3.X R47, PT, PT, R47, UR50, RZ, P5, !PT ;  /* 0x000000322f2f7c10 */ /* 0x000fe4000affe4ff */
[----:B------:R-:W-:Y:S02]  /*2b410*/  PRMT R46, RZ, 0x7610, R46 ;  /* 0x00007610ff2e7816 */ /* 0x000fe4000000002e */
[----:B--2---:R-:W-:-:S04]  /*2b420*/  IADD3.X R8, PT, PT, R8, UR50, RZ, P6, !PT ;  /* 0x0000003208087c10 */ /* 0x004fc8000b7fe4ff */
[-C--:B------:R-:W-:Y:S01]  /*2b430*/  @!P2 LOP3.LUT R9, R9, R8.reuse, RZ, 0x3c, !PT ;  /* 0x000000080909a212 */ /* 0x080fe200078e3cff */
[----:B------:R0:W-:Y:S03]  /*2b440*/  STL [R1+0x2bc], R8 ;  /* 0x0002bc0801007387 */ /* 0x0001e60000100800 */
[----:B0-----:R-:W-:-:S04]  /*2b450*/  @!P2 LOP3.LUT R8, R9, R8, RZ, 0x3c, !PT ;  /* 0x000000080908a212 */ /* 0x001fc800078e3cff */
[----:B------:R-:W-:-:S05]  /*2b460*/  @!P2 LOP3.LUT R9, R9, R8, RZ, 0x3c, !PT ;  /* 0x000000080909a212 */ /* 0x000fca00078e3cff */
[----:B------:R0:W2:Y:S02]  /*2b470*/  @!P2 LDG.E.U8 R53, desc[UR20][R8.64] ;  /* 0x000000140835a981 */ /* 0x0000a4000c1e1100 */
[----:B0-----:R-:W-:Y:S02]  /*2b480*/  IMAD.MOV.U32 R8, RZ, RZ, R47 ;  /* 0x000000ffff087224 */ /* 0x001fe400078e002f */
[----:B------:R-:W-:-:S05]  /*2b490*/  IMAD.MOV.U32 R9, RZ, RZ, R4 ;  /* 0x000000ffff097224 */ /* 0x000fca00078e0004 */
[----:B------:R-:W-:-:S04]  /*2b4a0*/  @!P1 LOP3.LUT R9, R9, R8, RZ, 0x3c, !PT ;  /* 0x0000000809099212 */ /* 0x000fc800078e3cff */
[----:B------:R-:W-:-:S04]  /*2b4b0*/  @!P1 LOP3.LUT R8, R9, R8, RZ, 0x3c, !PT ;  /* 0x0000000809089212 */ /* 0x000fc800078e3cff */
[----:B------:R-:W-:-:S05]  /*2b4c0*/  @!P1 LOP3.LUT R9, R9, R8, RZ, 0x3c, !PT ;  /* 0x0000000809099212 */ /* 0x000fca00078e3cff */
[----:B------:R0:W3:Y:S01]  /*2b4d0*/  @!P1 LDG.E.U8 R46, desc[UR20][R8.64] ;  /* 0x00000014082e9981 */ /* 0x0000e2000c1e1100 */
[----:B----4-:R-:W-:-:S03]  /*2b4e0*/  IADD3.X R0, PT, PT, R0, UR50, RZ, P4, !PT ;  /* 0x0000003200007c10 */ /* 0x010fc6000a7fe4ff */
[----:B------:R-:W-:Y:S01]  /*2b4f0*/  STL [R1+0x2c8], R47 ;  /* 0x0002c82f01007387 */ /* 0x000fe20000100800 */
[----:B------:R-:W-:Y:S01]  /*2b500*/  PRMT R2, RZ, 0x7610, R2 ;  /* 0x00007610ff027816 */ /* 0x000fe20000000002 */
[----:B0-----:R-:W-:Y:S02]  /*2b510*/  @!P2 IMAD.MOV.U32 R8, RZ, RZ, R42 ;  /* 0x000000ffff08a224 */ /* 0x001fe400078e002a */
[----:B------:R-:W-:-:S05]  /*2b520*/  @!P2 IMAD.MOV.U32 R9, RZ, RZ, R0 ;  /* 0x000000ffff09a224 */ /* 0x000fca00078e0000 */
[----:B------:R-:W4:Y:S04]  /*2b530*/  @!P2 LDG.E.U8 R2, desc[UR20][R8.64] ;  /* 0x000000140802a981 */ /* 0x000f28000c1e1100 */
[----:B--2---:R0:W-:Y:S04]  /*2b540*/  STL [R1+0xa0], R53 ;  /* 0x0000a03501007387 */ /* 0x0041e80000100800 */
[----:B0-----:R-:W2:Y:S04]  /*2b550*/  LDL.LU R53, [R1+0x1098] ;  /* 0x0010980001357983 */ /* 0x001ea80000300800 */
[----:B------:R-:W2:Y:S04]  /*2b560*/  LDL.LU R47, [R1+0x3c0] ;  /* 0x0003c000012f7983 */ /* 0x000ea80000300800 */
[----:B------:R-:W-:Y:S04]  /*2b570*/  STL [R1+0x340], R0 ;  /* 0x0003400001007387 */ /* 0x000fe80000100800 */
[----:B------:R-:W2:Y:S04]  /*2b580*/  LDL.LU R4, [R1+0x3c8] ;  /* 0x0003c80001047983 */ /* 0x000ea80000300800 */
[----:B---3--:R0:W-:Y:S04]  /*2b590*/  STL [R1+0x9c], R46 ;  /* 0x00009c2e01007387 */ /* 0x0081e80000100800 */
[----:B0-----:R-:W3:Y:S04]  /*2b5a0*/  LDL.LU R46, [R1+0x1094] ;  /* 0x00109400012e7983 */ /* 0x001ee80000300800 */
[----:B------:R-:W3:Y:S04]  /*2b5b0*/  LDL.LU R0, [R1+0x1090] ;  /* 0x0010900001007983 */ /* 0x000ee80000300800 */
[----:B------:R-:W3:Y:S04]  /*2b5c0*/  LDL.LU R8, [R1+0x348] ;  /* 0x0003480001087983 */ /* 0x000ee80000300800 */
[----:B------:R-:W3:Y:S01]  /*2b5d0*/  LDL.LU R9, [R1+0x34c] ;  /* 0x00034c0001097983 */ /* 0x000ee20000300800 */
[----:B------:R-:W-:-:S02]  /*2b5e0*/  IADD3 R39, P4, PT, R39, UR18, RZ ;  /* 0x0000001227277c10 */ /* 0x000fc4000ff9e0ff */
[----:B------:R-:W-:Y:S01]  /*2b5f0*/  IADD3 R3, P5, PT, R3, UR18, RZ ;  /* 0x0000001203037c10 */ /* 0x000fe2000ffbe0ff */
[----:B----4-:R0:W-:Y:S04]  /*2b600*/  STL [R1+0x88], R2 ;  /* 0x0000880201007387 */ /* 0x0101e80000100800 */
[----:B0-----:R-:W4:Y:S04]  /*2b610*/  LDL.LU R2, [R1+0x468] ;  /* 0x0004680001027983 */ /* 0x001f280000300800 */
[----:B------:R-:W4:Y:S01]  /*2b620*/  LDL.LU R42, [R1+0x4e0] ;  /* 0x0004e000012a7983 */ /* 0x000f220000300800 */
[----:B--2---:R-:W-:-:S02]  /*2b630*/  PRMT R53, RZ, 0x7610, R53 ;  /* 0x00007610ff357816 */ /* 0x004fc40000000035 */
[----:B------:R-:W-:Y:S02]  /*2b640*/  IADD3.X R47, PT, PT, R47, UR50, RZ, P5, !PT ;  /* 0x000000322f2f7c10 */ /* 0x000fe4000affe4ff */
[----:B---3--:R-:W-:-:S04]  /*2b650*/  IADD3 R9, P6, PT, R9, UR18, RZ ;  /* 0x0000001209097c10 */ /* 0x008fc8000ffde0ff */
[----:B------:R-:W-:Y:S01]  /*2b660*/  IADD3.X R8, PT, PT, R8, UR50, RZ, P6, !PT ;  /* 0x0000003208087c10 */ /* 0x000fe2000b7fe4ff */
[----:B------:R0:W-:Y:S04]  /*2b670*/  STL [R1+0x34c], R9 ;  /* 0x00034c0901007387 */ /* 0x0001e80000100800 */
[----:B------:R-:W-:Y:S04]  /*2b680*/  STL [R1+0x3cc], R39 ;  /* 0x0003cc2701007387 */ /* 0x000fe80000100800 */
[----:B------:R-:W-:Y:S01]  /*2b690*/  STL [R1+0x3c4], R3 ;  /* 0x0003c40301007387 */ /* 0x000fe20000100800 */
[----:B0-----:R-:W-:-:S03]  /*2b6a0*/  @!P1 LOP3.LUT R9, R9, R8, RZ, 0x3c, !PT ;  /* 0x0000000809099212 */ /* 0x001fc600078e3cff */
[----:B------:R0:W-:Y:S02]  /*2b6b0*/  STL [R1+0x348], R8 ;  /* 0x0003480801007387 */ /* 0x0001e40000100800 */
[----:B0-----:R-:W-:-:S04]  /*2b6c0*/  @!P1 LOP3.LUT R8, R9, R8, RZ, 0x3c, !PT ;  /* 0x0000000809089212 */ /* 0x001fc800078e3cff */
[----:B------:R-:W-:-:S05]  /*2b6d0*/  @!P1 LOP3.LUT R9, R9, R8, RZ, 0x3c, !PT ;  /* 0x0000000809099212 */ /* 0x000fca00078e3cff */
[----:B------:R0:W2:Y:S02]  /*2b6e0*/  @!P1 LDG.E.U8 R53, desc[UR20][R8.64] ;  /* 0x0000001408359981 */ /* 0x0000a4000c1e1100 */
[----:B0-----:R-:W-:Y:S02]  /*2b6f0*/  IMAD.MOV.U32 R8, RZ, RZ, R47 ;  /* 0x000000ffff087224 */ /* 0x001fe400078e002f */
[----:B------:R-:W-:-:S05]  /*2b700*/  IMAD.MOV.U32 R9, RZ, RZ, R3 ;  /* 0x000000ffff097224 */ /* 0x000fca00078e0003 */
[----:B------:R-:W-:-:S04]  /*2b710*/  @!P2 LOP3.LUT R9, R9, R8, RZ, 0x3c, !PT ;  /* 0x000000080909a212 */ /* 0x000fc800078e3cff */
[C---:B------:R-:W-:Y:S02]  /*2b720*/  @!P2 LOP3.LUT R8, R9.reuse, R8, RZ, 0x3c, !PT ;  /* 0x000000080908a212 */ /* 0x040fe400078e3cff */
[----:B------:R-:W-:Y:S02]  /*2b730*/  PRMT R46, RZ, 0x7610, R46 ;  /* 0x00007610ff2e7816 */ /* 0x000fe4000000002e */
[----:B------:R-:W-:-:S05]  /*2b740*/  @!P2 LOP3.LUT R9, R9, R8, RZ, 0x3c, !PT ;  /* 0x000000080909a212 */ /* 0x000fca00078e3cff */
[----:B------:R0:W3:Y:S01]  /*2b750*/  @!P2 LDG.E.U8 R46, desc[UR20][R8.64] ;  /* 0x00000014082ea981 */ /* 0x0000e2000c1e1100 */
[----:B------:R-:W-:-:S03]  /*2b760*/  IADD3.X R4, PT, PT, R4, UR50, RZ, P4, !PT ;  /* 0x0000003204047c10 */ /* 0x000fc6000a7fe4ff */
        /* <DEDUP_REMOVED lines=15> */
[----:B----4-:R-:W-:-:S02]  /*2b860*/  IADD3 R42, P4, PT, R42, UR18, RZ ;  /* 0x000000122a2a7c10 */ /* 0x010fc4000ff9e0ff */
[----:B------:R-:W-:Y:S01]  /*2b870*/  IADD3 R2, P5, PT, R2, UR18, RZ ;  /* 0x0000001202027c10 */ /* 0x000fe2000ffbe0ff */
[----:B------:R0:W-:Y:S04]  /*2b880*/  STL [R1+0x5c], R0 ;  /* 0x00005c0001007387 */ /* 0x0001e80000100800 */
[----:B0-----:R-:W4:Y:S04]  /*2b890*/  LDL.LU R0, [R1+0x560] ;  /* 0x0005600001007983 */ /* 0x001f280000300800 */
[----:B------:R-:W4:Y:S01]  /*2b8a0*/  LDL.LU R39, [R1+0x568] ;  /* 0x0005680001277983 */ /* 0x000f220000300800 */
[----:B--2---:R-:W-:-:S02]  /*2b8b0*/  IADD3.X R47, PT, PT, R47, UR50, RZ, P5, !PT ;  /* 0x000000322f2f7c10 */ /* 0x004fc4000affe4ff */
[----:B---3--:R-:W-:-:S04]  /*2b8c0*/  IADD3 R9, P6, PT, R9, UR18, RZ ;  /* 0x0000001209097c10 */ /* 0x008fc8000ffde0ff */
[----:B------:R-:W-:Y:S01]  /*2b8d0*/  IADD3.X R8, PT, PT, R8, UR50, RZ, P6, !PT ;  /* 0x0000003208087c10 */ /* 0x000fe2000b7fe4ff */
[----:B------:R0:W-:Y:S04]  /*2b8e0*/  STL [R1+0x460], R9 ;  /* 0x0004600901007387 */ /* 0x0001e80000100800 */
[----:B------:R-:W-:Y:S04]  /*2b8f0*/  STL [R1+0x4e0], R42 ;  /* 0x0004e02a01007387 */ /* 0x000fe80000100800 */
[----:B------:R-:W-:Y:S01]  /*2b900*/  STL [R1+0x468], R2 ;  /* 0x0004680201007387 */ /* 0x000fe20000100800 */
[----:B0-----:R-:W-:-:S03]  /*2b910*/  @!P2 LOP3.LUT R9, R9, R8, RZ, 0x3c, !PT ;  /* 0x000000080909a212 */ /* 0x001fc600078e3cff */
[----:B------:R0:W-:Y:S01]  /*2b920*/  STL [R1+0x45c], R8 ;  /* 0x00045c0801007387 */ /* 0x0001e20000100800 */
[----:B------:R-:W-:Y:S02]  /*2b930*/  PRMT R46, RZ, 0x7610, R46 ;  /* 0x00007610ff2e7816 */ /* 0x000fe4000000002e */
[----:B0-----:R-:W-:-:S04]  /*2b940*/  @!P2 LOP3.LUT R8, R9, R8, RZ, 0x3c, !PT ;  /* 0x000000080908a212 */ /* 0x001fc800078e3cff */
[----:B------:R-:W-:Y:S02]  /*2b950*/  @!P2 LOP3.LUT R9, R9, R8, RZ, 0x3c, !PT ;  /* 0x000000080909a212 */ /* 0x000fe400078e3cff */
[----:B------:R-:W-:-:S03]  /*2b960*/  PRMT R4, RZ, 0x7610, R4 ;  /* 0x00007610ff047816 */ /* 0x000fc60000000004 */
[----:B------:R0:W2:Y:S02]  /*2b970*/  @!P2 LDG.E.U8 R46, desc[UR20][R8.64] ;  /* 0x00000014082ea981 */ /* 0x0000a4000c1e1100 */
[----:B0-----:R-:W-:Y:S02]  /*2b980*/  @!P1 IMAD.MOV.U32 R8, RZ, RZ, R2 ;  /* 0x000000ffff089224 */ /* 0x001fe400078e0002 */
[----:B------:R-:W-:-:S05]  /*2b990*/  @!P1 IMAD.MOV.U32 R9, RZ, RZ, R47 ;  /* 0x000000ffff099224 */ /* 0x000fca00078e002f */
        /* <DEDUP_REMOVED lines=9> */
[----:B------:R-:W-:Y:S04]  /*2ba30*/  STL [R1+0x4dc], R3 ;  /* 0x0004dc0301007387 */ /* 0x000fe80000100800 */
[----:B------:R-:W2:Y:S04]  /*2ba40*/  LDL.LU R2, [R1+0x55c] ;  /* 0x00055c0001027983 */ /* 0x000ea80000300800 */
[----:B------:R-:W2:Y:S04]  /*2ba50*/  LDL.LU R47, [R1+0x564] ;  /* 0x00056400012f7983 */ /* 0x000ea80000300800 */
[----:B---3--:R0:W-:Y:S04]  /*2ba60*/  STL [R1+0x24], R4 ;  /* 0x0000240401007387 */ /* 0x0081e80000100800 */
[----:B0-----:R-:W3:Y:S04]  /*2ba70*/  LDL.LU R4, [R1+0x107c] ;  /* 0x00107c0001047983 */ /* 0x001ee80000300800 */
[----:B------:R-:W3:Y:S04]  /*2ba80*/  LDL.LU R3, [R1+0x1078] ;  /* 0x0010780001037983 */ /* 0x000ee80000300800 */
[----:B------:R-:W3:Y:S04]  /*2ba90*/  LDL.LU R42, [R1+0x660] ;  /* 0x00066000012a7983 */ /* 0x000ee80000300800 */
[----:B------:R-:W3:Y:S04]  /*2baa0*/  LDL.LU R8, [R1+0x4e4] ;  /* 0x0004e40001087983 */ /* 0x000ee80000300800 */
[----:B------:R-:W3:Y:S01]  /*2bab0*/  LDL.LU R9, [R1+0x4e8] ;  /* 0x0004e80001097983 */ /* 0x000ee20000300800 */
[----:B----4-:R-:W-:-:S02]  /*2bac0*/  IADD3 R39, P4, PT, R39, UR18, RZ ;  /* 0x0000001227277c10 */ /* 0x010fc4000ff9e0ff */
[----:B------:R-:W-:Y:S01]  /*2bad0*/  IADD3 R0, P5, PT, R0, UR18, RZ ;  /* 0x0000001200007c10 */ /* 0x000fe2000ffbe0ff */
[----:B------:R0:W-:Y:S01]  /*2bae0*/  STL [R1+0xff8], R93 ;  /* 0x000ff85d01007387 */ /* 0x0001e20000100800 */
[----:B------:R-:W-:-:S03]  /*2baf0*/  PRMT R79, RZ, 0x7610, R79 ;  /* 0x00007610ff4f7816 */ /* 0x000fc6000000004f */
[----:B0-----:R-:W4:Y:S01]  /*2bb00*/  LDL.LU R93, [R1+0x5e8] ;  /* 0x0005e800015d7983 */ /* 0x001f220000300800 */
[----:B------:R-:W-:Y:S02]  /*2bb10*/  PRMT R30, RZ, 0x7610, R30 ;  /* 0x00007610ff1e7816 */ /* 0x000fe4000000001e */
[----:B--2---:R-:W-:Y:S02]  /*2bb20*/  IADD3.X R2, PT, PT, R2, UR50, RZ, P5, !PT ;  /* 0x0000003202027c10 */ /* 0x004fe4000affe4ff */
        /* <DEDUP_REMOVED lines=10> */
[----:B0-----:R-:W-:Y:S02]  /*2bbd0*/  @!P2 IMAD.MOV.U32 R8, RZ, RZ, R0 ;  /* 0x000000ffff08a224 */ /* 0x001fe400078e0000 */
[----:B------:R-:W-:-:S05]  /*2bbe0*/  @!P2 IMAD.MOV.U32 R9, RZ, RZ, R2 ;  /* 0x000000ffff09a224 */ /* 0x000fca00078e0002 */
[----:B------:R0:W3:Y:S01]  /*2bbf0*/  @!P2 LDG.E.U8 R30, desc[UR20][R8.64] ;  /* 0x00000014081ea981 */ /* 0x0000e2000c1e1100 */
[----:B------:R-:W-:-:S03]  /*2bc00*/  IADD3.X R47, PT, PT, R47, UR50, RZ, P4, !PT ;  /* 0x000000322f2f7c10 */ /* 0x000fc6000a7fe4ff */
[----:B------:R1:W-:Y:S01]  /*2bc10*/  STL [R1+0x55c], R2 ;  /* 0x00055c0201007387 */ /* 0x0003e20000100800 */
[----:B------:R-:W-:Y:S01]  /*2bc20*/  PRMT R29, RZ, 0x7610, R29 ;  /* 0x00007610ff1d7816 */ /* 0x000fe2000000001d */
[----:B0-----:R-:W-:Y:S02]  /*2bc30*/  @!P1 IMAD.MOV.U32 R8, RZ, RZ, R39 ;  /* 0x000000ffff089224 */ /* 0x001fe400078e0027 */
[----:B------:R-:W-:-:S05]  /*2bc40*/  @!P1 IMAD.MOV.U32 R9, RZ, RZ, R47 ;  /* 0x000000ffff099224 */ /* 0x000fca00078e002f */
[----:B------:R-:W4:Y:S04]  /*2bc50*/  @!P1 LDG.E.U8 R29, desc[UR20][R8.64] ;  /* 0x00000014081d9981 */ /* 0x000f28000c1e1100 */
[----:B--2---:R0:W-:Y:S04]  /*2bc60*/  STL [R1+0xffc], R79 ;  /* 0x000ffc4f01007387 */ /* 0x0041e80000100800 */
[----:B------:R2:W-:Y:S04]  /*2bc70*/  STL [R1+0x564], R47 ;  /* 0x0005642f01007387 */ /* 0x0005e80000100800 */
[----:B-1----:R-:W4:Y:S04]  /*2bc80*/  LDL.LU R2, [R1+0x1074] ;  /* 0x0010740001027983 */ /* 0x002f280000300800 */
[----:B------:R-:W4:Y:S04]  /*2bc90*/  LDL.LU R0, [R1+0x1070] ;  /* 0x0010700001007983 */ /* 0x000f280000300800 */
[----:B0-----:R-:W4:Y:S04]  /*2bca0*/  LDL.LU R79, [R1+0x5e4] ;  /* 0x0005e400014f7983 */ /* 0x001f280000300800 */
[----:B---3--:R-:W-:Y:S04]  /*2bcb0*/  STL [R1+0x1000], R30 ;  /* 0x0010001e01007387 */ /* 0x008fe80000100800 */
[----:B--2---:R-:W2:Y:S04]  /*2bcc0*/  LDL.LU R47, [R1+0x2d4] ;  /* 0x0002d400012f7983 */ /* 0x004ea80000300800 */
[----:B------:R-:W3:Y:S04]  /*2bcd0*/  LDL.LU R39, [R1+0x2dc] ;  /* 0x0002dc0001277983 */ /* 0x000ee80000300800 */
[----:B------:R-:W2:Y:S04]  /*2bce0*/  LDL.LU R8, [R1+0x5dc] ;  /* 0x0005dc0001087983 */ /* 0x000ea80000300800 */
[----:B------:R-:W2:Y:S01]  /*2bcf0*/  LDL.LU R9, [R1+0x5e0] ;  /* 0x0005e00001097983 */ /* 0x000ea20000300800 */
[----:B------:R-:W-:-:S02]  /*2bd00*/  IADD3 R42, P4, PT, R42, UR18, RZ ;  /* 0x000000122a2a7c10 */ /* 0x000fc4000ff9e0ff */
[----:B----4-:R-:W-:Y:S01]  /*2bd10*/  IADD3 R93, P5, PT, R93, UR18, RZ ;  /* 0x000000125d5d7c10 */ /* 0x010fe2000ffbe0ff */
[----:B------:R0:W-:Y:S01]  /*2bd20*/  STL [R1+0x1004], R29 ;  /* 0x0010041d01007387 */ /* 0x0001e20000100800 */
[----:B------:R-:W-:-:S03]  /*2bd30*/  PRMT R28, RZ, 0x7610, R28 ;  /* 0x00007610ff1c7816 */ /* 0x000fc6000000001c */
[----:B0-----:R-:W4:Y:S01]  /*2bd40*/  LDL.LU R29, [R1+0x65c] ;  /* 0x00065c00011d7983 */ /* 0x001f220000300800 */
[----:B------:R-:W-:Y:S02]  /*2bd50*/  PRMT R27, RZ, 0x7610, R27 ;  /* 0x00007610ff1b7816 */ /* 0x000fe4000000001b */
[----:B------:R-:W-:Y:S02]  /*2bd60*/  IADD3.X R79, PT, PT, R79, UR50, RZ, P5, !PT ;  /* 0x000000324f4f7c10 */ /* 0x000fe4000affe4ff */
[----:B--2---:R-:W-:-:S04]  /*2bd70*/  IADD3 R9, P6, PT, R9, UR18, RZ ;  /* 0x0000001209097c10 */ /* 0x004fc8000ffde0ff */
        /* <DEDUP_REMOVED lines=12> */
[----:B----4-:R-:W-:Y:S02]  /*2be40*/  IADD3.X R29, PT, PT, R29, UR50, RZ, P4, !PT ;  /* 0x000000321d1d7c10 */ /* 0x010fe4000a7fe4ff */
[----:B------:R-:W-:Y:S01]  /*2be50*/  PRMT R26, RZ, 0x7610, R26 ;  /* 0x00007610ff1a7816 */ /* 0x000fe2000000001a */
[----:B------:R1:W-:Y:S01]  /*2be60*/  STL [R1+0x5e4], R79 ;  /* 0x0005e44f01007387 */ /* 0x0003e20000100800 */
[----:B0-----:R-:W-:Y:S02]  /*2be70*/  @!P2 IMAD.MOV.U32 R8, RZ, RZ, R42 ;  /* 0x000000ffff08a224 */ /* 0x001fe400078e002a */
[----:B------:R-:W-:-:S05]  /*2be80*/  @!P2 IMAD.MOV.U32 R9, RZ, RZ, R29 ;  /* 0x000000ffff09a224 */ /* 0x000fca00078e001d */
[----:B------:R-:W4:Y:S04]  /*2be90*/  @!P2 LDG.E.U8 R26, desc[UR20][R8.64] ;  /* 0x00000014081aa981 */ /* 0x000f28000c1e1100 */
[----:B--2---:R-:W-:Y:S04]  /*2bea0*/  STL [R1+0x1008], R28 ;  /* 0x0010081c01007387 */ /* 0x004fe80000100800 */
[----:B------:R0:W-:Y:S04]  /*2beb0*/  STL [R1+0x65c], R29 ;  /* 0x00065c1d01007387 */ /* 0x0001e80000100800 */
[----:B-1----:R-:W2:Y:S04]  /*2bec0*/  LDL.LU R79, [R1+0x2d0] ;  /* 0x0002d000014f7983 */ /* 0x002ea80000300800 */
[----:B------:R-:W2:Y:S04]  /*2bed0*/  LDL.LU R93, [R1+0x2d8] ;  /* 0x0002d800015d7983 */ /* 0x000ea80000300800 */
[----:B---3--:R-:W-:Y:S04]  /*2bee0*/  STL [R1+0x100c], R27 ;  /* 0x00100c1b01007387 */ /* 0x008fe80000100800 */
[----:B------:R-:W3:Y:S04]  /*2bef0*/  LDL.LU R42, [R1+0x35c] ;  /* 0x00035c00012a7983 */ /* 0x000ee80000300800 */
[----:B0-----:R-:W3:Y:S04]  /*2bf00*/  LDL.LU R29, [R1+0x3d4] ;  /* 0x0003d400011d7983 */ /* 0x001ee80000300800 */
[----:B------:R-:W3:Y:S04]  /*2bf10*/  LDL.LU R8, [R1+0x664] ;  /* 0x0006640001087983 */ /* 0x000ee80000300800 */
[----:B------:R-:W3:Y:S01]  /*2bf20*/  LDL.LU R9, [R1+0x668] ;  /* 0x0006680001097983 */ /* 0x000ee20000300800 */
[----:B------:R-:W-:-:S02]  /*2bf30*/  IADD3 R39, P5, PT, R39, UR18, RZ ;  /* 0x0000001227277c10 */ /* 0x000fc4000ffbe0ff */
[----:B------:R-:W-:Y:S01]  /*2bf40*/  IADD3 R47, P6, PT, R47, UR18, RZ ;  /* 0x000000122f2f7c10 */ /* 0x000fe2000ffde0ff */
[----:B----4-:R-:W-:Y:S01]  /*2bf50*/  STL [R1+0x1010], R26 ;  /* 0x0010101a01007387 */ /* 0x010fe20000100800 */
[----:B------:R-:W-:Y:S02]  /*2bf60*/  PRMT R25, RZ, 0x7610, R25 ;  /* 0x00007610ff197816 */ /* 0x000fe40000000019 */
        /* <DEDUP_REMOVED lines=15> */
[----:B------:R-:W-:Y:S02]  /*2c060*/  IADD3.X R93, PT, PT, R93, UR50, RZ, P5, !PT ;  /* 0x000000325d5d7c10 */ /* 0x000fe4000affe4ff */
[----:B------:R-:W-:Y:S01]  /*2c070*/  PRMT R37, RZ, 0x7610, R37 ;  /* 0x00007610ff257816 */ /* 0x000fe20000000025 */
[----:B------:R1:W-:Y:S01]  /*2c080*/  STL [R1+0x2d0], R79 ;  /* 0x0002d04f01007387 */ /* 0x0003e20000100800 */
[----:B0-----:R-:W-:Y:S02]  /*2c090*/  @!P1 IMAD.MOV.U32 R8, RZ, RZ, R39 ;  /* 0x000000ffff089224 */ /* 0x001fe400078e0027 */
[----:B------:R-:W-:-:S05]  /*2c0a0*/  @!P1 IMAD.MOV.U32 R9, RZ, RZ, R93 ;  /* 0x000000ffff099224 */ /* 0x000fca00078e005d */
[----:B------:R-:W4:Y:S04]  /*2c0b0*/  @!P1 LDG.E.U8 R37, desc[UR20][R8.64] ;  /* 0x0000001408259981 */ /* 0x000f28000c1e1100 */
[----:B--2---:R-:W-:Y:S04]  /*2c0c0*/  STL [R1+0x1014], R25 ;  /* 0x0010141901007387 */ /* 0x004fe80000100800 */
[----:B------:R-:W-:Y:S04]  /*2c0d0*/  STL [R1+0x2d8], R93 ;  /* 0x0002d85d01007387 */ /* 0x000fe80000100800 */
[----:B-1----:R-:W2:Y:S04]  /*2c0e0*/  LDL.LU R79, [R1+0x358] ;  /* 0x00035800014f7983 */ /* 0x002ea80000300800 */
[----:B------:R-:W2:Y:S04]  /*2c0f0*/  LDL.LU R47, [R1+0x3d0] ;  /* 0x0003d000012f7983 */ /* 0x000ea80000300800 */
[----:B---3--:R0:W-:Y:S04]  /*2c100*/  STL [R1+0x98], R0 ;  /* 0x0000980001007387 */ /* 0x0081e80000100800 */
[----:B0-----:R-:W3:Y:S04]  /*2c110*/  LDL.LU R0, [R1+0x106c] ;  /* 0x00106c0001007983 */ /* 0x001ee80000300800 */
[----:B------:R-:W3:Y:S04]  /*2c120*/  LDL.LU R8, [R1+0x350] ;  /* 0x0003500001087983 */ /* 0x000ee80000300800 */
[----:B------:R-:W3:Y:S01]  /*2c130*/  LDL.LU R9, [R1+0x354] ;  /* 0x0003540001097983 */ /* 0x000ee20000300800 */
[----:B------:R-:W-:-:S03]  /*2c140*/  IADD3 R29, P4, PT, R29, UR18, RZ ;  /* 0x000000121d1d7c10 */ /* 0x000fc6000ff9e0ff */
[----:B------:R-:W3:Y:S01]  /*2c150*/  LDL.LU R93, [R1+0x3dc] ;  /* 0x0003dc00015d7983 */ /* 0x000ee20000300800 */
[----:B------:R-:W-:-:S03]  /*2c160*/  IADD3 R42, P5, PT, R42, UR18, RZ ;  /* 0x000000122a2a7c10 */ /* 0x000fc6000ffbe0ff */
[----:B------:R-:W3:Y:S04]  /*2c170*/  LDL.LU R39, [R1+0x470] ;  /* 0x0004700001277983 */ /* 0x000ee80000300800 */
[----:B----4-:R0:W-:Y:S01]  /*2c180*/  STL [R1+0x94], R37 ;  /* 0x0000942501007387 */ /* 0x0101e20000100800 */
[----:B------:R-:W-:-:S03]  /*2c190*/  PRMT R2, RZ, 0x7610, R2 ;  /* 0x00007610ff027816 */ /* 0x000fc60000000002 */
[----:B0-----:R-:W4:Y:S01]  /*2c1a0*/  LDL.LU R37, [R1+0x478] ;  /* 0x0004780001257983 */ /* 0x001f220000300800 */
[----:B--2---:R-:W-:Y:S02]  /*2c1b0*/  IADD3.X R79, PT, PT, R79, UR50, RZ, P5, !PT ;  /* 0x000000324f4f7c10 */ /* 0x004fe4000affe4ff */
        /* <DEDUP_REMOVED lines=16> */
[----:B------:R-:W-:Y:S01]  /*2c2c0*/  STL [R1+0x358], R79 ;  /* 0x0003584f01007387 */ /* 0x000fe20000100800 */
        /* <DEDUP_REMOVED lines=10> */
[----:B------:R-:W3:Y:S01]  /*2c370*/  LDL.LU R9, [R1+0x3d8] ;  /* 0x0003d80001097983 */ /* 0x000ee20000300800 */
[----:B------:R-:W-:-:S02]  /*2c380*/  IADD3 R93, P6, PT, R93, UR18, RZ ;  /* 0x000000125d5d7c10 */ /* 0x000fc4000ffde0ff */
[----:B------:R-:W-:Y:S01]  /*2c390*/  IADD3 R39, P5, PT, R39, UR18, RZ ;  /* 0x0000001227277c10 */ /* 0x000fe2000ffbe0ff */
[----:B------:R-:W3:Y:S01]  /*2c3a0*/  LDL.LU R47, [R1+0x4f0] ;  /* 0x0004f000012f7983 */ /* 0x000ee20000300800 */
[----:B----4-:R-:W-:-:S03]  /*2c3b0*/  IADD3 R37, P4, PT, R37, UR18, RZ ;  /* 0x0000001225257c10 */ /* 0x010fc6000ff9e0ff */
[----:B------:R0:W-:Y:S01]  /*2c3c0*/  STL [R1+0x58], R28 ;  /* 0x0000581c01007387 */ /* 0x0001e20000100800 */
[----:B------:R-:W-:-:S03]  /*2c3d0*/  @!P1 IMAD.MOV.U32 R8, RZ, RZ, R93 ;  /* 0x000000ffff089224 */ /* 0x000fc600078e005d */
[----:B0-----:R-:W4:Y:S04]  /*2c3e0*/  LDL.LU R28, [R1+0x4f8] ;  /* 0x0004f800011c7983 */ /* 0x001f280000300800 */
[----:B------:R-:W4:Y:S04]  /*2c3f0*/  LDL.LU R29, [R1+0x570] ;  /* 0x00057000011d7983 */ /* 0x000f280000300800 */
[----:B------:R0:W-:Y:S04]  /*2c400*/  STL [R1+0x3dc], R93 ;  /* 0x0003dc5d01007387 */ /* 0x0001e80000100800 */
[----:B------:R-:W-:Y:S04]  /*2c410*/  STL [R1+0x478], R37 ;  /* 0x0004782501007387 */ /* 0x000fe80000100800 */
[----:B------:R-:W-:Y:S01]  /*2c420*/  STL [R1+0x470], R39 ;  /* 0x0004702701007387 */ /* 0x000fe20000100800 */
[----:B--2---:R-:W-:-:S02]  /*2c430*/  PRMT R2, RZ, 0x7610, R2 ;  /* 0x00007610ff027816 */ /* 0x004fc40000000002 */
[----:B------:R-:W-:Y:S02]  /*2c440*/  IADD3.X R42, PT, PT, R42, UR50, RZ, P5, !PT ;  /* 0x000000322a2a7c10 */ /* 0x000fe4000affe4ff */
[----:B---3--:R-:W-:-:S05]  /*2c450*/  IADD3.X R9, PT, PT, R9, UR50, RZ, P6, !PT ;  /* 0x0000003209097c10 */ /* 0x008fca000b7fe4ff */
[----:B------:R1:W-:Y:S04]  /*2c460*/  STL [R1+0x3d8], R9 ;  /* 0x0003d80901007387 */ /* 0x0003e80000100800 */
[----:B------:R-:W-:Y:S04]  /*2c470*/  STL [R1+0x46c], R42 ;  /* 0x00046c2a01007387 */ /* 0x000fe80000100800 */
[----:B0-----:R-:W2:Y:S04]  /*2c480*/  LDL.LU R93, [R1+0x4ec] ;  /* 0x0004ec00015d7983 */ /* 0x001ea80000300800 */
[----:B------:R0:W3:Y:S01]  /*2c490*/  @!P1 LDG.E.U8 R2, desc[UR20][R8.64] ;  /* 0x0000001408029981 */ /* 0x0000e2000c1e1100 */
[----:B------:R-:W-:-:S02]  /*2c4a0*/  PRMT R0, RZ, 0x7610, R0 ;  /* 0x00007610ff007816 */ /* 0x000fc40000000000 */
[----:B------:R-:W-:Y:S02]  /*2c4b0*/  IADD3.X R79, PT, PT, R79, UR50, RZ, P4, !PT ;  /* 0x000000324f4f7c10 */ /* 0x000fe4000a7fe4ff */
[----:B------:R-:W-:Y:S01]  /*2c4c0*/  IADD3 R47, P6, PT, R47, UR18, RZ ;  /* 0x000000122f2f7c10 */ /* 0x000fe2000ffde0ff */
[----:B0-----:R-:W-:Y:S02]  /*2c4d0*/  @!P2 IMAD.MOV.U32 R8, RZ, RZ, R39 ;  /* 0x000000ffff08a224 */ /* 0x001fe400078e0027 */
[----:B-1----:R-:W-:Y:S01]  /*2c4e0*/  @!P2 IMAD.MOV.U32 R9, RZ, RZ, R42 ;  /* 0x000000ffff09a224 */ /* 0x002fe200078e002a */
[----:B------:R-:W-:-:S04]  /*2c4f0*/  PRMT R27, RZ, 0x7610, R27 ;  /* 0x00007610ff1b7816 */ /* 0x000fc8000000001b */
[----:B------:R0:W4:Y:S01]  /*2c500*/  @!P2 LDG.E.U8 R0, desc[UR20][R8.64] ;  /* 0x000000140800a981 */ /* 0x000122000c1e1100 */
[----:B------:R-:W-:Y:S01]  /*2c510*/  PRMT R78, RZ, 0x7610, R78 ;  /* 0x00007610ff4e7816 */ /* 0x000fe2000000004e */
[----:B0-----:R-:W-:Y:S02]  /*2c520*/  @!P1 IMAD.MOV.U32 R8, RZ, RZ, R37 ;  /* 0x000000ffff089224 */ /* 0x001fe400078e0025 */
[----:B------:R-:W-:-:S05]  /*2c530*/  @!P1 IMAD.MOV.U32 R9, RZ, RZ, R79 ;  /* 0x000000ffff099224 */ /* 0x000fca00078e004f */
[----:B------:R0:W4:Y:S02]  /*2c540*/  @!P1 LDG.E.U8 R27, desc[UR20][R8.64] ;  /* 0x00000014081b9981 */ /* 0x000124000c1e1100 */
[----:B0-----:R-:W-:Y:S01]  /*2c550*/  @!P2 IMAD.MOV.U32 R8, RZ, RZ, R47 ;  /* 0x000000ffff08a224 */ /* 0x001fe200078e002f */
[----:B--2---:R-:W-:Y:S01]  /*2c560*/  IADD3.X R93, PT, PT, R93, UR50, RZ, P6, !PT ;  /* 0x000000325d5d7c10 */ /* 0x004fe2000b7fe4ff */
[----:B---3--:R0:W-:Y:S04]  /*2c570*/  STL [R1+0x54], R2 ;  /* 0x0000540201007387 */ /* 0x0081e80000100800 */
[----:B------:R-:W-:-:S05]  /*2c580*/  @!P2 IMAD.MOV.U32 R9, RZ, RZ, R93 ;  /* 0x000000ffff09a224 */ /* 0x000fca00078e005d */
[----:B------:R-:W2:Y:S04]  /*2c590*/  @!P2 LDG.E.U8 R78, desc[UR20][R8.64] ;  /* 0x00000014084ea981 */ /* 0x000ea8000c1e1100 */
[----:B0-----:R-:W3:Y:S04]  /*2c5a0*/  LDL.LU R2, [R1+0x1060] ;  /* 0x0010600001027983 */ /* 0x001ee80000300800 */
[----:B------:R-:W-:Y:S04]  /*2c5b0*/  STL [R1+0x474], R79 ;  /* 0x0004744f01007387 */ /* 0x000fe80000100800 */
[----:B------:R-:W2:Y:S04]  /*2c5c0*/  LDL.LU R42, [R1+0x4f4] ;  /* 0x0004f400012a7983 */ /* 0x000ea80000300800 */
[----:B------:R-:W3:Y:S01]  /*2c5d0*/  LDL.LU R39, [R1+0x56c] ;  /* 0x00056c0001277983 */ /* 0x000ee20000300800 */
[----:B----4-:R-:W-:-:S03]  /*2c5e0*/  IADD3 R28, P5, PT, R28, UR18, RZ ;  /* 0x000000121c1c7c10 */ /* 0x010fc6000ffbe0ff */
[----:B------:R0:W-:Y:S01]  /*2c5f0*/  STL [R1+0x20], R0 ;  /* 0x0000200001007387 */ /* 0x0001e20000100800 */
[----:B------:R-:W-:-:S03]  /*2c600*/  IADD3 R29, P4, PT, R29, UR18, RZ ;  /* 0x000000121d1d7c10 */ /* 0x000fc6000ff9e0ff */
[----:B0-----:R-:W4:Y:S04]  /*2c610*/  LDL.LU R0, [R1+0x105c] ;  /* 0x00105c0001007983 */ /* 0x001f280000300800 */
[----:B------:R-:W4:Y:S04]  /*2c620*/  LDL.LU R79, [R1+0x578] ;  /* 0x00057800014f7983 */ /* 0x000f280000300800 */
[----:B------:R-:W4:Y:S04]  /*2c630*/  LDL.LU R37, [R1+0x5f0] ;  /* 0x0005f00001257983 */ /* 0x000f280000300800 */
[----:B------:R0:W-:Y:S04]  /*2c640*/  STL [R1+0x1c], R27 ;  /* 0x00001c1b01007387 */ /* 0x0001e80000100800 */
[----:B0-----:R-:W4:Y:S04]  /*2c650*/  LDL.LU R27, [R1+0x5f8] ;  /* 0x0005f800011b7983 */ /* 0x001f280000300800 */
[----:B------:R-:W-:Y:S04]  /*2c660*/  STL [R1+0x4f0], R47 ;  /* 0x0004f02f01007387 */ /* 0x000fe80000100800 */
[----:B------:R-:W-:Y:S04]  /*2c670*/  STL [R1+0x570], R29 ;  /* 0x0005701d01007387 */ /* 0x000fe80000100800 */
[----:B------:R-:W-:Y:S04]  /*2c680*/  STL [R1+0x4f8], R28 ;  /* 0x0004f81c01007387 */ /* 0x000fe80000100800 */
[----:B------:R-:W-:Y:S01]  /*2c690*/  STL [R1+0x4ec], R93 ;  /* 0x0004ec5d01007387 */ /* 0x000fe20000100800 */
[----:B--2---:R-:W-:-:S02]  /*2c6a0*/  IADD3.X R42, PT, PT, R42, UR50, RZ, P5, !PT ;  /* 0x000000322a2a7c10 */ /* 0x004fc4000affe4ff */
[----:B---3--:R-:W-:-:S03]  /*2c6b0*/  IADD3.X R39, PT, PT, R39, UR50, RZ, P4, !PT ;  /* 0x0000003227277c10 */ /* 0x008fc6000a7fe4ff */
[----:B------:R-:W-:Y:S04]  /*2c6c0*/  STL [R1+0x4f4], R42 ;  /* 0x0004f42a01007387 */ /* 0x000fe80000100800 */
[----:B------:R0:W-:Y:S04]  /*2c6d0*/  STL [R1+0x1018], R78 ;  /* 0x0010184e01007387 */ /* 0x0001e80000100800 */
[----:B------:R1:W-:Y:S04]  /*2c6e0*/  STL [R1+0x56c], R39 ;  /* 0x00056c2701007387 */ /* 0x0003e80000100800 */
[----:B0-----:R-:W2:Y:S01]  /*2c6f0*/  LDL.LU R78, [R1+0x574] ;  /* 0x00057400014e7983 */ /* 0x001ea20000300800 */
[----:B------:R-:W-:Y:S01]  /*2c700*/  PRMT R74, RZ, 0x7610, R74 ;  /* 0x00007610ff4a7816 */ /* 0x000fe2000000004a */
[----:B------:R-:W-:-:S02]  /*2c710*/  @!P1 IMAD.MOV.U32 R8, RZ, RZ, R28 ;  /* 0x000000ffff089224 */ /* 0x000fc400078e001c */
[----:B------:R-:W-:Y:S01]  /*2c720*/  @!P1 IMAD.MOV.U32 R9, RZ, RZ, R42 ;  /* 0x000000ffff099224 */ /* 0x000fe200078e002a */
[----:B----4-:R-:W-:Y:S01]  /*2c730*/  IADD3 R79, P6, PT, R79, UR18, RZ ;  /* 0x000000124f4f7c10 */ /* 0x010fe2000ffde0ff */
[----:B------:R-:W3:Y:S01]  /*2c740*/  LDL.LU R42, [R1+0x5ec] ;  /* 0x0005ec00012a7983 */ /* 0x000ee20000300800 */
[----:B------:R-:W-:-:S03]  /*2c750*/  PRMT R24, RZ, 0x7610, R24 ;  /* 0x00007610ff187816 */ /* 0x000fc60000000018 */
[----:B------:R0:W4:Y:S01]  /*2c760*/  @!P1 LDG.E.U8 R74, desc[UR20][R8.64] ;  /* 0x00000014084a9981 */ /* 0x000122000c1e1100 */
[----:B------:R-:W-:-:S03]  /*2c770*/  PRMT R23, RZ, 0x7610, R23 ;  /* 0x00007610ff177816 */ /* 0x000fc60000000017 */
[----:B------:R-:W3:Y:S01]  /*2c780*/  LDL.LU R28, [R1+0x5f4] ;  /* 0x0005f400011c7983 */ /* 0x000ee20000300800 */
[----:B0-----:R-:W-:Y:S02]  /*2c790*/  @!P2 IMAD.MOV.U32 R8, RZ, RZ, R29 ;  /* 0x000000ffff08a224 */ /* 0x001fe400078e001d */
[----:B------:R-:W-:-:S05]  /*2c7a0*/  @!P2 IMAD.MOV.U32 R9, RZ, RZ, R39 ;  /* 0x000000ffff09a224 */ /* 0x000fca00078e0027 */
[----:B------:R0:W3:Y:S02]  /*2c7b0*/  @!P2 LDG.E.U8 R24, desc[UR20][R8.64] ;  /* 0x000000140818a981 */ /* 0x0000e4000c1e1100 */
[----:B0-----:R-:W-:Y:S01]  /*2c7c0*/  @!P1 IMAD.MOV.U32 R8, RZ, RZ, R79 ;  /* 0x000000ffff089224 */ /* 0x001fe200078e004f */
[----:B--2---:R-:W-:-:S05]  /*2c7d0*/  IADD3.X R78, PT, PT, R78, UR50, RZ, P6, !PT ;  /* 0x000000324e4e7c10 */ /* 0x004fca000b7fe4ff */
[----:B------:R-:W-:-:S05]  /*2c7e0*/  @!P1 IMAD.MOV.U32 R9, RZ, RZ, R78 ;  /* 0x000000ffff099224 */ /* 0x000fca00078e004e */
[----:B------:R-:W2:Y:S01]  /*2c7f0*/  @!P1 LDG.E.U8 R23, desc[UR20][R8.64] ;  /* 0x0000001408179981 */ /* 0x000ea2000c1e1100 */
[----:B------:R-:W-:Y:S02]  /*2c800*/  IADD3 R37, P5, PT, R37, UR18, RZ ;  /* 0x0000001225257c10 */ /* 0x000fe4000ffbe0ff */
[----:B------:R-:W-:Y:S01]  /*2c810*/  IADD3 R27, P4, PT, R27, UR18, RZ ;  /* 0x000000121b1b7c10 */ /* 0x000fe2000ff9e0ff */
[----:B----4-:R-:W-:Y:S01]  /*2c820*/  STL [R1+0x101c], R74 ;  /* 0x00101c4a01007387 */ /* 0x010fe20000100800 */
[----:B---3--:R-:W-:-:S03]  /*2c830*/  IADD3.X R42, PT, PT, R42, UR50, RZ, P5, !PT ;  /* 0x000000322a2a7c10 */ /* 0x008fc6000affe4ff */
[----:B------:R-:W3:Y:S04]  /*2c840*/  LDL.LU R47, [R1+0x670] ;  /* 0x00067000012f7983 */ /* 0x000ee80000300800 */
[----:B------:R-:W4:Y:S01]  /*2c850*/  LDL.LU R29, [R1+0x678] ;  /* 0x00067800011d7983 */ /* 0x000f220000300800 */
[----:B------:R-:W-:-:S03]  /*2c860*/  IADD3.X R28, PT, PT, R28, UR50, RZ, P4, !PT ;  /* 0x000000321c1c7c10 */ /* 0x000fc6000a7fe4ff */
[----:B-1----:R-:W4:Y:S04]  /*2c870*/  LDL.LU R39, [R1+0x2e4] ;  /* 0x0002e40001277983 */ /* 0x002f280000300800 */
[----:B------:R-:W-:Y:S04]  /*2c880*/  STL [R1+0x1020], R24 ;  /* 0x0010201801007387 */ /* 0x000fe80000100800 */
[----:B------:R-:W-:Y:S04]  /*2c890*/  STL [R1+0x578], R79 ;  /* 0x0005784f01007387 */ /* 0x000fe80000100800 */
[----:B------:R-:W-:Y:S04]  /*2c8a0*/  STL [R1+0x5f8], R27 ;  /* 0x0005f81b01007387 */ /* 0x000fe80000100800 */
[----:B------:R-:W-:Y:S04]  /*2c8b0*/  STL [R1+0x5f0], R37 ;  /* 0x0005f02501007387 */ /* 0x000fe80000100800 */
[----:B------:R0:W-:Y:S04]  /*2c8c0*/  STL [R1+0x574], R78 ;  /* 0x0005744e01007387 */ /* 0x0001e80000100800 */
[----:B------:R1:W-:Y:S04]  /*2c8d0*/  STL [R1+0x5ec], R42 ;  /* 0x0005ec2a01007387 */ /* 0x0003e80000100800 */
[----:B--2---:R-:W-:Y:S04]  /*2c8e0*/  STL [R1+0x1024], R23 ;  /* 0x0010241701007387 */ /* 0x004fe80000100800 */
[----:B------:R2:W-:Y:S04]  /*2c8f0*/  STL [R1+0x5f4], R28 ;  /* 0x0005f41c01007387 */ /* 0x0005e80000100800 */
[----:B0-----:R-:W2:Y:S01]  /*2c900*/  LDL.LU R78, [R1+0x66c] ;  /* 0x00066c00014e7983 */ /* 0x001ea20000300800 */
[----:B------:R-:W-:Y:S01]  /*2c910*/  PRMT R22, RZ, 0x7610, R22 ;  /* 0x00007610ff167816 */ /* 0x000fe20000000016 */
[----:B------:R-:W-:-:S02]  /*2c920*/  @!P2 IMAD.MOV.U32 R8, RZ, RZ, R37 ;  /* 0x000000ffff08a224 */ /* 0x000fc400078e0025 */
[----:B------:R-:W-:Y:S01]  /*2c930*/  @!P2 IMAD.MOV.U32 R9, RZ, RZ, R42 ;  /* 0x000000ffff09a224 */ /* 0x000fe200078e002a */
[----:B------:R-:W-:Y:S01]  /*2c940*/  PRMT R21, RZ, 0x7610, R21 ;  /* 0x00007610ff157816 */ /* 0x000fe20000000015 */
[----:B------:R-:W4:Y:S01]  /*2c950*/  LDL.LU R37, [R1+0x674] ;  /* 0x0006740001257983 */ /* 0x000f220000300800 */
[----:B---3--:R-:W-:-:S03]  /*2c960*/  IADD3 R47, P5, PT, R47, UR18, RZ ;  /* 0x000000122f2f7c10 */ /* 0x008fc6000ffbe0ff */
[----:B------:R0:W3:Y:S01]  /*2c970*/  @!P2 LDG.E.U8 R22, desc[UR20][R8.64] ;  /* 0x000000140816a981 */ /* 0x0000e2000c1e1100 */
        /* <DEDUP_REMOVED lines=8> */
[----:B------:R0:W2:Y:S01]  /*2ca00*/  @!P2 LDG.E.U8 R20, desc[UR20][R8.64] ;  /* 0x000000140814a981 */ /* 0x0000a2000c1e1100 */
[----:B----4-:R-:W-:-:S03]  /*2ca10*/  IADD3 R29, P4, PT, R29, UR18, RZ ;  /* 0x000000121d1d7c10 */ /* 0x010fc6000ff9e0ff */
[----:B---3--:R-:W-:Y:S01]  /*2ca20*/  STL [R1+0x1028], R22 ;  /* 0x0010281601007387 */ /* 0x008fe20000100800 */
[----:B------:R-:W-:-:S03]  /*2ca30*/  IADD3 R39, P6, PT, R39, UR18, RZ ;  /* 0x0000001227277c10 */ /* 0x000fc6000ffde0ff */
[----:B-1----:R-:W3:Y:S01]  /*2ca40*/  LDL.LU R42, [R1+0x2ec] ;  /* 0x0002ec00012a7983 */ /* 0x002ee20000300800 */
[----:B------:R-:W-:-:S03]  /*2ca50*/  IADD3.X R37, PT, PT, R37, UR50, RZ, P4, !PT ;  /* 0x0000003225257c10 */ /* 0x000fc6000a7fe4ff */
[----:B------:R-:W4:Y:S04]  /*2ca60*/  LDL.LU R27, [R1+0x364] ;  /* 0x00036400011b7983 */ /* 0x000f280000300800 */
[----:B------:R-:W4:Y:S04]  /*2ca70*/  LDL.LU R28, [R1+0x36c] ;  /* 0x00036c00011c7983 */ /* 0x000f280000300800 */
[----:B------:R-:W-:Y:S04]  /*2ca80*/  STL [R1+0x102c], R21 ;  /* 0x00102c1501007387 */ /* 0x000fe80000100800 */
[----:B------:R1:W-:Y:S01]  /*2ca90*/  STL [R1+0x670], R47 ;  /* 0x0006702f01007387 */ /* 0x0003e20000100800 */
[----:B------:R-:W-:-:S03]  /*2caa0*/  IADD3.X R74, PT, PT, R74, UR50, RZ, P6, !PT ;  /* 0x000000324a4a7c10 */ /* 0x000fc6000b7fe4ff */
[----:B------:R1:W-:Y:S04]  /*2cab0*/  STL [R1+0x678], R29 ;  /* 0x0006781d01007387 */ /* 0x0003e80000100800 */
[----:B------:R-:W-:Y:S01]  /*2cac0*/  STL [R1+0x2e4], R39 ;  /* 0x0002e42701007387 */ /* 0x000fe20000100800 */
[----:B------:R-:W-:-:S03]  /*2cad0*/  PRMT R19, RZ, 0x7610, R19 ;  /* 0x00007610ff137816 */ /* 0x000fc60000000013 */
[----:B------:R-:W-:Y:S01]  /*2cae0*/  STL [R1+0x66c], R78 ;  /* 0x00066c4e01007387 */ /* 0x000fe20000100800 */
[----:B0-----:R-:W-:-:S03]  /*2caf0*/  @!P1 IMAD.MOV.U32 R8, RZ, RZ, R29 ;  /* 0x000000ffff089224 */ /* 0x001fc600078e001d */
[----:B------:R0:W-:Y:S01]  /*2cb00*/  STL [R1+0x674], R37 ;  /* 0x0006742501007387 */ /* 0x0001e20000100800 */
[----:B------:R-:W-:-:S03]  /*2cb10*/  @!P1 IMAD.MOV.U32 R9, RZ, RZ, R37 ;  /* 0x000000ffff099224 */ /* 0x000fc600078e0025 */
[----:B-1----:R-:W4:Y:S01]  /*2cb20*/  LDL.LU R47, [R1+0x2e8] ;  /* 0x0002e800012f7983 */ /* 0x002f220000300800 */
[----:B------:R-:W-:-:S03]  /*2cb30*/  PRMT R24, RZ, 0x7610, R24 ;  /* 0x00007610ff187816 */ /* 0x000fc60000000018 */
[----:B------:R-:W-:Y:S04]  /*2cb40*/  STL [R1+0x2e0], R74 ;  /* 0x0002e04a01007387 */ /* 0x000fe80000100800 */
[----:B------:R1:W4:Y:S02]  /*2cb50*/  @!P1 LDG.E.U8 R19, desc[UR20][R8.64] ;  /* 0x0000001408139981 */ /* 0x000324000c1e1100 */
[----:B-1----:R-:W-:Y:S02]  /*2cb60*/  @!P2 IMAD.MOV.U32 R8, RZ, RZ, R39 ;  /* 0x000000ffff08a224 */ /* 0x002fe400078e0027 */
[----:B------:R-:W-:-:S05]  /*2cb70*/  @!P2 IMAD.MOV.U32 R9, RZ, RZ, R74 ;  /* 0x000000ffff09a224 */ /* 0x000fca00078e004a */
[----:B------:R1:W4:Y:S04]  /*2cb80*/  @!P2 LDG.E.U8 R24, desc[UR20][R8.64] ;  /* 0x000000140818a981 */ /* 0x000328000c1e1100 */
[----:B--2---:R-:W-:Y:S04]  /*2cb90*/  STL [R1+0x1030], R20 ;  /* 0x0010301401007387 */ /* 0x004fe80000100800 */
[----:B------:R-:W2:Y:S04]  /*2cba0*/  LDL.LU R29, [R1+0x360] ;  /* 0x00036000011d7983 */ /* 0x000ea80000300800 */
[----:B0-----:R-:W2:Y:S01]  /*2cbb0*/  LDL.LU R37, [R1+0x368] ;  /* 0x0003680001257983 */ /* 0x001ea20000300800 */
[----:B---3--:R-:W-:-:S02]  /*2cbc0*/  IADD3 R42, P6, PT, R42, UR18, RZ ;  /* 0x000000122a2a7c10 */ /* 0x008fc4000ffde0ff */
[----:B----4-:R-:W-:Y:S02]  /*2cbd0*/  IADD3 R27, P5, PT, R27, UR18, RZ ;  /* 0x000000121b1b7c10 */ /* 0x010fe4000ffbe0ff */
[----:B------:R-:W-:Y:S01]  /*2cbe0*/  PRMT R46, RZ, 0x7610, R46 ;  /* 0x00007610ff2e7816 */ /* 0x000fe2000000002e */
[----:B-1----:R-:W-:Y:S01]  /*2cbf0*/  @!P1 IMAD.MOV.U32 R8, RZ, RZ, R42 ;  /* 0x000000ffff089224 */ /* 0x002fe200078e002a */
[----:B------:R-:W-:Y:S02]  /*2cc00*/  IADD3 R28, P4, PT, R28, UR18, RZ ;  /* 0x000000121c1c7c10 */ /* 0x000fe4000ff9e0ff */
[----:B------:R-:W-:Y:S02]  /*2cc10*/  PRMT R43, RZ, 0x7610, R43 ;  /* 0x00007610ff2b7816 */ /* 0x000fe4000000002b */
[----:B------:R-:W-:Y:S02]  /*2cc20*/  PRMT R21, RZ, 0x7610, R21 ;  /* 0x00007610ff157816 */ /* 0x000fe40000000015 */
[----:B------:R-:W-:-:S05]  /*2cc30*/  IADD3.X R47, PT, PT, R47, UR50, RZ, P6, !PT ;  /* 0x000000322f2f7c10 */ /* 0x000fca000b7fe4ff */
[----:B------:R-:W-:Y:S01]  /*2cc40*/  @!P1 IMAD.MOV.U32 R9, RZ, RZ, R47 ;  /* 0x000000ffff099224 */ /* 0x000fe200078e002f */
[----:B------:R-:W-:Y:S04]  /*2cc50*/  STL [R1+0x1034], R19 ;  /* 0x0010341301007387 */ /* 0x000fe80000100800 */
[----:B------:R0:W3:Y:S04]  /*2cc60*/  @!P1 LDG.E.U8 R46, desc[UR20][R8.64] ;  /* 0x00000014082e9981 */ /* 0x0000e8000c1e1100 */
[----:B------:R-:W4:Y:S01]  /*2cc70*/  LDL.LU R39, [R1+0x3e4] ;  /* 0x0003e40001277983 */ /* 0x000f220000300800 */
[----:B0-----:R-:W-:-:S03]  /*2cc80*/  @!P2 IMAD.MOV.U32 R8, RZ, RZ, R27 ;  /* 0x000000ffff08a224 */ /* 0x001fc600078e001b */
[----:B------:R0:W-:Y:S04]  /*2cc90*/  STL [R1+0x90], R24 ;  /* 0x0000901801007387 */ /* 0x0001e80000100800 */
[----:B0-----:R-:W3:Y:S04]  /*2cca0*/  LDL.LU R24, [R1+0x408] ;  /* 0x0004080001187983 */ /* 0x001ee80000300800 */
[----:B------:R-:W3:Y:S04]  /*2ccb0*/  LDL.LU R19, [R1+0x480] ;  /* 0x0004800001137983 */ /* 0x000ee80000300800 */
[----:B------:R0:W-:Y:S04]  /*2ccc0*/  STL [R1+0x2ec], R42 ;  /* 0x0002ec2a01007387 */ /* 0x0001e80000100800 */
[----:B------:R-:W-:Y:S04]  /*2ccd0*/  STL [R1+0x36c], R28 ;  /* 0x00036c1c01007387 */ /* 0x000fe80000100800 */
[----:B------:R-:W-:Y:S04]  /*2cce0*/  STL [R1+0x364], R27 ;  /* 0x0003641b01007387 */ /* 0x000fe80000100800 */
[----:B------:R-:W-:Y:S01]  /*2ccf0*/  STL [R1+0x2e8], R47 ;  /* 0x0002e82f01007387 */ /* 0x000fe20000100800 */
[----:B--2---:R-:W-:-:S02]  /*2cd00*/  IADD3.X R29, PT, PT, R29, UR50, RZ, P5, !PT ;  /* 0x000000321d1d7c10 */ /* 0x004fc4000affe4ff */
[----:B------:R-:W-:-:S03]  /*2cd10*/  IADD3.X R37, PT, PT, R37, UR50, RZ, P4, !PT ;  /* 0x0000003225257c10 */ /* 0x000fc6000a7fe4ff */
[----:B------:R-:W-:Y:S01]  /*2cd20*/  @!P2 IMAD.MOV.U32 R9, RZ, RZ, R29 ;  /* 0x000000ffff09a224 */ /* 0x000fe200078e001d */
[----:B------:R1:W-:Y:S04]  /*2cd30*/  STL [R1+0x360], R29 ;  /* 0x0003601d01007387 */ /* 0x0003e80000100800 */
[----:B------:R2:W3:Y:S04]  /*2cd40*/  @!P2 LDG.E.U8 R43, desc[UR20][R8.64] ;  /* 0x00000014082ba981 */ /* 0x0004e8000c1e1100 */
[----:B0-----:R-:W3:Y:S01]  /*2cd50*/  LDL.LU R42, [R1+0x3e0] ;  /* 0x0003e000012a7983 */ /* 0x001ee20000300800 */
[----:B--2---:R-:W-:-:S02]  /*2cd60*/  @!P1 IMAD.MOV.U32 R8, RZ, RZ, R28 ;  /* 0x000000ffff089224 */ /* 0x004fc400078e001c */
[----:B------:R-:W-:Y:S01]  /*2cd70*/  @!P1 IMAD.MOV.U32 R9, RZ, RZ, R37 ;  /* 0x000000ffff099224 */ /* 0x000fe200078e0025 */
[----:B------:R0:W-:Y:S04]  /*2cd80*/  STL [R1+0x368], R37 ;  /* 0x0003682501007387 */ /* 0x0001e80000100800 */
[----:B------:R2:W3:Y:S04]  /*2cd90*/  @!P1 LDG.E.U8 R21, desc[UR20][R8.64] ;  /* 0x0000001408159981 */ /* 0x0004e8000c1e1100 */
[----:B-1----:R-:W3:Y:S04]  /*2cda0*/  LDL.LU R29, [R1+0x404] ;  /* 0x00040400011d7983 */ /* 0x002ee80000300800 */
[----:B------:R-:W3:Y:S04]  /*2cdb0*/  LDL.LU R27, [R1+0x47c] ;  /* 0x00047c00011b7983 */ /* 0x000ee80000300800 */
[----:B0-----:R-:W3:Y:S04]  /*2cdc0*/  LDL.LU R37, [R1+0x488] ;  /* 0x0004880001257983 */ /* 0x001ee80000300800 */
[----:B------:R-:W3:Y:S01]  /*2cdd0*/  LDL.LU R28, [R1+0x500] ;  /* 0x00050000011c7983 */ /* 0x000ee20000300800 */
[----:B------:R-:W-:-:S02]  /*2cde0*/  PRMT R41, RZ, 0x7610, R41 ;  /* 0x00007610ff297816 */ /* 0x000fc40000000029 */
[----:B----4-:R-:W-:-:S05]  /*2cdf0*/  IADD3 R39, P6, PT, R39, UR18, RZ ;  /* 0x0000001227277c10 */ /* 0x010fca000ffde0ff */
[----:B--2---:R-:W-:Y:S01]  /*2ce00*/  @!P2 IMAD.MOV.U32 R8, RZ, RZ, R39 ;  /* 0x000000ffff08a224 */ /* 0x004fe200078e0027 */
[----:B------:R-:W-:Y:S02]  /*2ce10*/  PRMT R38, RZ, 0x7610, R38 ;  /* 0x00007610ff267816 */ /* 0x000fe40000000026 */
[----:B---3--:R-:W-:Y:S02]  /*2ce20*/  IADD3 R24, P5, PT, R24, UR18, RZ ;  /* 0x0000001218187c10 */ /* 0x008fe4000ffbe0ff */
[----:B------:R-:W-:Y:S02]  /*2ce30*/  IADD3 R19, P4, PT, R19, UR18, RZ ;  /* 0x0000001213137c10 */ /* 0x000fe4000ff9e0ff */
[----:B------:R-:W-:-:S05]  /*2ce40*/  IADD3.X R42, PT, PT, R42, UR50, RZ, P6, !PT ;  /* 0x000000322a2a7c10 */ /* 0x000fca000b7fe4ff */
[----:B------:R-:W-:-:S05]  /*2ce50*/  @!P2 IMAD.MOV.U32 R9, RZ, RZ, R42 ;  /* 0x000000ffff09a224 */ /* 0x000fca00078e002a */
[----:B------:R0:W2:Y:S04]  /*2ce60*/  @!P2 LDG.E.U8 R41, desc[UR20][R8.64] ;  /* 0x000000140829a981 */ /* 0x0000a8000c1e1100 */
[----:B------:R1:W-:Y:S01]  /*2ce70*/  STL [R1+0x6c], R21 ;  /* 0x00006c1501007387 */ /* 0x0003e20000100800 */
[----:B------:R-:W-:-:S03]  /*2ce80*/  IADD3.X R29, PT, PT, R29, UR50, RZ, P5, !PT ;  /* 0x000000321d1d7c10 */ /* 0x000fc6000affe4ff */
[----:B-1----:R-:W3:Y:S04]  /*2ce90*/  LDL.LU R21, [R1+0x508] ;  /* 0x0005080001157983 */ /* 0x002ee80000300800 */
[----:B------:R1:W-:Y:S04]  /*2cea0*/  STL [R1+0x3e4], R39 ;  /* 0x0003e42701007387 */ /* 0x0003e80000100800 */
[----:B------:R-:W-:Y:S04]  /*2ceb0*/  STL [R1+0x480], R19 ;  /* 0x0004801301007387 */ /* 0x000fe80000100800 */
[----:B------:R-:W-:Y:S04]  /*2cec0*/  STL [R1+0x408], R24 ;  /* 0x0004081801007387 */ /* 0x000fe80000100800 */
[----:B------:R-:W-:Y:S04]  /*2ced0*/  STL [R1+0x3e0], R42 ;  /* 0x0003e02a01007387 */ /* 0x000fe80000100800 */
[----:B------:R4:W-:Y:S01]  /*2cee0*/  STL [R1+0x404], R29 ;  /* 0x0004041d01007387 */ /* 0x0009e20000100800 */
[----:B0-----:R-:W-:-:S03]  /*2cef0*/  @!P1 IMAD.MOV.U32 R8, RZ, RZ, R24 ;  /* 0x000000ffff089224 */ /* 0x001fc600078e0018 */
[----:B-1----:R-:W2:Y:S01]  /*2cf00*/  LDL.LU R39, [R1+0x484] ;  /* 0x0004840001277983 */ /* 0x002ea20000300800 */
[----:B------:R-:W-:Y:S01]  /*2cf10*/  @!P1 IMAD.MOV.U32 R9, RZ, RZ, R29 ;  /* 0x000000ffff099224 */ /* 0x000fe200078e001d */
[----:B------:R-:W-:-:S04]  /*2cf20*/  IADD3.X R27, PT, PT, R27, UR50, RZ, P4, !PT ;  /* 0x000000321b1b7c10 */ /* 0x000fc8000a7fe4ff */
[----:B------:R0:W2:Y:S04]  /*2cf30*/  @!P1 LDG.E.U8 R38, desc[UR20][R8.64] ;  /* 0x0000001408269981 */ /* 0x0000a8000c1e1100 */
[----:B------:R-:W-:Y:S04]  /*2cf40*/  STL [R1+0x47c], R27 ;  /* 0x00047c1b01007387 */ /* 0x000fe80000100800 */
[----:B----4-:R-:W4:Y:S01]  /*2cf50*/  LDL.LU R29, [R1+0x4fc] ;  /* 0x0004fc00011d7983 */ /* 0x010f220000300800 */
[----:B------:R-:W-:Y:S01]  /*2cf60*/  IADD3 R37, P6, PT, R37, UR18, RZ ;  /* 0x0000001225257c10 */ /* 0x000fe2000ffde0ff */
[----:B0-----:R-:W-:Y:S01]  /*2cf70*/  @!P2 IMAD.MOV.U32 R8, RZ, RZ, R19 ;  /* 0x000000ffff08a224 */ /* 0x001fe200078e0013 */
[----:B------:R-:W-:Y:S01]  /*2cf80*/  PRMT R40, RZ, 0x7610, R40 ;  /* 0x00007610ff287816 */ /* 0x000fe20000000028 */
[----:B------:R-:W-:Y:S01]  /*2cf90*/  @!P2 IMAD.MOV.U32 R9, RZ, RZ, R27 ;  /* 0x000000ffff09a224 */ /* 0x000fe200078e001b */
[----:B------:R-:W-:Y:S01]  /*2cfa0*/  STL [R1+0x8c], R46 ;  /* 0x00008c2e01007387 */ /* 0x000fe20000100800 */
[----:B------:R-:W-:-:S03]  /*2cfb0*/  PRMT R36, RZ, 0x7610, R36 ;  /* 0x00007610ff247816 */ /* 0x000fc60000000024 */
[----:B------:R-:W4:Y:S04]  /*2cfc0*/  LDL.LU R24, [R1+0x504] ;  /* 0x0005040001187983 */ /* 0x000f280000300800 */
[----:B------:R0:W4:Y:S01]  /*2cfd0*/  @!P2 LDG.E.U8 R40, desc[UR20][R8.64] ;  /* 0x000000140828a981 */ /* 0x000122000c1e1100 */
[----:B------:R-:W-:Y:S01]  /*2cfe0*/  IADD3 R28, P5, PT, R28, UR18, RZ ;  /* 0x000000121c1c7c10 */ /* 0x000fe2000ffbe0ff */
[----:B0-----:R-:W-:Y:S01]  /*2cff0*/  @!P1 IMAD.MOV.U32 R8, RZ, RZ, R37 ;  /* 0x000000ffff089224 */ /* 0x001fe200078e0025 */
[----:B------:R-:W-:Y:S02]  /*2d000*/  PRMT R73, RZ, 0x7610, R73 ;  /* 0x00007610ff497816 */ /* 0x000fe40000000049 */
[----:B---3--:R-:W-:Y:S02]  /*2d010*/  IADD3 R21, P4, PT, R21, UR18, RZ ;  /* 0x0000001215157c10 */ /* 0x008fe4000ff9e0ff */
[----:B--2---:R-:W-:-:S05]  /*2d020*/  IADD3.X R39, PT, PT, R39, UR50, RZ, P6, !PT ;  /* 0x0000003227277c10 */ /* 0x004fca000b7fe4ff */
[----:B------:R-:W-:Y:S01]  /*2d030*/  @!P1 IMAD.MOV.U32 R9, RZ, RZ, R39 ;  /* 0x000000ffff099224 */ /* 0x000fe200078e0027 */
[----:B------:R0:W-:Y:S04]  /*2d040*/  STL [R1+0x4c], R38 ;  /* 0x00004c2601007387 */ /* 0x0001e80000100800 */
[----:B------:R1:W2:Y:S04]  /*2d050*/  @!P1 LDG.E.U8 R36, desc[UR20][R8.64] ;  /* 0x0000001408249981 */ /* 0x0002a8000c1e1100 */
[----:B0-----:R-:W3:Y:S01]  /*2d060*/  LDL.LU R38, [R1+0x580] ;  /* 0x0005800001267983 */ /* 0x001ee20000300800 */
[----:B----4-:R-:W-:-:S03]  /*2d070*/  IADD3.X R29, PT, PT, R29, UR50, RZ, P5, !PT ;  /* 0x000000321d1d7c10 */ /* 0x010fc6000affe4ff */
[----:B------:R-:W-:Y:S04]  /*2d080*/  STL [R1+0x70], R43 ;  /* 0x0000702b01007387 */ /* 0x000fe80000100800 */
[----:B------:R-:W4:Y:S04]  /*2d090*/  LDL.LU R27, [R1+0x588] ;  /* 0x00058800011b7983 */ /* 0x000f280000300800 */
[----:B------:R-:W4:Y:S04]  /*2d0a0*/  LDL.LU R19, [R1+0x600] ;  /* 0x0006000001137983 */ /* 0x000f280000300800 */
[----:B------:R-:W-:Y:S04]  /*2d0b0*/  STL [R1+0x488], R37 ;  /* 0x0004882501007387 */ /* 0x000fe80000100800 */
[----:B------:R-:W-:Y:S04]  /*2d0c0*/  STL [R1+0x508], R21 ;  /* 0x0005081501007387 */ /* 0x000fe80000100800 */
[----:B------:R-:W-:Y:S04]  /*2d0d0*/  STL [R1+0x500], R28 ;  /* 0x0005001c01007387 */ /* 0x000fe80000100800 */
[----:B------:R0:W-:Y:S04]  /*2d0e0*/  STL [R1+0x484], R39 ;  /* 0x0004842701007387 */ /* 0x0001e80000100800 */
[----:B------:R-:W-:Y:S04]  /*2d0f0*/  STL [R1+0x4fc], R29 ;  /* 0x0004fc1d01007387 */ /* 0x000fe80000100800 */
[----:B0-----:R-:W4:Y:S01]  /*2d100*/  LDL.LU R39, [R1+0x57c] ;  /* 0x00057c0001277983 */ /* 0x001f220000300800 */
[----:B-1----:R-:W-:-:S02]  /*2d110*/  @!P2 IMAD.MOV.U32 R8, RZ, RZ, R28 ;  /* 0x000000ffff08a224 */ /* 0x002fc400078e001c */
[----:B------:R-:W-:-:S05]  /*2d120*/  @!P2 IMAD.MOV.U32 R9, RZ, RZ, R29 ;  /* 0x000000ffff09a224 */ /* 0x000fca00078e001d */
[----:B------:R0:W4:Y:S01]  /*2d130*/  @!P2 LDG.E.U8 R73, desc[UR20][R8.64] ;  /* 0x000000140849a981 */ /* 0x000122000c1e1100 */
[----:B------:R-:W-:Y:S02]  /*2d140*/  IADD3.X R24, PT, PT, R24, UR50, RZ, P4, !PT ;  /* 0x0000003218187c10 */ /* 0x000fe4000a7fe4ff */
[----:B------:R-:W-:-:S03]  /*2d150*/  PRMT R72, RZ, 0x7610, R72 ;  /* 0x00007610ff487816 */ /* 0x000fc60000000048 */
[----:B------:R-:W-:Y:S01]  /*2d160*/  STL [R1+0x504], R24 ;  /* 0x0005041801007387 */ /* 0x000fe20000100800 */
[----:B0-----:R-:W-:Y:S02]  /*2d170*/  @!P1 IMAD.MOV.U32 R8, RZ, RZ, R21 ;  /* 0x000000ffff089224 */ /* 0x001fe400078e0015 */
[----:B------:R-:W-:-:S05]  /*2d180*/  @!P1 IMAD.MOV.U32 R9, RZ, RZ, R24 ;  /* 0x000000ffff099224 */ /* 0x000fca00078e0018 */
[----:B------:R0:W4:Y:S01]  /*2d190*/  @!P1 LDG.E.U8 R72, desc[UR20][R8.64] ;  /* 0x0000001408489981 */ /* 0x000122000c1e1100 */
[----:B------:R-:W-:-:S03]  /*2d1a0*/  PRMT R18, RZ, 0x7610, R18 ;  /* 0x00007610ff127816 */ /* 0x000fc60000000012 */
[----:B--2---:R1:W-:Y:S04]  /*2d1b0*/  STL [R1+0x14], R36 ;  /* 0x0000142401007387 */ /* 0x0043e80000100800 */
[----:B------:R-:W-:Y:S01]  /*2d1c0*/  STL [R1+0x50], R41 ;  /* 0x0000502901007387 */ /* 0x000fe20000100800 */
[----:B---3--:R-:W-:-:S03]  /*2d1d0*/  IADD3 R38, P6, PT, R38, UR18, RZ ;  /* 0x0000001226267c10 */ /* 0x008fc6000ffde0ff */
[----:B-1----:R-:W2:Y:S04]  /*2d1e0*/  LDL.LU R36, [R1+0x584] ;  /* 0x0005840001247983 */ /* 0x002ea80000300800 */
[----:B------:R-:W3:Y:S01]  /*2d1f0*/  LDL.LU R29, [R1+0x5fc] ;  /* 0x0005fc00011d7983 */ /* 0x000ee20000300800 */
[----:B0-----:R-:W-:Y:S01]  /*2d200*/  @!P2 IMAD.MOV.U32 R8, RZ, RZ, R38 ;  /* 0x000000ffff08a224 */ /* 0x001fe200078e0026 */
[----:B----4-:R-:W-:-:S05]  /*2d210*/  IADD3.X R39, PT, PT, R39, UR50, RZ, P6, !PT ;  /* 0x0000003227277c10 */ /* 0x010fca000b7fe4ff */
[----:B------:R-:W-:-:S05]  /*2d220*/  @!P2 IMAD.MOV.U32 R9, RZ, RZ, R39 ;  /* 0x000000ffff09a224 */ /* 0x000fca00078e0027 */
[----:B------:R0:W4:Y:S04]  /*2d230*/  @!P2 LDG.E.U8 R18, desc[UR20][R8.64] ;  /* 0x000000140812a981 */ /* 0x000128000c1e1100 */
[----:B------:R-:W-:Y:S04]  /*2d240*/  STL [R1+0xfe8], R73 ;  /* 0x000fe84901007387 */ /* 0x000fe80000100800 */
[----:B------:R-:W4:Y:S04]  /*2d250*/  LDL.LU R28, [R1+0x604] ;  /* 0x00060400011c7983 */ /* 0x000f280000300800 */
[----:B------:R-:W4:Y:S01]  /*2d260*/  LDL.LU R24, [R1+0x608] ;  /* 0x0006080001187983 */ /* 0x000f220000300800 */
[----:B------:R-:W-:-:S02]  /*2d270*/  IADD3 R27, P5, PT, R27, UR18, RZ ;  /* 0x000000121b1b7c10 */ /* 0x000fc4000ffbe0ff */
[----:B------:R-:W-:Y:S01]  /*2d280*/  IADD3 R19, P4, PT, R19, UR18, RZ ;  /* 0x0000001213137c10 */ /* 0x000fe2000ff9e0ff */
[----:B------:R-:W4:Y:S01]  /*2d290*/  LDL.LU R37, [R1+0x680] ;  /* 0x0006800001257983 */ /* 0x000f220000300800 */
[----:B------:R-:W-:Y:S01]  /*2d2a0*/  PRMT R17, RZ, 0x7610, R17 ;  /* 0x00007610ff117816 */ /* 0x000fe20000000011 */
[----:B0-----:R-:W-:Y:S02]  /*2d2b0*/  @!P1 IMAD.MOV.U32 R8, RZ, RZ, R27 ;  /* 0x000000ffff089224 */ /* 0x001fe400078e001b */
[----:B------:R-:W4:Y:S04]  /*2d2c0*/  LDL.LU R21, [R1+0x688] ;  /* 0x0006880001157983 */ /* 0x000f280000300800 */
[----:B------:R-:W-:Y:S04]  /*2d2d0*/  STL [R1+0xfec], R72 ;  /* 0x000fec4801007387 */ /* 0x000fe80000100800 */
[----:B------:R-:W-:Y:S04]  /*2d2e0*/  STL [R1+0x18], R40 ;  /* 0x0000182801007387 */ /* 0x000fe80000100800 */
[----:B------:R0:W-:Y:S01]  /*2d2f0*/  STL [R1+0x580], R38 ;  /* 0x0005802601007387 */ /* 0x0001e20000100800 */
[----:B------:R-:W-:-:S03]  /*2d300*/  PRMT R16, RZ, 0x7610, R16 ;  /* 0x00007610ff107816 */ /* 0x000fc60000000010 */
[----:B------:R-:W-:Y:S04]  /*2d310*/  STL [R1+0x600], R19 ;  /* 0x0006001301007387 */ /* 0x000fe80000100800 */
[----:B------:R1:W-:Y:S04]  /*2d320*/  STL [R1+0x588], R27 ;  /* 0x0005881b01007387 */ /* 0x0003e80000100800 */
[----:B------:R-:W-:Y:S01]  /*2d330*/  STL [R1+0x57c], R39 ;  /* 0x00057c2701007387 */ /* 0x000fe20000100800 */
[----:B------:R-:W-:Y:S02]  /*2d340*/  PRMT R15, RZ, 0x7610, R15 ;  /* 0x00007610ff0f7816 */ /* 0x000fe4000000000f */
[----:B--2---:R-:W-:-:S02]  /*2d350*/  IADD3.X R36, PT, PT, R36, UR50, RZ, P5, !PT ;  /* 0x0000003224247c10 */ /* 0x004fc4000affe4ff */
[----:B---3--:R-:W-:-:S03]  /*2d360*/  IADD3.X R29, PT, PT, R29, UR50, RZ, P4, !PT ;  /* 0x000000321d1d7c10 */ /* 0x008fc6000a7fe4ff */
[----:B------:R-:W-:Y:S01]  /*2d370*/  @!P1 IMAD.MOV.U32 R9, RZ, RZ, R36 ;  /* 0x000000ffff099224 */ /* 0x000fe200078e0024 */
[----:B------:R2:W-:Y:S04]  /*2d380*/  STL [R1+0x584], R36 ;  /* 0x0005842401007387 */ /* 0x0005e80000100800 */
[----:B------:R3:W2:Y:S04]  /*2d390*/  @!P1 LDG.E.U8 R17, desc[UR20][R8.64] ;  /* 0x0000001408119981 */ /* 0x0006a8000c1e1100 */
[----:B0-----:R-:W2:Y:S01]  /*2d3a0*/  LDL.LU R38, [R1+0x67c] ;  /* 0x00067c0001267983 */ /* 0x001ea20000300800 */
[----:B---3--:R-:W-:-:S02]  /*2d3b0*/  @!P2 IMAD.MOV.U32 R8, RZ, RZ, R19 ;  /* 0x000000ffff08a224 */ /* 0x008fc400078e0013 */
[----:B------:R-:W-:Y:S01]  /*2d3c0*/  @!P2 IMAD.MOV.U32 R9, RZ, RZ, R29 ;  /* 0x000000ffff09a224 */ /* 0x000fe200078e001d */
[----:B------:R0:W-:Y:S04]  /*2d3d0*/  STL [R1+0x5fc], R29 ;  /* 0x0005fc1d01007387 */ /* 0x0001e80000100800 */
[----:B------:R3:W2:Y:S04]  /*2d3e0*/  @!P2 LDG.E.U8 R16, desc[UR20][R8.64] ;  /* 0x000000140810a981 */ /* 0x0006a8000c1e1100 */
[----:B----4-:R-:W-:Y:S04]  /*2d3f0*/  STL [R1+0xff0], R18 ;  /* 0x000ff01201007387 */ /* 0x010fe80000100800 */
[----:B-1----:R-:W4:Y:S01]  /*2d400*/  LDL.LU R27, [R1+0x684] ;  /* 0x00068400011b7983 */ /* 0x002f220000300800 */
[----:B------:R-:W-:-:S04]  /*2d410*/  IADD3 R24, P6, PT, R24, UR18, RZ ;  /* 0x0000001218187c10 */ /* 0x000fc8000ffde0ff */
[----:B------:R-:W-:Y:S01]  /*2d420*/  IADD3.X R28, PT, PT, R28, UR50, RZ, P6, !PT ;  /* 0x000000321c1c7c10 */ /* 0x000fe2000b7fe4ff */
[----:B---3--:R-:W-:-:S04]  /*2d430*/  @!P1 IMAD.MOV.U32 R8, RZ, RZ, R24 ;  /* 0x000000ffff089224 */ /* 0x008fc800078e0018 */
[----:B------:R-:W-:-:S05]  /*2d440*/  @!P1 IMAD.MOV.U32 R9, RZ, RZ, R28 ;  /* 0x000000ffff099224 */ /* 0x000fca00078e001c */
[----:B------:R1:W3:Y:S01]  /*2d450*/  @!P1 LDG.E.U8 R15, desc[UR20][R8.64] ;  /* 0x00000014080f9981 */ /* 0x0002e2000c1e1100 */
[----:B------:R-:W-:Y:S02]  /*2d460*/  IADD3 R37, P5, PT, R37, UR18, RZ ;  /* 0x0000001225257c10 */ /* 0x000fe4000ffbe0ff */
[----:B------:R-:W-:Y:S02]  /*2d470*/  IADD3 R21, P4, PT, R21, UR18, RZ ;  /* 0x0000001215157c10 */ /* 0x000fe4000ff9e0ff */
[----:B------:R-:W-:Y:S01]  /*2d480*/  PRMT R14, RZ, 0x7610, R14 ;  /* 0x00007610ff0e7816 */ /* 0x000fe2000000000e */
[----:B-1----:R-:W-:Y:S01]  /*2d490*/  @!P2 IMAD.MOV.U32 R8, RZ, RZ, R37 ;  /* 0x000000ffff08a224 */ /* 0x002fe200078e0025 */
[----:B------:R-:W-:Y:S01]  /*2d4a0*/  PRMT R13, RZ, 0x7610, R13 ;  /* 0x00007610ff0d7816 */ /* 0x000fe2000000000d */
[----:B--2---:R-:W-:Y:S01]  /*2d4b0*/  STL [R1+0xff4], R17 ;  /* 0x000ff41101007387 */ /* 0x004fe20000100800 */
[----:B------:R-:W-:-:S03]  /*2d4c0*/  IADD3.X R38, PT, PT, R38, UR50, RZ, P5, !PT ;  /* 0x0000003226267c10 */ /* 0x000fc6000affe4ff */
[----:B------:R-:W2:Y:S04]  /*2d4d0*/  LDL.LU R36, [R1+0x2f0] ;  /* 0x0002f00001247983 */ /* 0x000ea80000300800 */
[----:B0-----:R-:W2:Y:S01]  /*2d4e0*/  LDL.LU R29, [R1+0x2f4] ;  /* 0x0002f400011d7983 */ /* 0x001ea20000300800 */
[----:B------:R-:W-:-:S03]  /*2d4f0*/  @!P2 IMAD.MOV.U32 R9, RZ, RZ, R38 ;  /* 0x000000ffff09a224 */ /* 0x000fc600078e0026 */
[----:B------:R-:W2:Y:S04]  /*2d500*/  LDL.LU R19, [R1+0x374] ;  /* 0x0003740001137983 */ /* 0x000ea80000300800 */
[----:B------:R-:W-:Y:S04]  /*2d510*/  STL [R1+0x1038], R16 ;  /* 0x0010381001007387 */ /* 0x000fe80000100800 */
[----:B------:R-:W-:Y:S04]  /*2d520*/  STL [R1+0x608], R24 ;  /* 0x0006081801007387 */ /* 0x000fe80000100800 */
[----:B------:R-:W-:Y:S04]  /*2d530*/  STL [R1+0x688], R21 ;  /* 0x0006881501007387 */ /* 0x000fe80000100800 */
[----:B------:R-:W-:Y:S04]  /*2d540*/  STL [R1+0x680], R37 ;  /* 0x0006802501007387 */ /* 0x000fe80000100800 */
[----:B------:R0:W-:Y:S01]  /*2d550*/  STL [R1+0x604], R28 ;  /* 0x0006041c01007387 */ /* 0x0001e20000100800 */
[----:B----4-:R-:W-:-:S03]  /*2d560*/  IADD3.X R27, PT, PT, R27, UR50, RZ, P4, !PT ;  /* 0x000000321b1b7c10 */ /* 0x010fc6000a7fe4ff */
[----:B------:R-:W-:Y:S04]  /*2d570*/  STL [R1+0x67c], R38 ;  /* 0x00067c2601007387 */ /* 0x000fe80000100800 */
[----:B------:R1:W4:Y:S04]  /*2d580*/  @!P2 LDG.E.U8 R14, desc[UR20][R8.64] ;  /* 0x00000014080ea981 */ /* 0x000328000c1e1100 */
[----:B0-----:R-:W4:Y:S04]  /*2d590*/  LDL.LU R28, [R1+0x2f8] ;  /* 0x0002f800011c7983 */ /* 0x001f280000300800 */
[----:B------:R-:W4:Y:S01]  /*2d5a0*/  LDL.LU R24, [R1+0x2fc] ;  /* 0x0002fc0001187983 */ /* 0x000f220000300800 */
[----:B-1----:R-:W-:-:S02]  /*2d5b0*/  @!P1 IMAD.MOV.U32 R8, RZ, RZ, R21 ;  /* 0x000000ffff089224 */ /* 0x002fc400078e0015 */
[----:B------:R-:W-:-:S05]  /*2d5c0*/  @!P1 IMAD.MOV.U32 R9, RZ, RZ, R27 ;  /* 0x000000ffff099224 */ /* 0x000fca00078e001b */
[----:B------:R0:W4:Y:S04]  /*2d5d0*/  @!P1 LDG.E.U8 R13, desc[UR20][R8.64] ;  /* 0x00000014080d9981 */ /* 0x000128000c1e1100 */
[----:B------:R1:W-:Y:S04]  /*2d5e0*/  STL [R1+0x684], R27 ;  /* 0x0006841b01007387 */ /* 0x0003e80000100800 */
[----:B---3--:R-:W-:Y:S04]  /*2d5f0*/  STL [R1+0x103c], R15 ;  /* 0x00103c0f01007387 */ /* 0x008fe80000100800 */
[----:B------:R-:W3:Y:S01]  /*2d600*/  LDL.LU R16, [R1+0x370] ;  /* 0x0003700001107983 */ /* 0x000ee20000300800 */
[----:B------:R-:W-:-:S02]  /*2d610*/  PRMT R33, RZ, 0x7610, R33 ;  /* 0x00007610ff217816 */ /* 0x000fc40000000021 */
[----:B------:R-:W-:Y:S02]  /*2d620*/  PRMT R26, RZ, 0x7610, R26 ;  /* 0x00007610ff1a7816 */ /* 0x000fe4000000001a */
[----:B--2---:R-:W-:Y:S02]  /*2d630*/  IADD3 R29, P6, PT, R29, UR18, RZ ;  /* 0x000000121d1d7c10 */ /* 0x004fe4000ffde0ff */
[----:B------:R-:W-:Y:S02]  /*2d640*/  IADD3 R19, P4, PT, R19, UR18, RZ ;  /* 0x0000001213137c10 */ /* 0x000fe4000ff9e0ff */
[----:B------:R-:W-:Y:S01]  /*2d650*/  IADD3.X R36, PT, PT, R36, UR50, RZ, P6, !PT ;  /* 0x0000003224247c10 */ /* 0x000fe2000b7fe4ff */
[----:B0-----:R-:W-:-:S04]  /*2d660*/  @!P2 IMAD.MOV.U32 R8, RZ, RZ, R29 ;  /* 0x000000ffff08a224 */ /* 0x001fc800078e001d */
[----:B------:R-:W-:-:S05]  /*2d670*/  @!P2 IMAD.MOV.U32 R9, RZ, RZ, R36 ;  /* 0x000000ffff09a224 */ /* 0x000fca00078e0024 */
[----:B------:R0:W2:Y:S04]  /*2d680*/  @!P2 LDG.E.U8 R33, desc[UR20][R8.64] ;  /* 0x000000140821a981 */ /* 0x0000a8000c1e1100 */
[----:B----4-:R4:W-:Y:S04]  /*2d690*/  STL [R1+0x1040], R14 ;  /* 0x0010400e01007387 */ /* 0x0109e80000100800 */
[----:B------:R-:W2:Y:S04]  /*2d6a0*/  LDL.LU R21, [R1+0x378] ;  /* 0x0003780001157983 */ /* 0x000ea80000300800 */
[----:B------:R-:W2:Y:S01]  /*2d6b0*/  LDL.LU R17, [R1+0x37c] ;  /* 0x00037c0001117983 */ /* 0x000ea20000300800 */
[----:B------:R-:W-:-:S03]  /*2d6c0*/  IADD3 R24, P5, PT, R24, UR18, RZ ;  /* 0x0000001218187c10 */ /* 0x000fc6000ffbe0ff */
[----:B-1----:R-:W2:Y:S01]  /*2d6d0*/  LDL.LU R27, [R1+0x410] ;  /* 0x00041000011b7983 */ /* 0x002ea20000300800 */
[----:B------:R-:W-:-:S03]  /*2d6e0*/  IADD3.X R28, PT, PT, R28, UR50, RZ, P5, !PT ;  /* 0x000000321c1c7c10 */ /* 0x000fc6000affe4ff */
[----:B----4-:R-:W4:Y:S04]  /*2d6f0*/  LDL.LU R14, [R1+0x418] ;  /* 0x00041800010e7983 */ /* 0x010f280000300800 */
[----:B------:R-:W-:Y:S04]  /*2d700*/  STL [R1+0x1044], R13 ;  /* 0x0010440d01007387 */ /* 0x000fe80000100800 */
[----:B------:R1:W-:Y:S04]  /*2d710*/  STL [R1+0x2f4], R29 ;  /* 0x0002f41d01007387 */ /* 0x0003e80000100800 */
[----:B------:R-:W-:Y:S04]  /*2d720*/  STL [R1+0x374], R19 ;  /* 0x0003741301007387 */ /* 0x000fe80000100800 */
[----:B------:R0:W-:Y:S04]  /*2d730*/  STL [R1+0x2fc], R24 ;  /* 0x0002fc1801007387 */ /* 0x0001e80000100800 */
[----:B------:R-:W-:Y:S04]  /*2d740*/  STL [R1+0x2f0], R36 ;  /* 0x0002f02401007387 */ /* 0x000fe80000100800 */
[----:B------:R0:W-:Y:S04]  /*2d750*/  STL [R1+0x2f8], R28 ;  /* 0x0002f81c01007387 */ /* 0x0001e80000100800 */
[----:B-1----:R-:W4:Y:S01]  /*2d760*/  LDL.LU R29, [R1+0x40c] ;  /* 0x00040c00011d7983 */ /* 0x002f220000300800 */
[----:B---3--:R-:W-:Y:S01]  /*2d770*/  IADD3.X R16, PT, PT, R16, UR50, RZ, P4, !PT ;  /* 0x0000003210107c10 */ /* 0x008fe2000a7fe4ff */
[----:B0-----:R-:W-:-:S04]  /*2d780*/  @!P1 IMAD.MOV.U32 R8, RZ, RZ, R24 ;  /* 0x000000ffff089224 */ /* 0x001fc800078e0018 */
[----:B------:R-:W-:Y:S04]  /*2d790*/  STL [R1+0x370], R16 ;  /* 0x0003701001007387 */ /* 0x000fe80000100800 */
[----:B------:R-:W3:Y:S01]  /*2d7a0*/  LDL.LU R24, [R1+0x414] ;  /* 0x0004140001187983 */ /* 0x000ee20000300800 */
[----:B------:R-:W-:Y:S01]  /*2d7b0*/  @!P1 IMAD.MOV.U32 R9, RZ, RZ, R28 ;  /* 0x000000ffff099224 */ /* 0x000fe200078e001c */
[----:B------:R-:W-:Y:S02]  /*2d7c0*/  PRMT R32, RZ, 0x7610, R32 ;  /* 0x00007610ff207816 */ /* 0x000fe40000000020 */
[----:B------:R-:W-:Y:S01]  /*2d7d0*/  PRMT R30, RZ, 0x7610, R30 ;  /* 0x00007610ff1e7816 */ /* 0x000fe2000000001e */
[----:B------:R-:W3:Y:S04]  /*2d7e0*/  LDL.LU R28, [R1+0x48c] ;  /* 0x00048c00011c7983 */ /* 0x000ee80000300800 */
[----:B------:R0:W3:Y:S02]  /*2d7f0*/  @!P1 LDG.E.U8 R26, desc[UR20][R8.64] ;  /* 0x00000014081a9981 */ /* 0x0000e4000c1e1100 */
[----:B0-----:R-:W-:-:S02]  /*2d800*/  @!P2 IMAD.MOV.U32 R8, RZ, RZ, R19 ;  /* 0x000000ffff08a224 */ /* 0x001fc400078e0013 */
[----:B------:R-:W-:-:S05]  /*2d810*/  @!P2 IMAD.MOV.U32 R9, RZ, RZ, R16 ;  /* 0x000000ffff09a224 */ /* 0x000fca00078e0010 */
[----:B------:R0:W3:Y:S01]  /*2d820*/  @!P2 LDG.E.U8 R32, desc[UR20][R8.64] ;  /* 0x000000140820a981 */ /* 0x0000e2000c1e1100 */
[----:B------:R-:W-:Y:S02]  /*2d830*/  PRMT R25, RZ, 0x7610, R25 ;  /* 0x00007610ff197816 */ /* 0x000fe40000000019 */
[----:B------:R-:W-:Y:S02]  /*2d840*/  PRMT R20, RZ, 0x7610, R20 ;  /* 0x00007610ff147816 */ /* 0x000fe40000000014 */
[----:B--2---:R-:W-:-:S04]  /*2d850*/  IADD3 R17, P6, PT, R17, UR18, RZ ;  /* 0x0000001211117c10 */ /* 0x004fc8000ffde0ff */
[----:B------:R-:W-:Y:S02]  /*2d860*/  IADD3.X R21, PT, PT, R21, UR50, RZ, P6, !PT ;  /* 0x0000003215157c10 */ /* 0x000fe4000b7fe4ff */
[----:B------:R-:W-:Y:S01]  /*2d870*/  IADD3 R27, P5, PT, R27, UR18, RZ ;  /* 0x000000121b1b7c10 */ /* 0x000fe2000ffbe0ff */
[----:B0-----:R-:W-:Y:S02]  /*2d880*/  @!P1 IMAD.MOV.U32 R8, RZ, RZ, R17 ;  /* 0x000000ffff089224 */ /* 0x001fe400078e0011 */
[----:B------:R-:W-:Y:S01]  /*2d890*/  @!P1 IMAD.MOV.U32 R9, RZ, RZ, R21 ;  /* 0x000000ffff099224 */ /* 0x000fe200078e0015 */
[----:B----4-:R-:W-:-:S04]  /*2d8a0*/  IADD3 R14, P4, PT, R14, UR18, RZ ;  /* 0x000000120e0e7c10 */ /* 0x010fc8000ff9e0ff */
[----:B------:R0:W2:Y:S02]  /*2d8b0*/  @!P1 LDG.E.U8 R30, desc[UR20][R8.64] ;  /* 0x00000014081e9981 */ /* 0x0000a4000c1e1100 */
[----:B0-----:R-:W-:Y:S01]  /*2d8c0*/  @!P2 IMAD.MOV.U32 R8, RZ, RZ, R27 ;  /* 0x000000ffff08a224 */ /* 0x001fe200078e001b */
[----:B------:R-:W-:-:S05]  /*2d8d0*/  IADD3.X R29, PT, PT, R29, UR50, RZ, P5, !PT ;  /* 0x000000321d1d7c10 */ /* 0x000fca000affe4ff */
[----:B------:R-:W-:Y:S01]  /*2d8e0*/  @!P2 IMAD.MOV.U32 R9, RZ, RZ, R29 ;  /* 0x000000ffff09a224 */ /* 0x000fe200078e001d */
[----:B---3--:R-:W-:-:S04]  /*2d8f0*/  IADD3.X R24, PT, PT, R24, UR50, RZ, P4, !PT ;  /* 0x0000003218187c10 */ /* 0x008fc8000a7fe4ff */
[----:B------:R0:W3:Y:S02]  /*2d900*/  @!P2 LDG.E.U8 R25, desc[UR20][R8.64] ;  /* 0x000000140819a981 */ /* 0x0000e4000c1e1100 */
[----:B0-----:R-:W-:Y:S02]  /*2d910*/  @!P1 IMAD.MOV.U32 R8, RZ, RZ, R14 ;  /* 0x000000ffff089224 */ /* 0x001fe400078e000e */
[----:B------:R-:W-:Y:S01]  /*2d920*/  @!P1 IMAD.MOV.U32 R9, RZ, RZ, R24 ;  /* 0x000000ffff099224 */ /* 0x000fe200078e0018 */
[----:B------:R0:W-:Y:S04]  /*2d930*/  STL [R1+0x78], R26 ;  /* 0x0000781a01007387 */ /* 0x0001e80000100800 */
[----:B------:R-:W4:Y:S04]  /*2d940*/  @!P1 LDG.E.U8 R20, desc[UR20][R8.64] ;  /* 0x0000001408149981 */ /* 0x000f28000c1e1100 */
[----:B0-----:R-:W2:Y:S04]  /*2d950*/  LDL.LU R26, [R1+0x490] ;  /* 0x00049000011a7983 */ /* 0x001ea80000300800 */
[----:B------:R-:W2:Y:S04]  /*2d960*/  LDL.LU R19, [R1+0x498] ;  /* 0x0004980001137983 */ /* 0x000ea80000300800 */
[----:B------:R-:W2:Y:S04]  /*2d970*/  LDL.LU R16, [R1+0x510] ;  /* 0x0005100001107983 */ /* 0x000ea80000300800 */
[----:B------:R-:W-:Y:S04]  /*2d980*/  STL [R1+0x37c], R17 ;  /* 0x00037c1101007387 */ /* 0x000fe80000100800 */
[----:B------:R-:W-:Y:S04]  /*2d990*/  STL [R1+0x418], R14 ;  /* 0x0004180e01007387 */ /* 0x000fe80000100800 */
[----:B------:R-:W-:Y:S04]  /*2d9a0*/  STL [R1+0x410], R27 ;  /* 0x0004101b01007387 */ /* 0x000fe80000100800 */
[----:B------:R0:W-:Y:S04]  /*2d9b0*/  STL [R1+0x378], R21 ;  /* 0x0003781501007387 */ /* 0x0001e80000100800 */
[----:B------:R-:W-:Y:S04]  /*2d9c0*/  STL [R1+0x40c], R29 ;  /* 0x00040c1d01007387 */ /* 0x000fe80000100800 */
[----:B0-----:R-:W2:Y:S04]  /*2d9d0*/  LDL.LU R21, [R1+0x494] ;  /* 0x0004940001157983 */ /* 0x001ea80000300800 */
[----:B------:R-:W2:Y:S04]  /*2d9e0*/  LDL.LU R17, [R1+0x50c] ;  /* 0x00050c0001117983 */ /* 0x000ea80000300800 */
[----:B------:R-:W-:Y:S04]  /*2d9f0*/  STL [R1+0x414], R24 ;  /* 0x0004141801007387 */ /* 0x000fe80000100800 */
[----:B------:R-:W-:Y:S01]  /*2da00*/  STL [R1+0x7c], R33 ;  /* 0x00007c2101007387 */ /* 0x000fe20000100800 */
[----:B------:R-:W-:-:S03]  /*2da10*/  PRMT R22, RZ, 0x7610, R22 ;  /* 0x00007610ff167816 */ /* 0x000fc60000000016 */
[----:B---3--:R0:W-:Y:S04]  /*2da20*/  STL [R1+0x48], R25 ;  /* 0x0000481901007387 */ /* 0x0081e80000100800 */
[----:B0-----:R-:W3:Y:S04]  /*2da30*/  LDL.LU R25, [R1+0x518] ;  /* 0x0005180001197983 */ /* 0x001ee80000300800 */
[----:B------:R-:W3:Y:S04]  /*2da40*/  LDL.LU R14, [R1+0x590] ;  /* 0x00059000010e7983 */ /* 0x000ee80000300800 */
[----:B------:R-:W3:Y:S04]  /*2da50*/  LDL.LU R24, [R1+0x598] ;  /* 0x0005980001187983 */ /* 0x000ee80000300800 */
[----:B------:R-:W3:Y:S04]  /*2da60*/  LDL.LU R27, [R1+0x514] ;  /* 0x00051400011b7983 */ /* 0x000ee80000300800 */
[----:B----4-:R0:W-:Y:S01]  /*2da70*/  STL [R1+0x44], R20 ;  /* 0x0000441401007387 */ /* 0x0101e20000100800 */
[----:B--2---:R-:W-:-:S03]  /*2da80*/  IADD3 R26, P6, PT, R26, UR18, RZ ;  /* 0x000000121a1a7c10 */ /* 0x004fc6000ffde0ff */
[----:B0-----:R-:W2:Y:S01]  /*2da90*/  LDL.LU R20, [R1+0x58c] ;  /* 0x00058c0001147983 */ /* 0x001ea20000300800 */
[----:B------:R-:W-:Y:S01]  /*2daa0*/  IADD3.X R28, PT, PT, R28, UR50, RZ, P6, !PT ;  /* 0x000000321c1c7c10 */ /* 0x000fe2000b7fe4ff */
[----:B------:R-:W-:-:S04]  /*2dab0*/  @!P2 IMAD.MOV.U32 R8, RZ, RZ, R26 ;  /* 0x000000ffff08a224 */ /* 0x000fc800078e001a */
[----:B------:R-:W-:-:S05]  /*2dac0*/  @!P2 IMAD.MOV.U32 R9, RZ, RZ, R28 ;  /* 0x000000ffff09a224 */ /* 0x000fca00078e001c */
[----:B------:R0:W4:Y:S01]  /*2dad0*/  @!P2 LDG.E.U8 R22, desc[UR20][R8.64] ;  /* 0x000000140816a981 */ /* 0x000122000c1e1100 */
[----:B------:R-:W-:Y:S02]  /*2dae0*/  IADD3 R19, P5, PT, R19, UR18, RZ ;  /* 0x0000001213137c10 */ /* 0x000fe4000ffbe0ff */
[----:B------:R-:W-:Y:S02]  /*2daf0*/  IADD3 R16, P4, PT, R16, UR18, RZ ;  /* 0x0000001210107c10 */ /* 0x000fe4000ff9e0ff */
[----:B------:R-:W-:Y:S02]  /*2db00*/  PRMT R18, RZ, 0x7610, R18 ;  /* 0x00007610ff127816 */ /* 0x000fe40000000012 */
[----:B------:R-:W-:Y:S01]  /*2db10*/  IADD3.X R21, PT, PT, R21, UR50, RZ, P5, !PT ;  /* 0x0000003215157c10 */ /* 0x000fe2000affe4ff */
[----:B0-----:R-:W-:Y:S01]  /*2db20*/  @!P1 IMAD.MOV.U32 R8, RZ, RZ, R19 ;  /* 0x000000ffff089224 */ /* 0x001fe200078e0013 */
[----:B------:R-:W-:-:S03]  /*2db30*/  IADD3.X R17, PT, PT, R17, UR50, RZ, P4, !PT ;  /* 0x0000003211117c10 */ /* 0x000fc6000a7fe4ff */
[----:B------:R-:W-:Y:S01]  /*2db40*/  @!P1 IMAD.MOV.U32 R9, RZ, RZ, R21 ;  /* 0x000000ffff099224 */ /* 0x000fe200078e0015 */
[----:B------:R-:W-:Y:S01]  /*2db50*/  PRMT R68, RZ, 0x7610, R68 ;  /* 0x00007610ff447816 */ /* 0x000fe20000000044 */
[----:B------:R-:W-:Y:S04]  /*2db60*/  STL [R1+0x68], R32 ;  /* 0x0000682001007387 */ /* 0x000fe80000100800 */
[----:B------:R0:W4:Y:S01]  /*2db70*/  @!P1 LDG.E.U8 R18, desc[UR20][R8.64] ;  /* 0x0000001408129981 */ /* 0x000122000c1e1100 */
[----:B------:R-:W-:-:S03]  /*2db80*/  PRMT R67, RZ, 0x7610, R67 ;  /* 0x00007610ff437816 */ /* 0x000fc60000000043 */
[----:B------:R1:W-:Y:S01]  /*2db90*/  STL [R1+0x490], R26 ;  /* 0x0004901a01007387 */ /* 0x0003e20000100800 */
[----:B0-----:R-:W-:Y:S02]  /*2dba0*/  @!P2 IMAD.MOV.U32 R8, RZ, RZ, R16 ;  /* 0x000000ffff08a224 */ /* 0x001fe400078e0010 */
[----:B------:R-:W-:Y:S01]  /*2dbb0*/  @!P2 IMAD.MOV.U32 R9, RZ, RZ, R17 ;  /* 0x000000ffff09a224 */ /* 0x000fe200078e0011 */
[----:B------:R-:W-:Y:S04]  /*2dbc0*/  STL [R1+0x510], R16 ;  /* 0x0005101001007387 */ /* 0x000fe80000100800 */
[----:B------:R-:W-:Y:S04]  /*2dbd0*/  STL [R1+0x498], R19 ;  /* 0x0004981301007387 */ /* 0x000fe80000100800 */
[----:B------:R0:W4:Y:S04]  /*2dbe0*/  @!P2 LDG.E.U8 R68, desc[UR20][R8.64] ;  /* 0x000000140844a981 */ /* 0x000128000c1e1100 */
[----:B------:R-:W-:Y:S04]  /*2dbf0*/  STL [R1+0x48c], R28 ;  /* 0x00048c1c01007387 */ /* 0x000fe80000100800 */
[----:B------:R-:W-:Y:S01]  /*2dc00*/  STL [R1+0x494], R21 ;  /* 0x0004941501007387 */ /* 0x000fe20000100800 */
[----:B------:R-:W-:-:S03]  /*2dc10*/  PRMT R12, RZ, 0x7610, R12 ;  /* 0x00007610ff0c7816 */ /* 0x000fc6000000000c */
[----:B-1----:R-:W4:Y:S04]  /*2dc20*/  LDL.LU R26, [R1+0x594] ;  /* 0x00059400011a7983 */ /* 0x002f280000300800 */
[----:B------:R-:W-:Y:S04]  /*2dc30*/  STL [R1+0x50c], R17 ;  /* 0x00050c1101007387 */ /* 0x000fe80000100800 */
[----:B------:R-:W-:Y:S01]  /*2dc40*/  STL [R1+0x64], R30 ;  /* 0x0000641e01007387 */ /* 0x000fe20000100800 */
[----:B---3--:R-:W-:Y:S02]  /*2dc50*/  IADD3 R25, P6, PT, R25, UR18, RZ ;  /* 0x0000001219197c10 */ /* 0x008fe4000ffde0ff */
[----:B------:R-:W-:-:S03]  /*2dc60*/  IADD3 R14, P5, PT, R14, UR18, RZ ;  /* 0x000000120e0e7c10 */ /* 0x000fc6000ffbe0ff */
[----:B0-----:R-:W-:Y:S01]  /*2dc70*/  @!P1 IMAD.MOV.U32 R8, RZ, RZ, R25 ;  /* 0x000000ffff089224 */ /* 0x001fe200078e0019 */
[----:B------:R-:W-:-:S05]  /*2dc80*/  IADD3.X R27, PT, PT, R27, UR50, RZ, P6, !PT ;  /* 0x000000321b1b7c10 */ /* 0x000fca000b7fe4ff */
[----:B------:R-:W-:-:S05]  /*2dc90*/  @!P1 IMAD.MOV.U32 R9, RZ, RZ, R27 ;  /* 0x000000ffff099224 */ /* 0x000fca00078e001b */
[----:B------:R0:W3:Y:S01]  /*2dca0*/  @!P1 LDG.E.U8 R67, desc[UR20][R8.64] ;  /* 0x0000001408439981 */ /* 0x0000e2000c1e1100 */
[----:B--2---:R-:W-:Y:S01]  /*2dcb0*/  IADD3.X R20, PT, PT, R20, UR50, RZ, P5, !PT ;  /* 0x0000003214147c10 */ /* 0x004fe2000affe4ff */
[----:B0-----:R-:W-:-:S04]  /*2dcc0*/  @!P2 IMAD.MOV.U32 R8, RZ, RZ, R14 ;  /* 0x000000ffff08a224 */ /* 0x001fc800078e000e */
[----:B------:R-:W-:-:S05]  /*2dcd0*/  @!P2 IMAD.MOV.U32 R9, RZ, RZ, R20 ;  /* 0x000000ffff09a224 */ /* 0x000fca00078e0014 */
[----:B------:R0:W2:Y:S04]  /*2dce0*/  @!P2 LDG.E.U8 R12, desc[UR20][R8.64] ;  /* 0x00000014080ca981 */ /* 0x0000a8000c1e1100 */
[----:B----4-:R1:W-:Y:S04]  /*2dcf0*/  STL [R1+0x10], R22 ;  /* 0x0000101601007387 */ /* 0x0103e80000100800 */
[----:B-1----:R-:W4:Y:S04]  /*2dd00*/  LDL.LU R22, [R1+0x60c] ;  /* 0x00060c0001167983 */ /* 0x002f280000300800 */
[----:B------:R-:W4:Y:S01]  /*2dd10*/  LDL.LU R16, [R1+0x610] ;  /* 0x0006100001107983 */ /* 0x000f220000300800 */
[----:B------:R-:W-:-:S03]  /*2dd20*/  IADD3 R24, P4, PT, R24, UR18, RZ ;  /* 0x0000001218187c10 */ /* 0x000fc6000ff9e0ff */
[----:B------:R-:W4:Y:S04]  /*2dd30*/  LDL.LU R21, [R1+0x614] ;  /* 0x0006140001157983 */ /* 0x000f280000300800 */
[----:B------:R-:W4:Y:S04]  /*2dd40*/  LDL.LU R19, [R1+0x618] ;  /* 0x0006180001137983 */ /* 0x000f280000300800 */
[----:B------:R1:W-:Y:S04]  /*2dd50*/  STL [R1+0xc], R18 ;  /* 0x00000c1201007387 */ /* 0x0003e80000100800 */
[----:B-1----:R-:W4:Y:S04]  /*2dd60*/  LDL.LU R18, [R1+0x68c] ;  /* 0x00068c0001127983 */ /* 0x002f280000300800 */
[----:B------:R-:W4:Y:S04]  /*2dd70*/  LDL.LU R17, [R1+0x690] ;  /* 0x0006900001117983 */ /* 0x000f280000300800 */
[----:B------:R-:W-:Y:S04]  /*2dd80*/  STL [R1+0x1048], R68 ;  /* 0x0010484401007387 */ /* 0x000fe80000100800 */
[----:B------:R1:W-:Y:S01]  /*2dd90*/  STL [R1+0x518], R25 ;  /* 0x0005181901007387 */ /* 0x0003e20000100800 */
[----:B------:R-:W-:-:S03]  /*2dda0*/  IADD3.X R26, PT, PT, R26, UR50, RZ, P4, !PT ;  /* 0x000000321a1a7c10 */ /* 0x000fc6000a7fe4ff */
[----:B------:R-:W-:Y:S04]  /*2ddb0*/  STL [R1+0x598], R24 ;  /* 0x0005981801007387 */ /* 0x000fe80000100800 */
[----:B------:R-:W-:Y:S04]  /*2ddc0*/  STL [R1+0x590], R14 ;  /* 0x0005900e01007387 */ /* 0x000fe80000100800 */
[----:B------:R-:W-:Y:S04]  /*2ddd0*/  STL [R1+0x514], R27 ;  /* 0x0005141b01007387 */ /* 0x000fe80000100800 */
[----:B------:R1:W-:Y:S01]  /*2dde0*/  STL [R1+0x58c], R20 ;  /* 0x00058c1401007387 */ /* 0x0003e20000100800 */
[----:B0-----:R-:W-:-:S02]  /*2ddf0*/  @!P1 IMAD.MOV.U32 R9, RZ, RZ, R26 ;  /* 0x000000ffff099224 */ /* 0x001fc400078e001a */
[----:B------:R-:W-:Y:S01]  /*2de00*/  @!P1 IMAD.MOV.U32 R8, RZ, RZ, R24 ;  /* 0x000000ffff089224 */ /* 0x000fe200078e0018 */
[----:B------:R-:W-:Y:S02]  /*2de10*/  PRMT R11, RZ, 0x7610, R11 ;  /* 0x00007610ff0b7816 */ /* 0x000fe4000000000b */
[----:B------:R-:W-:-:S04]  /*2de20*/  PRMT R10, RZ, 0x7610, R10 ;  /* 0x00007610ff0a7816 */ /* 0x000fc8000000000a */
[----:B------:R0:W4:Y:S04]  /*2de30*/  @!P1 LDG.E.U8 R11, desc[UR20][R8.64] ;  /* 0x00000014080b9981 */ /* 0x000128000c1e1100 */
[----:B---3--:R-:W-:Y:S04]  /*2de40*/  STL [R1+0x104c], R67 ;  /* 0x00104c4301007387 */ /* 0x008fe80000100800 */
[----:B------:R3:W-:Y:S04]  /*2de50*/  STL [R1+0x594], R26 ;  /* 0x0005941a01007387 */ /* 0x0007e80000100800 */
[----:B-1----:R-:W4:Y:S04]  /*2de60*/  LDL.LU R25, [R1+0x698] ;  /* 0x0006980001197983 */ /* 0x002f280000300800 */
[----:B------:R-:W4:Y:S04]  /*2de70*/  LDL.LU R20, [R1+0x304] ;  /* 0x0003040001147983 */ /* 0x000f280000300800 */
[----:B------:R-:W4:Y:S04]  /*2de80*/  LDL.LU R14, [R1+0x30c] ;  /* 0x00030c00010e7983 */ /* 0x000f280000300800 */
[----:B--2---:R1:W-:Y:S04]  /*2de90*/  STL [R1+0x1050], R12 ;  /* 0x0010500c01007387 */ /* 0x0043e80000100800 */
[----:B---3--:R-:W2:Y:S04]  /*2dea0*/  LDL.LU R26, [R1+0x694] ;  /* 0x00069400011a7983 */ /* 0x008ea80000300800 */
[----:B------:R-:W3:Y:S04]  /*2deb0*/  LDL.LU R24, [R1+0x300] ;  /* 0x0003000001187983 */ /* 0x000ee80000300800 */
[----:B-1----:R-:W3:Y:S01]  /*2dec0*/  LDL.LU R12, [R1+0x308] ;  /* 0x00030800010c7983 */ /* 0x002ee20000300800 */
[----:B----4-:R-:W-:-:S04]  /*2ded0*/  IADD3 R16, P6, PT, R16, UR18, RZ ;  /* 0x0000001210107c10 */ /* 0x010fc8000ffde0ff */
[----:B------:R-:W-:Y:S01]  /*2dee0*/  IADD3.X R22, PT, PT, R22, UR50, RZ, P6, !PT ;  /* 0x0000003216167c10 */ /* 0x000fe2000b7fe4ff */
[----:B------:R-:W-:-:S04]  /*2def0*/  @!P2 IMAD.MOV.U32 R32, RZ, RZ, R16 ;  /* 0x000000ffff20a224 */ /* 0x000fc800078e0010 */
[----:B------:R-:W-:-:S05]  /*2df00*/  @!P2 IMAD.MOV.U32 R33, RZ, RZ, R22 ;  /* 0x000000ffff21a224 */ /* 0x000fca00078e0016 */
[----:B------:R1:W4:Y:S01]  /*2df10*/  @!P2 LDG.E.U8 R10, desc[UR20][R32.64] ;  /* 0x00000014200aa981 */ /* 0x000322000c1e1100 */
[----:B------:R-:W-:-:S04]  /*2df20*/  IADD3 R19, P5, PT, R19, UR18, RZ ;  /* 0x0000001213137c10 */ /* 0x000fc8000ffbe0ff */
[----:B------:R-:W-:Y:S02]  /*2df30*/  IADD3.X R21, PT, PT, R21, UR50, RZ, P5, !PT ;  /* 0x0000003215157c10 */ /* 0x000fe4000affe4ff */
[----:B0-----:R-:W-:Y:S02]  /*2df40*/  PRMT R9, RZ, 0x7610, R9 ;  /* 0x00007610ff097816 */ /* 0x001fe40000000009 */
[----:B------:R-:W-:Y:S01]  /*2df50*/  IADD3 R17, P4, PT, R17, UR18, RZ ;  /* 0x0000001211117c10 */ /* 0x000fe2000ff9e0ff */
[----:B-1----:R-:W-:Y:S02]  /*2df60*/  @!P1 IMAD.MOV.U32 R32, RZ, RZ, R19 ;  /* 0x000000ffff209224 */ /* 0x002fe400078e0013 */
[----:B------:R-:W-:Y:S01]  /*2df70*/  @!P1 IMAD.MOV.U32 R33, RZ, RZ, R21 ;  /* 0x000000ffff219224 */ /* 0x000fe200078e0015 */
[----:B------:R-:W-:Y:S02]  /*2df80*/  IADD3.X R18, PT, PT, R18, UR50, RZ, P4, !PT ;  /* 0x0000003212127c10 */ /* 0x000fe4000a7fe4ff */
[----:B------:R-:W-:-:S02]  /*2df90*/  PRMT R8, RZ, 0x7610, R8 ;  /* 0x00007610ff087816 */ /* 0x000fc40000000008 */
[----:B------:R0:W4:Y:S01]  /*2dfa0*/  @!P1 LDG.E.U8 R9, desc[UR20][R32.64] ;  /* 0x0000001420099981 */ /* 0x000122000c1e1100 */
[----:B------:R-:W-:Y:S01]  /*2dfb0*/  PRMT R7, RZ, 0x7610, R7 ;  /* 0x00007610ff077816 */ /* 0x000fe20000000007 */
[----:B0-----:R-:W-:Y:S02]  /*2dfc0*/  @!P2 IMAD.MOV.U32 R32, RZ, RZ, R17 ;  /* 0x000000ffff20a224 */ /* 0x001fe400078e0011 */
[----:B------:R-:W-:-:S05]  /*2dfd0*/  @!P2 IMAD.MOV.U32 R33, RZ, RZ, R18 ;  /* 0x000000ffff21a224 */ /* 0x000fca00078e0012 */
[----:B------:R0:W4:Y:S01]  /*2dfe0*/  @!P2 LDG.E.U8 R8, desc[UR20][R32.64] ;  /* 0x000000142008a981 */ /* 0x000122000c1e1100 */
[----:B------:R-:W-:Y:S02]  /*2dff0*/  PRMT R15, RZ, 0x7610, R15 ;  /* 0x00007610ff0f7816 */ /* 0x000fe4000000000f */
[----:B------:R-:W-:Y:S01]  /*2e000*/  PRMT R13, RZ, 0x7610, R13 ;  /* 0x00007610ff0d7816 */ /* 0x000fe2000000000d */
[----:B------:R-:W-:Y:S04]  /*2e010*/  STL [R1+0x1054], R11 ;  /* 0x0010540b01007387 */ /* 0x000fe80000100800 */
[----:B------:R1:W-:Y:S04]  /*2e020*/  STL [R1+0x610], R16 ;  /* 0x0006101001007387 */ /* 0x0003e80000100800 */
[----:B------:R0:W-:Y:S04]  /*2e030*/  STL [R1+0x690], R17 ;  /* 0x0006901101007387 */ /* 0x0001e80000100800 */
[----:B------:R-:W-:Y:S04]  /*2e040*/  STL [R1+0x618], R19 ;  /* 0x0006181301007387 */ /* 0x000fe80000100800 */
[----:B------:R0:W-:Y:S04]  /*2e050*/  STL [R1+0x60c], R22 ;  /* 0x00060c1601007387 */ /* 0x0001e80000100800 */
[----:B------:R0:W-:Y:S04]  /*2e060*/  STL [R1+0x614], R21 ;  /* 0x0006141501007387 */ /* 0x0001e80000100800 */
[----:B-1----:R-:W4:Y:S04]  /*2e070*/  LDL.LU R16, [R1+0x384] ;  /* 0x0003840001107983 */ /* 0x002f280000300800 */
[----:B------:R1:W-:Y:S01]  /*2e080*/  STL [R1+0x68c], R18 ;  /* 0x00068c1201007387 */ /* 0x0003e20000100800 */
[----:B------:R-:W-:-:S02]  /*2e090*/  IADD3 R25, P4, PT, R25, UR18, RZ ;  /* 0x0000001219197c10 */ /* 0x000fc4000ff9e0ff */
[----:B------:R-:W-:-:S03]  /*2e0a0*/  IADD3 R20, P6, PT, R20, UR18, RZ ;  /* 0x0000001214147c10 */ /* 0x000fc6000ffde0ff */
[----:B0-----:R-:W-:Y:S01]  /*2e0b0*/  @!P1 IMAD.MOV.U32 R32, RZ, RZ, R25 ;  /* 0x000000ffff209224 */ /* 0x001fe200078e0019 */
[----:B------:R-:W-:Y:S02]  /*2e0c0*/  IADD3 R14, P5, PT, R14, UR18, RZ ;  /* 0x000000120e0e7c10 */ /* 0x000fe4000ffbe0ff */
[----:B--2---:R-:W-:Y:S02]  /*2e0d0*/  IADD3.X R26, PT, PT, R26, UR50, RZ, P4, !PT ;  /* 0x000000321a1a7c10 */ /* 0x004fe4000a7fe4ff */
[----:B---3--:R-:W-:-:S03]  /*2e0e0*/  IADD3.X R24, PT, PT, R24, UR50, RZ, P6, !PT ;  /* 0x0000003218187c10 */ /* 0x008fc6000b7fe4ff */
[----:B------:R-:W-:Y:S01]  /*2e0f0*/  @!P1 IMAD.MOV.U32 R33, RZ, RZ, R26 ;  /* 0x000000ffff219224 */ /* 0x000fe200078e001a */
[----:B------:R-:W-:-:S04]  /*2e100*/  IADD3.X R12, PT, PT, R12, UR50, RZ, P5, !PT ;  /* 0x000000320c0c7c10 */ /* 0x000fc8000affe4ff */
[----:B------:R0:W2:Y:S02]  /*2e110*/  @!P1 LDG.E.U8 R7, desc[UR20][R32.64] ;  /* 0x0000001420079981 */ /* 0x0000a4000c1e1100 */
[----:B0-----:R-:W-:Y:S02]  /*2e120*/  @!P2 IMAD.MOV.U32 R32, RZ, RZ, R20 ;  /* 0x000000ffff20a224 */ /* 0x001fe400078e0014 */
[----:B------:R-:W-:-:S05]  /*2e130*/  @!P2 IMAD.MOV.U32 R33, RZ, RZ, R24 ;  /* 0x000000ffff21a224 */ /* 0x000fca00078e0018 */
[----:B------:R0:W3:Y:S04]  /*2e140*/  @!P2 LDG.E.U8 R15, desc[UR20][R32.64] ;  /* 0x00000014200fa981 */ /* 0x0000e8000c1e1100 */
[----:B----4-:R4:W-:Y:S04]  /*2e150*/  STL [R1+0x1058], R10 ;  /* 0x0010580a01007387 */ /* 0x0109e80000100800 */
[----:B------:R-:W2:Y:S01]  /*2e160*/  LDL.LU R17, [R1+0x380] ;  /* 0x0003800001117983 */ /* 0x000ea20000300800 */
[----:B0-----:R-:W-:Y:S02]  /*2e170*/  @!P1 IMAD.MOV.U32 R32, RZ, RZ, R14 ;  /* 0x000000ffff209224 */ /* 0x001fe400078e000e */
[----:B------:R-:W-:Y:S01]  /*2e180*/  @!P1 IMAD.MOV.U32 R33, RZ, RZ, R12 ;  /* 0x000000ffff219224 */ /* 0x000fe200078e000c */
[----:B------:R-:W2:Y:S04]  /*2e190*/  LDL.LU R22, [R1+0x388] ;  /* 0x0003880001167983 */ /* 0x000ea80000300800 */
[----:B------:R0:W2:Y:S04]  /*2e1a0*/  @!P1 LDG.E.U8 R13, desc[UR20][R32.64] ;  /* 0x00000014200d9981 */ /* 0x0000a8000c1e1100 */
[----:B------:R-:W2:Y:S04]  /*2e1b0*/  LDL.LU R21, [R1+0x38c] ;  /* 0x00038c0001157983 */ /* 0x000ea80000300800 */
[----:B------:R-:W2:Y:S04]  /*2e1c0*/  LDL.LU R19, [R1+0x41c] ;  /* 0x00041c0001137983 */ /* 0x000ea80000300800 */
[----:B-1----:R-:W2:Y:S04]  /*2e1d0*/  LDL.LU R18, [R1+0x420] ;  /* 0x0004200001127983 */ /* 0x002ea80000300800 */
[----:B------:R-:W-:Y:S04]  /*2e1e0*/  STL [R1+0x698], R25 ;  /* 0x0006981901007387 */ /* 0x000fe80000100800 */
[----:B------:R1:W-:Y:S04]  /*2e1f0*/  STL [R1+0x30c], R14 ;  /* 0x00030c0e01007387 */ /* 0x0003e80000100800 */
[----:B------:R-:W-:Y:S04]  /*2e200*/  STL [R1+0x304], R20 ;  /* 0x0003041401007387 */ /* 0x000fe80000100800 */
[----:B------:R-:W-:Y:S04]  /*2e210*/  STL [R1+0x694], R26 ;  /* 0x0006941a01007387 */ /* 0x000fe80000100800 */
[----:B------:R-:W-:Y:S04]  /*2e220*/  STL [R1+0x300], R24 ;  /* 0x0003001801007387 */ /* 0x000fe80000100800 */
[----:B----4-:R-:W4:Y:S04]  /*2e230*/  LDL.LU R10, [R1+0x428] ;  /* 0x00042800010a7983 */ /* 0x010f280000300800 */
[----:B------:R0:W-:Y:S04]  /*2e240*/  STL [R1+0x308], R12 ;  /* 0x0003080c01007387 */ /* 0x0001e80000100800 */
[----:B------:R-:W4:Y:S04]  /*2e250*/  LDL.LU R11, [R1+0x4a0] ;  /* 0x0004a000010b7983 */ /* 0x000f280000300800 */
[----:B-1----:R-:W4:Y:S04]  /*2e260*/  LDL.LU R14, [R1+0x424] ;  /* 0x00042400010e7983 */ /* 0x002f280000300800 */
[----:B0-----:R-:W4:Y:S01]  /*2e270*/  LDL.LU R12, [R1+0x4a8] ;  /* 0x0004a800010c7983 */ /* 0x001f220000300800 */
[----:B------:R-:W-:-:S02]  /*2e280*/  IADD3 R16, P6, PT, R16, UR18, RZ ;  /* 0x0000001210107c10 */ /* 0x000fc4000ffde0ff */
[----:B------:R-:W-:-:S03]  /*2e290*/  PRMT R23, RZ, 0x7610, R23 ;  /* 0x00007610ff177816 */ /* 0x000fc60000000017 */
[----:B------:R-:W-:Y:S01]  /*2e2a0*/  @!P2 IMAD.MOV.U32 R32, RZ, RZ, R16 ;  /* 0x000000ffff20a224 */ /* 0x000fe200078e0010 */
[----:B---3--:R0:W-:Y:S04]  /*2e2b0*/  STL [R1+0x40], R15 ;  /* 0x0000400f01007387 */ /* 0x0081e80000100800 */
[----:B0-----:R-:W3:Y:S01]  /*2e2c0*/  LDL.LU R15, [R1+0x49c] ;  /* 0x00049c00010f7983 */ /* 0x001ee20000300800 */
[----:B--2---:R-:W-:-:S03]  /*2e2d0*/  IADD3.X R17, PT, PT, R17, UR50, RZ, P6, !PT ;  /* 0x0000003211117c10 */ /* 0x004fc6000b7fe4ff */
[----:B------:R0:W-:Y:S02]  /*2e2e0*/  STL [R1+0x3c], R13 ;  /* 0x00003c0d01007387 */ /* 0x0001e40000100800 */
[----:B------:R-:W-:-:S05]  /*2e2f0*/  @!P2 IMAD.MOV.U32 R33, RZ, RZ, R17 ;  /* 0x000000ffff21a224 */ /* 0x000fca00078e0011 */
[----:B------:R1:W2:Y:S04]  /*2e300*/  @!P2 LDG.E.U8 R23, desc[UR20][R32.64] ;  /* 0x000000142017a981 */ /* 0x0002a8000c1e1100 */
[----:B0-----:R-:W2:Y:S01]  /*2e310*/  LDL.LU R13, [R1+0x4a4] ;  /* 0x0004a400010d7983 */ /* 0x001ea20000300800 */
[----:B------:R-:W-:Y:S02]  /*2e320*/  IADD3 R21, P5, PT, R21, UR18, RZ ;  /* 0x0000001215157c10 */ /* 0x000fe4000ffbe0ff */
[----:B------:R-:W-:Y:S01]  /*2e330*/  IADD3 R18, P4, PT, R18, UR18, RZ ;  /* 0x0000001212127c10 */ /* 0x000fe2000ff9e0ff */
[----:B------:R0:W-:Y:S01]  /*2e340*/  STL [R1+0x384], R16 ;  /* 0x0003841001007387 */ /* 0x0001e20000100800 */
[----:B------:R-:W-:Y:S02]  /*2e350*/  IADD3.X R22, PT, PT, R22, UR50, RZ, P5, !PT ;  /* 0x0000003216167c10 */ /* 0x000fe4000affe4ff */
[----:B------:R-:W-:Y:S01]  /*2e360*/  IADD3.X R19, PT, PT, R19, UR50, RZ, P4, !PT ;  /* 0x0000003213137c10 */ /* 0x000fe2000a7fe4ff */
[----:B------:R-:W-:Y:S04]  /*2e370*/  STL [R1+0x420], R18 ;  /* 0x0004201201007387 */ /* 0x000fe80000100800 */
[----:B------:R-:W-:Y:S04]  /*2e380*/  STL [R1+0x38c], R21 ;  /* 0x00038c1501007387 */ /* 0x000fe80000100800 */
[----:B------:R0:W-:Y:S01]  /*2e390*/  STL [R1+0x380], R17 ;  /* 0x0003801101007387 */ /* 0x0001e20000100800 */
[----:B------:R-:W-:-:S03]  /*2e3a0*/  PRMT R6, RZ, 0x7610, R6 ;  /* 0x00007610ff067816 */ /* 0x000fc60000000006 */
[----:B------:R-:W-:Y:S01]  /*2e3b0*/  STL [R1+0x388], R22 ;  /* 0x0003881601007387 */ /* 0x000fe20000100800 */
[----:B-1----:R-:W-:-:S03]  /*2e3c0*/  @!P1 IMAD.MOV.U32 R32, RZ, RZ, R21 ;  /* 0x000000ffff209224 */ /* 0x002fc600078e0015 */
[----:B------:R-:W2:Y:S01]  /*2e3d0*/  LDL.LU R20, [R1+0x520] ;  /* 0x0005200001147983 */ /* 0x000ea20000300800 */
[----:B------:R-:W-:-:S03]  /*2e3e0*/  @!P1 IMAD.MOV.U32 R33, RZ, RZ, R22 ;  /* 0x000000ffff219224 */ /* 0x000fc600078e0016 */
[----:B0-----:R-:W2:Y:S04]  /*2e3f0*/  LDL.LU R16, [R1+0x528] ;  /* 0x0005280001107983 */ /* 0x001ea80000300800 */
[----:B------:R0:W-:Y:S04]  /*2e400*/  STL [R1+0x41c], R19 ;  /* 0x00041c1301007387 */ /* 0x0001e80000100800 */
[----:B------:R-:W2:Y:S01]  /*2e410*/  LDL.LU R17, [R1+0x5a0] ;  /* 0x0005a00001117983 */ /* 0x000ea20000300800 */
[----:B----4-:R-:W-:-:S03]  /*2e420*/  IADD3 R10, P6, PT, R10, UR18, RZ ;  /* 0x000000120a0a7c10 */ /* 0x010fc6000ffde0ff */
[----:B------:R-:W4:Y:S01]  /*2e430*/  LDL.LU R21, [R1+0x51c] ;  /* 0x00051c0001157983 */ /* 0x000f220000300800 */
[----:B------:R-:W-:-:S03]  /*2e440*/  PRMT R5, RZ, 0x7610, R5 ;  /* 0x00007610ff057816 */ /* 0x000fc60000000005 */
[----:B------:R1:W4:Y:S01]  /*2e450*/  @!P1 LDG.E.U8 R6, desc[UR20][R32.64] ;  /* 0x0000001420069981 */ /* 0x000322000c1e1100 */
[----:B------:R-:W-:Y:S02]  /*2e460*/  IADD3 R11, P5, PT, R11, UR18, RZ ;  /* 0x000000120b0b7c10 */ /* 0x000fe4000ffbe0ff */
[----:B------:R-:W-:Y:S02]  /*2e470*/  IADD3.X R14, PT, PT, R14, UR50, RZ, P6, !PT ;  /* 0x000000320e0e7c10 */ /* 0x000fe4000b7fe4ff */
[----:B------:R-:W-:Y:S01]  /*2e480*/  IADD3 R12, P4, PT, R12, UR18, RZ ;  /* 0x000000120c0c7c10 */ /* 0x000fe2000ff9e0ff */
[----:B-1----:R-:W-:Y:S02]  /*2e490*/  @!P2 IMAD.MOV.U32 R33, RZ, RZ, R19 ;  /* 0x000000ffff21a224 */ /* 0x002fe400078e0013 */
[----:B------:R-:W-:Y:S01]  /*2e4a0*/  @!P2 IMAD.MOV.U32 R32, RZ, RZ, R18 ;  /* 0x000000ffff20a224 */ /* 0x000fe200078e0012 */
[----:B0-----:R-:W4:Y:S01]  /*2e4b0*/  LDL.LU R19, [R1+0x524] ;  /* 0x0005240001137983 */ /* 0x001f220000300800 */
[----:B------:R-:W-:-:S03]  /*2e4c0*/  PRMT R4, RZ, 0x7610, R4 ;  /* 0x00007610ff047816 */ /* 0x000fc60000000004 */
[----:B------:R-:W4:Y:S04]  /*2e4d0*/  LDL.LU R18, [R1+0x59c] ;  /* 0x00059c0001127983 */ /* 0x000f280000300800 */
[----:B------:R0:W4:Y:S04]  /*2e4e0*/  @!P2 LDG.E.U8 R5, desc[UR20][R32.64] ;  /* 0x000000142005a981 */ /* 0x000128000c1e1100 */
[----:B------:R-:W-:Y:S04]  /*2e4f0*/  STL [R1+0x428], R10 ;  /* 0x0004280a01007387 */ /* 0x000fe80000100800 */
[----:B------:R-:W-:Y:S01]  /*2e500*/  STL [R1+0x4a8], R12 ;  /* 0x0004a80c01007387 */ /* 0x000fe20000100800 */
[----:B0-----:R-:W-:-:S02]  /*2e510*/  @!P1 IMAD.MOV.U32 R32, RZ, RZ, R10 ;  /* 0x000000ffff209224 */ /* 0x001fc400078e000a */
[----:B------:R-:W-:Y:S01]  /*2e520*/  @!P1 IMAD.MOV.U32 R33, RZ, RZ, R14 ;  /* 0x000000ffff219224 */ /* 0x000fe200078e000e */
[----:B------:R-:W-:Y:S01]  /*2e530*/  STL [R1+0x4a0], R11 ;  /* 0x0004a00b01007387 */ /* 0x000fe20000100800 */
[----:B------:R-:W-:-:S03]  /*2e540*/  PRMT R3, RZ, 0x7610, R3 ;  /* 0x00007610ff037816 */ /* 0x000fc60000000003 */
[----:B------:R0:W-:Y:S04]  /*2e550*/  STL [R1+0x424], R14 ;  /* 0x0004240e01007387 */ /* 0x0001e80000100800 */
[----:B------:R1:W4:Y:S02]  /*2e560*/  @!P1 LDG.E.U8 R4, desc[UR20][R32.64] ;  /* 0x0000001420049981 */ /* 0x000324000c1e1100 */
[----:B-1----:R-:W-:Y:S01]  /*2e570*/  @!P2 IMAD.MOV.U32 R32, RZ, RZ, R11 ;  /* 0x000000ffff20a224 */ /* 0x002fe200078e000b */
[----:B---3--:R-:W-:-:S05]  /*2e580*/  IADD3.X R15, PT, PT, R15, UR50, RZ, P5, !PT ;  /* 0x000000320f0f7c10 */ /* 0x008fca000affe4ff */
[----:B------:R1:W-:Y:S01]  /*2e590*/  STL [R1+0x49c], R15 ;  /* 0x00049c0f01007387 */ /* 0x0003e20000100800 */
[----:B------:R-:W-:-:S03]  /*2e5a0*/  @!P2 IMAD.MOV.U32 R33, RZ, RZ, R15 ;  /* 0x000000ffff21a224 */ /* 0x000fc600078e000f */
[----:B0-----:R-:W3:Y:S04]  /*2e5b0*/  LDL.LU R14, [R1+0x5a8] ;  /* 0x0005a800010e7983 */ /* 0x001ee80000300800 */
[----:B------:R-:W3:Y:S01]  /*2e5c0*/  LDL.LU R10, [R1+0x620] ;  /* 0x00062000010a7983 */ /* 0x000ee20000300800 */
[----:B--2---:R-:W-:-:S03]  /*2e5d0*/  IADD3.X R13, PT, PT, R13, UR50, RZ, P4, !PT ;  /* 0x000000320d0d7c10 */ /* 0x004fc6000a7fe4ff */
[----:B------:R0:W2:Y:S04]  /*2e5e0*/  @!P2 LDG.E.U8 R3, desc[UR20][R32.64] ;  /* 0x000000142003a981 */ /* 0x0000a8000c1e1100 */
[----:B------:R0:W-:Y:S04]  /*2e5f0*/  STL [R1+0x4a4], R13 ;  /* 0x0004a40d01007387 */ /* 0x0001e80000100800 */
[----:B------:R-:W2:Y:S04]  /*2e600*/  LDL.LU R11, [R1+0x628] ;  /* 0x00062800010b7983 */ /* 0x000ea80000300800 */
[----:B-1----:R-:W2:Y:S01]  /*2e610*/  LDL.LU R15, [R1+0x5a4] ;  /* 0x0005a400010f7983 */ /* 0x002ea20000300800 */
[----:B0-----:R-:W-:-:S03]  /*2e620*/  @!P1 IMAD.MOV.U32 R32, RZ, RZ, R12 ;  /* 0x000000ffff209224 */ /* 0x001fc600078e000c */
[----:B------:R-:W-:Y:S01]  /*2e630*/  STL [R1+0x34], R23 ;  /* 0x0000341701007387 */ /* 0x000fe20000100800 */
[----:B------:R-:W-:-:S03]  /*2e640*/  @!P1 IMAD.MOV.U32 R33, RZ, RZ, R13 ;  /* 0x000000ffff219224 */ /* 0x000fc600078e000d */
[----:B------:R-:W2:Y:S04]  /*2e650*/  LDL.LU R12, [R1+0x61c] ;  /* 0x00061c00010c7983 */ /* 0x000ea80000300800 */
[----:B------:R-:W2:Y:S01]  /*2e660*/  LDL.LU R13, [R1+0x624] ;  /* 0x00062400010d7983 */ /* 0x000ea20000300800 */
[----:B------:R-:W-:Y:S02]  /*2e670*/  IADD3 R20, P6, PT, R20, UR18, RZ ;  /* 0x0000001214147c10 */ /* 0x000fe4000ffde0ff */
[----:B------:R-:W-:Y:S02]  /*2e680*/  PRMT R0, RZ, 0x7610, R0 ;  /* 0x00007610ff007816 */ /* 0x000fe40000000000 */
[----:B------:R-:W-:Y:S02]  /*2e690*/  IADD3 R16, P5, PT, R16, UR18, RZ ;  /* 0x0000001210107c10 */ /* 0x000fe4000ffbe0ff */
[----:B------:R-:W-:-:S02]  /*2e6a0*/  PRMT R66, RZ, 0x7610, R66 ;  /* 0x00007610ff427816 */ /* 0x000fc40000000042 */
[----:B------:R0:W2:Y:S01]  /*2e6b0*/  @!P1 LDG.E.U8 R0, desc[UR20][R32.64] ;  /* 0x0000001420009981 */ /* 0x0000a2000c1e1100 */
[----:B------:R-:W-:Y:S02]  /*2e6c0*/  IADD3 R17, P4, PT, R17, UR18, RZ ;  /* 0x0000001211117c10 */ /* 0x000fe4000ff9e0ff */
[----:B----4-:R-:W-:Y:S01]  /*2e6d0*/  IADD3.X R21, PT, PT, R21, UR50, RZ, P6, !PT ;  /* 0x0000003215157c10 */ /* 0x010fe2000b7fe4ff */
[----:B------:R1:W-:Y:S01]  /*2e6e0*/  STL [R1+0x520], R20 ;  /* 0x0005201401007387 */ /* 0x0003e20000100800 */
[----:B0-----:R-:W-:-:S03]  /*2e6f0*/  @!P2 IMAD.MOV.U32 R32, RZ, RZ, R20 ;  /* 0x000000ffff20a224 */ /* 0x001fc600078e0014 */
[----:B------:R-:W-:Y:S01]  /*2e700*/  @!P2 IMAD.MOV.U32 R33, RZ, RZ, R21 ;  /* 0x000000ffff21a224 */ /* 0x000fe200078e0015 */
[----:B------:R-:W-:Y:S01]  /*2e710*/  STL [R1+0x5a0], R17 ;  /* 0x0005a01101007387 */ /* 0x000fe20000100800 */
[----:B------:R-:W-:-:S03]  /*2e720*/  PRMT R48, RZ, 0x7610, R48 ;  /* 0x00007610ff307816 */ /* 0x000fc60000000030 */
[----:B------:R0:W-:Y:S04]  /*2e730*/  STL [R1+0x528], R16 ;  /* 0x0005281001007387 */ /* 0x0001e80000100800 */
[----:B------:R4:W2:Y:S01]  /*2e740*/  @!P2 LDG.E.U8 R66, desc[UR20][R32.64] ;  /* 0x000000142042a981 */ /* 0x0008a2000c1e1100 */
[----:B------:R-:W-:-:S03]  /*2e750*/  IADD3.X R19, PT, PT, R19, UR50, RZ, P5, !PT ;  /* 0x0000003213137c10 */ /* 0x000fc6000affe4ff */
[----:B------:R0:W-:Y:S01]  /*2e760*/  STL [R1+0x51c], R21 ;  /* 0x00051c1501007387 */ /* 0x0001e20000100800 */
[----:B------:R-:W-:-:S03]  /*2e770*/  IADD3.X R18, PT, PT, R18, UR50, RZ, P4, !PT ;  /* 0x0000003212127c10 */ /* 0x000fc6000a7fe4ff */
[----:B------:R-:W-:Y:S01]  /*2e780*/  STL [R1+0x524], R19 ;  /* 0x0005241301007387 */ /* 0x000fe20000100800 */
[----:B----4-:R-:W-:Y:S02]  /*2e790*/  @!P1 IMAD.MOV.U32 R32, RZ, RZ, R16 ;  /* 0x000000ffff209224 */ /* 0x010fe400078e0010 */
[----:B------:R-:W-:Y:S01]  /*2e7a0*/  @!P1 IMAD.MOV.U32 R33, RZ, RZ, R19 ;  /* 0x000000ffff219224 */ /* 0x000fe200078e0013 */
[----:B-1----:R-:W4:Y:S01]  /*2e7b0*/  LDL.LU R20, [R1+0x6a0] ;  /* 0x0006a00001147983 */ /* 0x002f220000300800 */
[----:B------:R-:W-:-:S03]  /*2e7c0*/  PRMT R31, RZ, 0x7610, R31 ;  /* 0x00007610ff1f7816 */ /* 0x000fc6000000001f */
[----:B------:R1:W-:Y:S04]  /*2e7d0*/  STL [R1+0x59c], R18 ;  /* 0x00059c1201007387 */ /* 0x0003e80000100800 */
[----:B0-----:R-:W4:Y:S04]  /*2e7e0*/  LDL.LU R16, [R1+0x6a8] ;  /* 0x0006a80001107983 */ /* 0x001f280000300800 */
[----:B------:R0:W4:Y:S04]  /*2e7f0*/  @!P1 LDG.E.U8 R48, desc[UR20][R32.64] ;  /* 0x0000001420309981 */ /* 0x000128000c1e1100 */
[----:B------:R-:W4:Y:S01]  /*2e800*/  LDL.LU R21, [R1+0x69c] ;  /* 0x00069c0001157983 */ /* 0x000f220000300800 */
[----:B0-----:R-:W-:-:S03]  /*2e810*/  @!P2 IMAD.MOV.U32 R33, RZ, RZ, R18 ;  /* 0x000000ffff21a224 */ /* 0x001fc600078e0012 */
[----:B-1----:R-:W4:Y:S01]  /*2e820*/  LDL.LU R18, [R1+0x6a4] ;  /* 0x0006a40001127983 */ /* 0x002f220000300800 */
[----:B------:R-:W-:-:S03]  /*2e830*/  @!P2 IMAD.MOV.U32 R32, RZ, RZ, R17 ;  /* 0x000000ffff20a224 */ /* 0x000fc600078e0011 */
[----:B------:R-:W4:Y:S04]  /*2e840*/  LDL.LU R19, [R1+0x310] ;  /* 0x0003100001137983 */ /* 0x000f280000300800 */
[----:B------:R-:W4:Y:S04]  /*2e850*/  LDL.LU R17, [R1+0x314] ;  /* 0x0003140001117983 */ /* 0x000f280000300800 */
[----:B------:R0:W4:Y:S02]  /*2e860*/  @!P2 LDG.E.U8 R31, desc[UR20][R32.64] ;  /* 0x00000014201fa981 */ /* 0x000124000c1e1100 */
[----:B0-----:R-:W-:-:S02]  /*2e870*/  PRMT R32, RZ, 0x7610, R32 ;  /* 0x00007610ff207816 */ /* 0x001fc40000000020 */
[----:B------:R-:W-:Y:S02]  /*2e880*/  PRMT R33, RZ, 0x7610, R33 ;  /* 0x00007610ff217816 */ /* 0x000fe40000000021 */
[----:B---3--:R-:W-:Y:S02]  /*2e890*/  IADD3 R14, P6, PT, R14, UR18, RZ ;  /* 0x000000120e0e7c10 */ /* 0x008fe4000ffde0ff */
[----:B------:R-:W-:-:S03]  /*2e8a0*/  IADD3 R10, P5, PT, R10, UR18, RZ ;  /* 0x000000120a0a7c10 */ /* 0x000fc6000ffbe0ff */
[----:B------:R0:W-:Y:S01]  /*2e8b0*/  STL [R1+0x5a8], R14 ;  /* 0x0005a80e01007387 */ /* 0x0001e20000100800 */
[----:B------:R-:W-:Y:S01]  /*2e8c0*/  @!P1 IMAD.MOV.U32 R36, RZ, RZ, R14 ;  /* 0x000000ffff249224 */ /* 0x000fe200078e000e */
[----:B--2---:R-:W-:Y:S02]  /*2e8d0*/  IADD3 R11, P4, PT, R11, UR18, RZ ;  /* 0x000000120b0b7c10 */ /* 0x004fe4000ff9e0ff */
[----:B------:R-:W-:-:S03]  /*2e8e0*/  IADD3.X R15, PT, PT, R15, UR50, RZ, P6, !PT ;  /* 0x000000320f0f7c10 */ /* 0x000fc6000b7fe4ff */
[----:B------:R-:W-:Y:S02]  /*2e8f0*/  STL [R1+0x628], R11 ;  /* 0x0006280b01007387 */ /* 0x000fe40000100800 */
[----:B------:R-:W-:Y:S01]  /*2e900*/  @!P1 IMAD.MOV.U32 R37, RZ, RZ, R15 ;  /* 0x000000ffff259224 */ /* 0x000fe200078e000f */
[----:B------:R-:W-:Y:S01]  /*2e910*/  IADD3.X R12, PT, PT, R12, UR50, RZ, P5, !PT ;  /* 0x000000320c0c7c10 */ /* 0x000fe2000affe4ff */
[----:B------:R-:W-:Y:S01]  /*2e920*/  STL [R1+0x620], R10 ;  /* 0x0006200a01007387 */ /* 0x000fe20000100800 */
[----:B------:R-:W-:-:S03]  /*2e930*/  IADD3.X R13, PT, PT, R13, UR50, RZ, P4, !PT ;  /* 0x000000320d0d7c10 */ /* 0x000fc6000a7fe4ff */
[----:B------:R-:W-:Y:S04]  /*2e940*/  STL [R1+0x5a4], R15 ;  /* 0x0005a40f01007387 */ /* 0x000fe80000100800 */
[----:B------:R1:W-:Y:S04]  /*2e950*/  STL [R1+0x61c], R12 ;  /* 0x00061c0c01007387 */ /* 0x0003e80000100800 */
[----:B0-----:R-:W2:Y:S04]  /*2e960*/  LDL.LU R14, [R1+0x31c] ;  /* 0x00031c00010e7983 */ /* 0x001ea80000300800 */
[----:B------:R0:W3:Y:S04]  /*2e970*/  @!P1 LDG.E.U8 R32, desc[UR20][R36.64] ;  /* 0x0000001424209981 */ /* 0x0000e8000c1e1100 */
[----:B------:R1:W-:Y:S01]  /*2e980*/  STL [R1+0x624], R13 ;  /* 0x0006240d01007387 */ /* 0x0003e20000100800 */
[----:B0-----:R-:W-:-:S02]  /*2e990*/  @!P2 IMAD.MOV.U32 R37, RZ, RZ, R12 ;  /* 0x000000ffff25a224 */ /* 0x001fc400078e000c */
[----:B------:R-:W-:Y:S01]  /*2e9a0*/  @!P2 IMAD.MOV.U32 R36, RZ, RZ, R10 ;  /* 0x000000ffff24a224 */ /* 0x000fe200078e000a */
[----:B-1----:R-:W3:Y:S04]  /*2e9b0*/  LDL.LU R12, [R1+0x394] ;  /* 0x00039400010c7983 */ /* 0x002ee80000300800 */
[----:B------:R-:W3:Y:S04]  /*2e9c0*/  LDL.LU R10, [R1+0x39c] ;  /* 0x00039c00010a7983 */ /* 0x000ee80000300800 */
[----:B------:R-:W3:Y:S04]  /*2e9d0*/  LDL.LU R15, [R1+0x318] ;  /* 0x00031800010f7983 */ /* 0x000ee80000300800 */
[----:B------:R0:W3:Y:S02]  /*2e9e0*/  @!P2 LDG.E.U8 R33, desc[UR20][R36.64] ;  /* 0x000000142421a981 */ /* 0x0000e4000c1e1100 */
[----:B0-----:R-:W-:-:S02]  /*2e9f0*/  @!P1 IMAD.MOV.U32 R37, RZ, RZ, R13 ;  /* 0x000000ffff259224 */ /* 0x001fc400078e000d */
[----:B------:R-:W3:Y:S01]  /*2ea00*/  LDL.LU R13, [R1+0x390] ;  /* 0x00039000010d7983 */ /* 0x000ee20000300800 */
[----:B------:R-:W-:-:S03]  /*2ea10*/  @!P1 IMAD.MOV.U32 R36, RZ, RZ, R11 ;  /* 0x000000ffff249224 */ /* 0x000fc600078e000b */
[----:B------:R-:W3:Y:S01]  /*2ea20*/  LDL.LU R11, [R1+0x398] ;  /* 0x00039800010b7983 */ /* 0x000ee20000300800 */
[----:B----4-:R-:W-:Y:S02]  /*2ea30*/  IADD3 R20, P5, PT, R20, UR18, RZ ;  /* 0x0000001214147c10 */ /* 0x010fe4000ffbe0ff */
[----:B------:R-:W-:Y:S02]  /*2ea40*/  IADD3 R16, P4, PT, R16, UR18, RZ ;  /* 0x0000001210107c10 */ /* 0x000fe4000ff9e0ff */
[----:B------:R-:W-:Y:S02]  /*2ea50*/  IADD3.X R21, PT, PT, R21, UR50, RZ, P5, !PT ;  /* 0x0000003215157c10 */ /* 0x000fe4000affe4ff */
[----:B------:R-:W-:Y:S01]  /*2ea60*/  PRMT R34, RZ, 0x7610, R34 ;  /* 0x00007610ff227816 */ /* 0x000fe20000000022 */
[----:B------:R-:W-:Y:S01]  /*2ea70*/  @!P2 IMAD.MOV.U32 R38, RZ, RZ, R20 ;  /* 0x000000ffff26a224 */ /* 0x000fe200078e0014 */
[----:B------:R-:W-:Y:S01]  /*2ea80*/  PRMT R35, RZ, 0x7610, R35 ;  /* 0x00007610ff237816 */ /* 0x000fe20000000023 */
[----:B------:R-:W-:Y:S01]  /*2ea90*/  @!P2 IMAD.MOV.U32 R39, RZ, RZ, R21 ;  /* 0x000000ffff27a224 */ /* 0x000fe200078e0015 */
[----:B------:R0:W-:Y:S01]  /*2eaa0*/  STL [R1+0x6a0], R20 ;  /* 0x0006a01401007387 */ /* 0x0001e20000100800 */
[----:B------:R-:W-:-:S03]  /*2eab0*/  IADD3.X R18, PT, PT, R18, UR50, RZ, P4, !PT ;  /* 0x0000003212127c10 */ /* 0x000fc6000a7fe4ff */
[----:B------:R-:W-:Y:S04]  /*2eac0*/  STL [R1+0x6a8], R16 ;  /* 0x0006a81001007387 */ /* 0x000fe80000100800 */
[----:B------:R1:W4:Y:S01]  /*2ead0*/  @!P1 LDG.E.U8 R34, desc[UR20][R36.64] ;  /* 0x0000001424229981 */ /* 0x000322000c1e1100 */
[----:B------:R-:W-:-:S03]  /*2eae0*/  IADD3 R17, P6, PT, R17, UR18, RZ ;  /* 0x0000001211117c10 */ /* 0x000fc6000ffde0ff */
[----:B------:R0:W4:Y:S01]  /*2eaf0*/  @!P2 LDG.E.U8 R35, desc[UR20][R38.64] ;  /* 0x000000142623a981 */ /* 0x000122000c1e1100 */
[----:B------:R-:W-:-:S03]  /*2eb00*/  IADD3.X R19, PT, PT, R19, UR50, RZ, P6, !PT ;  /* 0x0000003213137c10 */ /* 0x000fc6000b7fe4ff */
[----:B------:R-:W-:Y:S01]  /*2eb10*/  STL [R1+0x314], R17 ;  /* 0x0003141101007387 */ /* 0x000fe20000100800 */
[----:B-1----:R-:W-:-:S03]  /*2eb20*/  PRMT R36, RZ, 0x7610, R36 ;  /* 0x00007610ff247816 */ /* 0x002fc60000000024 */
[----:B------:R-:W-:Y:S01]  /*2eb30*/  STL [R1+0x69c], R21 ;  /* 0x00069c1501007387 */ /* 0x000fe20000100800 */
[----:B0-----:R-:W-:-:S03]  /*2eb40*/  @!P1 IMAD.MOV.U32 R38, RZ, RZ, R16 ;  /* 0x000000ffff269224 */ /* 0x001fc600078e0010 */
[----:B------:R0:W-:Y:S01]  /*2eb50*/  STL [R1+0x6a4], R18 ;  /* 0x0006a41201007387 */ /* 0x0001e20000100800 */
[----:B------:R-:W-:-:S03]  /*2eb60*/  @!P1 IMAD.MOV.U32 R39, RZ, RZ, R18 ;  /* 0x000000ffff279224 */ /* 0x000fc600078e0012 */
[----:B------:R-:W4:Y:S04]  /*2eb70*/  LDL.LU R20, [R1+0x430] ;  /* 0x0004300001147983 */ /* 0x000f280000300800 */
[----:B------:R1:W-:Y:S01]  /*2eb80*/  STL [R1+0x310], R19 ;  /* 0x0003101301007387 */ /* 0x0003e20000100800 */
[----:B------:R-:W-:-:S03]  /*2eb90*/  PRMT R2, RZ, 0x7610, R2 ;  /* 0x00007610ff027816 */ /* 0x000fc60000000002 */
[----:B0-----:R-:W4:Y:S04]  /*2eba0*/  LDL.LU R18, [R1+0x438] ;  /* 0x0004380001127983 */ /* 0x001f280000300800 */
[----:B------:R-:W4:Y:S04]  /*2ebb0*/  LDL.LU R16, [R1+0x4b0] ;  /* 0x0004b00001107983 */ /* 0x000f280000300800 */
[----:B------:R-:W4:Y:S04]  /*2ebc0*/  LDL.LU R21, [R1+0x42c] ;  /* 0x00042c0001157983 */ /* 0x000f280000300800 */
[----:B------:R0:W4:Y:S01]  /*2ebd0*/  @!P1 LDG.E.U8 R36, desc[UR20][R38.64] ;  /* 0x0000001426249981 */ /* 0x000122000c1e1100 */
[----:B------:R-:W-:Y:S01]  /*2ebe0*/  PRMT R92, RZ, 0x7610, R92 ;  /* 0x00007610ff5c7816 */ /* 0x000fe2000000005c */
[----:B0-----:R-:W-:-:S02]  /*2ebf0*/  @!P2 IMAD.MOV.U32 R38, RZ, RZ, R17 ;  /* 0x000000ffff26a224 */ /* 0x001fc400078e0011 */
[----:B------:R-:W-:Y:S02]  /*2ec00*/  @!P2 IMAD.MOV.U32 R39, RZ, RZ, R19 ;  /* 0x000000ffff27a224 */ /* 0x000fe400078e0013 */
[----:B-1----:R-:W4:Y:S04]  /*2ec10*/  LDL.LU R19, [R1+0x434] ;  /* 0x0004340001137983 */ /* 0x002f280000300800 */
[----:B------:R0:W4:Y:S04]  /*2ec20*/  @!P2 LDG.E.U8 R2, desc[UR20][R38.64] ;  /* 0x000000142602a981 */ /* 0x000128000c1e1100 */
[----:B------:R-:W4:Y:S01]  /*2ec30*/  LDL.LU R17, [R1+0x4ac] ;  /* 0x0004ac0001117983 */ /* 0x000f220000300800 */
[----:B------:R-:W-:-:S02]  /*2ec40*/  PRMT R91, RZ, 0x7610, R91 ;  /* 0x00007610ff5b7816 */ /* 0x000fc4000000005b */
[----:B--2---:R-:W-:-:S05]  /*2ec50*/  IADD3 R14, P6, PT, R14, UR18, RZ ;  /* 0x000000120e0e7c10 */ /* 0x004fca000ffde0ff */
[----:B0-----:R-:W-:Y:S01]  /*2ec60*/  @!P1 IMAD.MOV.U32 R38, RZ, RZ, R14 ;  /* 0x000000ffff269224 */ /* 0x001fe200078e000e */
[----:B------:R0:W-:Y:S01]  /*2ec70*/  STL [R1+0x31c], R14 ;  /* 0x00031c0e01007387 */ /* 0x0001e20000100800 */
[----:B---3--:R-:W-:Y:S02]  /*2ec80*/  IADD3 R12, P5, PT, R12, UR18, RZ ;  /* 0x000000120c0c7c10 */ /* 0x008fe4000ffbe0ff */
[----:B------:R-:W-:Y:S02]  /*2ec90*/  IADD3 R10, P4, PT, R10, UR18, RZ ;  /* 0x000000120a0a7c10 */ /* 0x000fe4000ff9e0ff */
[----:B------:R-:W-:-:S03]  /*2eca0*/  IADD3.X R15, PT, PT, R15, UR50, RZ, P6, !PT ;  /* 0x000000320f0f7c10 */ /* 0x000fc6000b7fe4ff */
[----:B------:R-:W-:Y:S02]  /*2ecb0*/  STL [R1+0x39c], R10 ;  /* 0x00039c0a01007387 */ /* 0x000fe40000100800 */
[----:B------:R-:W-:Y:S02]  /*2ecc0*/  @!P1 IMAD.MOV.U32 R39, RZ, RZ, R15 ;  /* 0x000000ffff279224 */ /* 0x000fe400078e000f */
[----:B------:R1:W-:Y:S04]  /*2ecd0*/  STL [R1+0x394], R12 ;  /* 0x0003940c01007387 */ /* 0x0003e80000100800 */
[----:B------:R2:W-:Y:S04]  /*2ece0*/  STL [R1+0x318], R15 ;  /* 0x0003180f01007387 */ /* 0x0005e80000100800 */
[----:B------:R3:W4:Y:S01]  /*2ecf0*/  @!P1 LDG.E.U8 R92, desc[UR20][R38.64] ;  /* 0x00000014265c9981 */ /* 0x000722000c1e1100 */
[----:B------:R-:W-:-:S02]  /*2ed00*/  IADD3.X R13, PT, PT, R13, UR50, RZ, P5, !PT ;  /* 0x000000320d0d7c10 */ /* 0x000fc4000affe4ff */
[----:B------:R-:W-:-:S03]  /*2ed10*/  IADD3.X R11, PT, PT, R11, UR50, RZ, P4, !PT ;  /* 0x000000320b0b7c10 */ /* 0x000fc6000a7fe4ff */
[----:B------:R1:W-:Y:S01]  /*2ed20*/  STL [R1+0x390], R13 ;  /* 0x0003900d01007387 */ /* 0x0003e20000100800 */
[----:B---3--:R-:W-:-:S03]  /*2ed30*/  @!P2 IMAD.MOV.U32 R38, RZ, RZ, R12 ;  /* 0x000000ffff26a224 */ /* 0x008fc600078e000c */
[----:B0-----:R-:W3:Y:S01]  /*2ed40*/  LDL.LU R14, [R1+0x4b8] ;  /* 0x0004b800010e7983 */ /* 0x001ee20000300800 */
[----:B------:R-:W-:-:S03]  /*2ed50*/  @!P2 IMAD.MOV.U32 R39, RZ, RZ, R13 ;  /* 0x000000ffff27a224 */ /* 0x000fc600078e000d */
[----:B------:R0:W-:Y:S04]  /*2ed60*/  STL [R1+0x398], R11 ;  /* 0x0003980b01007387 */ /* 0x0001e80000100800 */
[----:B-1----:R-:W3:Y:S04]  /*2ed70*/  LDL.LU R12, [R1+0x530] ;  /* 0x00053000010c7983 */ /* 0x002ee80000300800 */
[----:B--2---:R-:W2:Y:S04]  /*2ed80*/  LDL.LU R15, [R1+0x4b4] ;  /* 0x0004b400010f7983 */ /* 0x004ea80000300800 */
[----:B------:R1:W2:Y:S04]  /*2ed90*/  @!P2 LDG.E.U8 R91, desc[UR20][R38.64] ;  /* 0x00000014265ba981 */ /* 0x0002a8000c1e1100 */
[----:B------:R-:W2:Y:S01]  /*2eda0*/  LDL.LU R13, [R1+0x52c] ;  /* 0x00052c00010d7983 */ /* 0x000ea20000300800 */
[----:B-1----:R-:W-:-:S02]  /*2edb0*/  @!P1 IMAD.MOV.U32 R39, RZ, RZ, R11 ;  /* 0x000000ffff279224 */ /* 0x002fc400078e000b */
[----:B------:R-:W-:Y:S01]  /*2edc0*/  @!P1 IMAD.MOV.U32 R38, RZ, RZ, R10 ;  /* 0x000000ffff269224 */ /* 0x000fe200078e000a */
[----:B0-----:R-:W2:Y:S04]  /*2edd0*/  LDL.LU R11, [R1+0x534] ;  /* 0x00053400010b7983 */ /* 0x001ea80000300800 */
[----:B------:R-:W2:Y:S01]  /*2ede0*/  LDL.LU R10, [R1+0x538] ;  /* 0x00053800010a7983 */ /* 0x000ea20000300800 */
[----:B----4-:R-:W-:Y:S02]  /*2edf0*/  IADD3 R20, P6, PT, R20, UR18, RZ ;  /* 0x0000001214147c10 */ /* 0x010fe4000ffde0ff */
[----:B------:R-:W-:Y:S02]  /*2ee00*/  PRMT R90, RZ, 0x7610, R90 ;  /* 0x00007610ff5a7816 */ /* 0x000fe4000000005a */
[----:B------:R-:W-:-:S02]  /*2ee10*/  PRMT R86, RZ, 0x7610, R86 ;  /* 0x00007610ff567816 */ /* 0x000fc40000000056 */
[----:B------:R-:W-:Y:S02]  /*2ee20*/  IADD3 R18, P5, PT, R18, UR18, RZ ;  /* 0x0000001212127c10 */ /* 0x000fe4000ffbe0ff */
[----:B------:R0:W4:Y:S01]  /*2ee30*/  @!P1 LDG.E.U8 R90, desc[UR20][R38.64] ;  /* 0x00000014265a9981 */ /* 0x000122000c1e1100 */
[----:B------:R-:W-:Y:S02]  /*2ee40*/  IADD3 R16, P4, PT, R16, UR18, RZ ;  /* 0x0000001210107c10 */ /* 0x000fe4000ff9e0ff */
[----:B------:R-:W-:Y:S01]  /*2ee50*/  IADD3.X R21, PT, PT, R21, UR50, RZ, P6, !PT ;  /* 0x0000003215157c10 */ /* 0x000fe2000b7fe4ff */
[----:B0-----:R-:W-:-:S04]  /*2ee60*/  @!P2 IMAD.MOV.U32 R38, RZ, RZ, R20 ;  /* 0x000000ffff26a224 */ /* 0x001fc800078e0014 */
[----:B------:R-:W-:Y:S01]  /*2ee70*/  @!P2 IMAD.MOV.U32 R39, RZ, RZ, R21 ;  /* 0x000000ffff27a224 */ /* 0x000fe200078e0015 */
[----:B------:R0:W-:Y:S01]  /*2ee80*/  STL [R1+0x430], R20 ;  /* 0x0004301401007387 */ /* 0x0001e20000100800 */
[----:B------:R-:W-:-:S03]  /*2ee90*/  PRMT R85, RZ, 0x7610, R85 ;  /* 0x00007610ff557816 */ /* 0x000fc60000000055 */
[----:B------:R-:W-:Y:S04]  /*2eea0*/  STL [R1+0x4b0], R16 ;  /* 0x0004b01001007387 */ /* 0x000fe80000100800 */
[----:B------:R1:W-:Y:S01]  /*2eeb0*/  STL [R1+0x438], R18 ;  /* 0x0004381201007387 */ /* 0x0003e20000100800 */
[----:B------:R-:W-:-:S03]  /*2eec0*/  IADD3.X R19, PT, PT, R19, UR50, RZ, P5, !PT ;  /* 0x0000003213137c10 */ /* 0x000fc6000affe4ff */
[----:B------:R0:W4:Y:S04]  /*2eed0*/  @!P2 LDG.E.U8 R86, desc[UR20][R38.64] ;  /* 0x000000142656a981 */ /* 0x000128000c1e1100 */
[----:B------:R1:W-:Y:S01]  /*2eee0*/  STL [R1+0x42c], R21 ;  /* 0x00042c1501007387 */ /* 0x0003e20000100800 */
[----:B------:R-:W-:-:S03]  /*2eef0*/  IADD3.X R17, PT, PT, R17, UR50, RZ, P4, !PT ;  /* 0x0000003211117c10 */ /* 0x000fc6000a7fe4ff */
[----:B------:R1:W-:Y:S01]  /*2ef00*/  STL [R1+0x434], R19 ;  /* 0x0004341301007387 */ /* 0x0003e20000100800 */
[----:B0-----:R-:W-:Y:S02]  /*2ef10*/  @!P1 IMAD.MOV.U32 R38, RZ, RZ, R18 ;  /* 0x000000ffff269224 */ /* 0x001fe400078e0012 */
[----:B------:R-:W-:Y:S01]  /*2ef20*/  @!P1 IMAD.MOV.U32 R39, RZ, RZ, R19 ;  /* 0x000000ffff279224 */ /* 0x000fe200078e0013 */
[----:B------:R-:W4:Y:S04]  /*2ef30*/  LDL.LU R20, [R1+0x5b0] ;  /* 0x0005b00001147983 */ /* 0x000f280000300800 */
[----:B------:R0:W-:Y:S04]  /*2ef40*/  STL [R1+0x4ac], R17 ;  /* 0x0004ac1101007387 */ /* 0x0001e80000100800 */
[----:B-1----:R-:W4:Y:S04]  /*2ef50*/  LDL.LU R18, [R1+0x5b8] ;  /* 0x0005b80001127983 */ /* 0x002f280000300800 */
[----:B------:R1:W4:Y:S04]  /*2ef60*/  @!P1 LDG.E.U8 R85, desc[UR20][R38.64] ;  /* 0x0000001426559981 */ /* 0x000328000c1e1100 */
[----:B------:R-:W4:Y:S04]  /*2ef70*/  LDL.LU R21, [R1+0x5ac] ;  /* 0x0005ac0001157983 */ /* 0x000f280000300800 */
[----:B------:R-:W4:Y:S01]  /*2ef80*/  LDL.LU R19, [R1+0x5b4] ;  /* 0x0005b40001137983 */ /* 0x000f220000300800 */
[----:B-1----:R-:W-:-:S02]  /*2ef90*/  @!P2 IMAD.MOV.U32 R39, RZ, RZ, R17 ;  /* 0x000000ffff27a224 */ /* 0x002fc400078e0011 */
[----:B------:R-:W-:Y:S01]  /*2efa0*/  @!P2 IMAD.MOV.U32 R38, RZ, RZ, R16 ;  /* 0x000000ffff26a224 */ /* 0x000fe200078e0010 */
[----:B0-----:R-:W4:Y:S01]  /*2efb0*/  LDL.LU R17, [R1+0x62c] ;  /* 0x00062c0001117983 */ /* 0x001f220000300800 */
[----:B------:R-:W-:-:S03]  /*2efc0*/  PRMT R80, RZ, 0x7610, R80 ;  /* 0x00007610ff507816 */ /* 0x000fc60000000050 */
[----:B------:R-:W4:Y:S01]  /*2efd0*/  LDL.LU R16, [R1+0x630] ;  /* 0x0006300001107983 */ /* 0x000f220000300800 */
[----:B------:R-:W-:Y:S02]  /*2efe0*/  PRMT R37, RZ, 0x7610, R37 ;  /* 0x00007610ff257816 */ /* 0x000fe40000000025 */
[----:B---3--:R-:W-:-:S05]  /*2eff0*/  IADD3 R14, P6, PT, R14, UR18, RZ ;  /* 0x000000120e0e7c10 */ /* 0x008fca000ffde0ff */
[----:B------:R-:W-:Y:S01]  /*2f000*/  @!P1 IMAD.MOV.U32 R40, RZ, RZ, R14 ;  /* 0x000000ffff289224 */ /* 0x000fe200078e000e */
[----:B------:R-:W-:Y:S02]  /*2f010*/  IADD3 R12, P5, PT, R12, UR18, RZ ;  /* 0x000000120c0c7c10 */ /* 0x000fe4000ffbe0ff */
[----:B--2---:R-:W-:Y:S01]  /*2f020*/  IADD3.X R15, PT, PT, R15, UR50, RZ, P6, !PT ;  /* 0x000000320f0f7c10 */ /* 0x004fe2000b7fe4ff */
[----:B------:R0:W-:Y:S04]  /*2f030*/  STL [R1+0x4b8], R14 ;  /* 0x0004b80e01007387 */ /* 0x0001e80000100800 */
[----:B------:R-:W-:Y:S01]  /*2f040*/  @!P1 IMAD.MOV.U32 R41, RZ, RZ, R15 ;  /* 0x000000ffff299224 */ /* 0x000fe200078e000f */
[----:B------:R-:W-:-:S04]  /*2f050*/  IADD3.X R13, PT, PT, R13, UR50, RZ, P5, !PT ;  /* 0x000000320d0d7c10 */ /* 0x000fc8000affe4ff */
[----:B------:R1:W2:Y:S01]  /*2f060*/  @!P1 LDG.E.U8 R80, desc[UR20][R40.64] ;  /* 0x0000001428509981 */ /* 0x0002a2000c1e1100 */
[----:B------:R-:W-:Y:S01]  /*2f070*/  IADD3 R10, P4, PT, R10, UR18, RZ ;  /* 0x000000120a0a7c10 */ /* 0x000fe2000ff9e0ff */
[----:B-1----:R-:W-:-:S03]  /*2f080*/  @!P2 IMAD.MOV.U32 R40, RZ, RZ, R12 ;  /* 0x000000ffff28a224 */ /* 0x002fc600078e000c */
[----:B------:R-:W-:Y:S01]  /*2f090*/  IADD3.X R11, PT, PT, R11, UR50, RZ, P4, !PT ;  /* 0x000000320b0b7c10 */ /* 0x000fe2000a7fe4ff */
[----:B------:R-:W-:Y:S01]  /*2f0a0*/  STL [R1+0x538], R10 ;  /* 0x0005380a01007387 */ /* 0x000fe20000100800 */
[----:B------:R-:W-:-:S03]  /*2f0b0*/  @!P2 IMAD.MOV.U32 R41, RZ, RZ, R13 ;  /* 0x000000ffff29a224 */ /* 0x000fc600078e000d */
[----:B------:R-:W-:Y:S04]  /*2f0c0*/  STL [R1+0x530], R12 ;  /* 0x0005300c01007387 */ /* 0x000fe80000100800 */
[----:B------:R1:W-:Y:S04]  /*2f0d0*/  STL [R1+0x4b4], R15 ;  /* 0x0004b40f01007387 */ /* 0x0003e80000100800 */
[----:B------:R3:W-:Y:S04]  /*2f0e0*/  STL [R1+0x52c], R13 ;  /* 0x00052c0d01007387 */ /* 0x0007e80000100800 */
[----:B------:R3:W-:Y:S04]  /*2f0f0*/  STL [R1+0x534], R11 ;  /* 0x0005340b01007387 */ /* 0x0007e80000100800 */
[----:B0-----:R-:W2:Y:S04]  /*2f100*/  LDL.LU R14, [R1+0x638] ;  /* 0x00063800010e7983 */ /* 0x001ea80000300800 */
[----:B-1----:R-:W2:Y:S04]  /*2f110*/  LDL.LU R15, [R1+0x634] ;  /* 0x00063400010f7983 */ /* 0x002ea80000300800 */
[----:B------:R0:W2:Y:S04]  /*2f120*/  @!P2 LDG.E.U8 R37, desc[UR20][R40.64] ;  /* 0x000000142825a981 */ /* 0x0000a8000c1e1100 */
[----:B---3--:R-:W3:Y:S04]  /*2f130*/  LDL.LU R13, [R1+0x6ac] ;  /* 0x0006ac00010d7983 */ /* 0x008ee80000300800 */
[----:B------:R-:W3:Y:S01]  /*2f140*/  LDL.LU R12, [R1+0x6b0] ;  /* 0x0006b000010c7983 */ /* 0x000ee20000300800 */
[----:B0-----:R-:W-:-:S02]  /*2f150*/  @!P1 IMAD.MOV.U32 R41, RZ, RZ, R11 ;  /* 0x000000ffff299224 */ /* 0x001fc400078e000b */
[----:B------:R-:W-:Y:S01]  /*2f160*/  @!P1 IMAD.MOV.U32 R40, RZ, RZ, R10 ;  /* 0x000000ffff289224 */ /* 0x000fe200078e000a */
[----:B------:R-:W3:Y:S04]  /*2f170*/  LDL.LU R11, [R1+0x3e8] ;  /* 0x0003e800010b7983 */ /* 0x000ee80000300800 */
[----:B------:R-:W3:Y:S01]  /*2f180*/  LDL.LU R10, [R1+0x6b4] ;  /* 0x0006b400010a7983 */ /* 0x000ee20000300800 */
[----:B------:R-:W-:Y:S02]  /*2f190*/  PRMT R84, RZ, 0x7610, R84 ;  /* 0x00007610ff547816 */ /* 0x000fe40000000054 */
[----:B----4-:R-:W-:Y:S02]  /*2f1a0*/  IADD3 R20, P6, PT, R20, UR18, RZ ;  /* 0x0000001214147c10 */ /* 0x010fe4000ffde0ff */
[----:B------:R-:W-:-:S02]  /*2f1b0*/  IADD3 R18, P5, PT, R18, UR18, RZ ;  /* 0x0000001212127c10 */ /* 0x000fc4000ffbe0ff */
[----:B------:R0:W4:Y:S01]  /*2f1c0*/  @!P2 LDG.E.U8 R84, desc[UR20][R38.64] ;  /* 0x000000142654a981 */ /* 0x000122000c1e1100 */
[----:B------:R-:W-:Y:S01]  /*2f1d0*/  @!P2 IMAD.MOV.U32 R42, RZ, RZ, R20 ;  /* 0x000000ffff2aa224 */ /* 0x000fe200078e0014 */
[----:B------:R-:W-:Y:S02]  /*2f1e0*/  IADD3.X R21, PT, PT, R21, UR50, RZ, P6, !PT ;  /* 0x0000003215157c10 */ /* 0x000fe4000b7fe4ff */
[----:B0-----:R-:W-:Y:S02]  /*2f1f0*/  PRMT R38, RZ, 0x7610, R38 ;  /* 0x00007610ff267816 */ /* 0x001fe40000000026 */
[----:B------:R-:W-:Y:S01]  /*2f200*/  PRMT R39, RZ, 0x7610, R39 ;  /* 0x00007610ff277816 */ /* 0x000fe20000000027 */
[----:B------:R-:W-:Y:S01]  /*2f210*/  @!P2 IMAD.MOV.U32 R43, RZ, RZ, R21 ;  /* 0x000000ffff2ba224 */ /* 0x000fe200078e0015 */
[----:B------:R-:W-:Y:S01]  /*2f220*/  IADD3.X R19, PT, PT, R19, UR50, RZ, P5, !PT ;  /* 0x0000003213137c10 */ /* 0x000fe2000affe4ff */
[----:B------:R0:W-:Y:S04]  /*2f230*/  STL [R1+0x5b0], R20 ;  /* 0x0005b01401007387 */ /* 0x0001e80000100800 */
        /* <DEDUP_REMOVED lines=10> */
[----:B------:R1:W-:Y:S04]  /*2f2e0*/  STL [R1+0x5b4], R19 ;  /* 0x0005b41301007387 */ /* 0x0003e80000100800 */
[----:B------:R0:W-:Y:S04]  /*2f2f0*/  STL [R1+0x62c], R17 ;  /* 0x00062c1101007387 */ /* 0x0001e80000100800 */
[----:B------:R-:W4:Y:S01]  /*2f300*/  LDL.LU R20, [R1+0x324] ;  /* 0x0003240001147983 */ /* 0x000f220000300800 */
[----:B------:R-:W-:-:S03]  /*2f310*/  PRMT R41, RZ, 0x7610, R41 ;  /* 0x00007610ff297816 */ /* 0x000fc60000000029 */
[----:B------:R1:W4:Y:S04]  /*2f320*/  @!P1 LDG.E.U8 R40, desc[UR20][R42.64] ;  /* 0x000000142a289981 */ /* 0x000328000c1e1100 */
[----:B0-----:R-:W4:Y:S04]  /*2f330*/  LDL.LU R21, [R1+0x320] ;  /* 0x0003200001157983 */ /* 0x001f280000300800 */
[----:B-1----:R-:W4:Y:S01]  /*2f340*/  LDL.LU R19, [R1+0x328] ;  /* 0x0003280001137983 */ /* 0x002f220000300800 */
[----:B------:R-:W-:Y:S02]  /*2f350*/  @!P2 IMAD.MOV.U32 R42, RZ, RZ, R16 ;  /* 0x000000ffff2aa224 */ /* 0x000fe400078e0010 */
[----:B------:R-:W-:Y:S01]  /*2f360*/  @!P2 IMAD.MOV.U32 R43, RZ, RZ, R17 ;  /* 0x000000ffff2ba224 */ /* 0x000fe200078e0011 */
[----:B------:R-:W4:Y:S04]  /*2f370*/  LDL.LU R18, [R1+0x32c] ;  /* 0x00032c0001127983 */ /* 0x000f280000300800 */
[----:B------:R-:W4:Y:S04]  /*2f380*/  LDL.LU R17, [R1+0x3a0] ;  /* 0x0003a00001117983 */ /* 0x000f280000300800 */
[----:B------:R-:W4:Y:S04]  /*2f390*/  LDL.LU R16, [R1+0x3a4] ;  /* 0x0003a40001107983 */ /* 0x000f280000300800 */
[----:B------:R0:W4:Y:S02]  /*2f3a0*/  @!P2 LDG.E.U8 R41, desc[UR20][R42.64] ;  /* 0x000000142a29a981 */ /* 0x000124000c1e1100 */
[----:B0-----:R-:W-:-:S02]  /*2f3b0*/  PRMT R42, RZ, 0x7610, R42 ;  /* 0x00007610ff2a7816 */ /* 0x001fc4000000002a */
[----:B------:R-:W-:Y:S02]  /*2f3c0*/  PRMT R43, RZ, 0x7610, R43 ;  /* 0x00007610ff2b7816 */ /* 0x000fe4000000002b */
[----:B--2---:R-:W-:-:S04]  /*2f3d0*/  IADD3 R14, P6, PT, R14, UR18, RZ ;  /* 0x000000120e0e7c10 */ /* 0x004fc8000ffde0ff */
[----:B------:R-:W-:Y:S01]  /*2f3e0*/  IADD3.X R15, PT, PT, R15, UR50, RZ, P6, !PT ;  /* 0x000000320f0f7c10 */ /* 0x000fe2000b7fe4ff */
[----:B------:R0:W-:Y:S01]  /*2f3f0*/  STL [R1+0x638], R14 ;  /* 0x0006380e01007387 */ /* 0x0001e20000100800 */
[----:B------:R-:W-:-:S03]  /*2f400*/  @!P1 IMAD.MOV.U32 R46, RZ, RZ, R14 ;  /* 0x000000ffff2e9224 */ /* 0x000fc600078e000e */
[----:B------:R-:W-:-:S05]  /*2f410*/  @!P1 IMAD.MOV.U32 R47, RZ, RZ, R15 ;  /* 0x000000ffff2f9224 */ /* 0x000fca00078e000f */
[----:B------:R1:W2:Y:S01]  /*2f420*/  @!P1 LDG.E.U8 R42, desc[UR20][R46.64] ;  /* 0x000000142e2a9981 */ /* 0x0002a2000c1e1100 */
[----:B---3--:R-:W-:-:S04]  /*2f430*/  IADD3 R12, P5, PT, R12, UR18, RZ ;  /* 0x000000120c0c7c10 */ /* 0x008fc8000ffbe0ff */
[----:B------:R-:W-:Y:S02]  /*2f440*/  IADD3.X R13, PT, PT, R13, UR50, RZ, P5, !PT ;  /* 0x000000320d0d7c10 */ /* 0x000fe4000affe4ff */
[----:B------:R-:W-:-:S04]  /*2f450*/  IADD3 R10, P4, PT, R10, UR18, RZ ;  /* 0x000000120a0a7c10 */ /* 0x000fc8000ff9e0ff */
[----:B------:R-:W-:Y:S01]  /*2f460*/  IADD3.X R11, PT, PT, R11, UR50, RZ, P4, !PT ;  /* 0x000000320b0b7c10 */ /* 0x000fe2000a7fe4ff */
[----:B------:R-:W-:Y:S04]  /*2f470*/  STL [R1+0x6b4], R10 ;  /* 0x0006b40a01007387 */ /* 0x000fe80000100800 */
[----:B------:R-:W-:Y:S01]  /*2f480*/  STL [R1+0x6b0], R12 ;  /* 0x0006b00c01007387 */ /* 0x000fe20000100800 */
[----:B-1----:R-:W-:-:S03]  /*2f490*/  @!P2 IMAD.MOV.U32 R46, RZ, RZ, R12 ;  /* 0x000000ffff2ea224 */ /* 0x002fc600078e000c */
[----:B------:R1:W-:Y:S01]  /*2f4a0*/  STL [R1+0x634], R15 ;  /* 0x0006340f01007387 */ /* 0x0003e20000100800 */
[----:B------:R-:W-:-:S03]  /*2f4b0*/  @!P2 IMAD.MOV.U32 R47, RZ, RZ, R13 ;  /* 0x000000ffff2fa224 */ /* 0x000fc600078e000d */
        /* <DEDUP_REMOVED lines=12> */
[----:B----4-:R-:W-:-:S04]  /*2f580*/  IADD3 R20, P6, PT, R20, UR18, RZ ;  /* 0x0000001214147c10 */ /* 0x010fc8000ffde0ff */
[----:B------:R0:W4:Y:S01]  /*2f590*/  @!P1 LDG.E.U8 R44, desc[UR20][R46.64] ;  /* 0x000000142e2c9981 */ /* 0x000122000c1e1100 */
[----:B------:R-:W-:Y:S02]  /*2f5a0*/  PRMT R62, RZ, 0x7610, R62 ;  /* 0x00007610ff3e7816 */ /* 0x000fe4000000003e */
[----:B------:R-:W-:Y:S01]  /*2f5b0*/  IADD3.X R21, PT, PT, R21, UR50, RZ, P6, !PT ;  /* 0x0000003215157c10 */ /* 0x000fe2000b7fe4ff */
[----:B------:R1:W-:Y:S01]  /*2f5c0*/  STL [R1+0x324], R20 ;  /* 0x0003241401007387 */ /* 0x0003e20000100800 */
[----:B0-----:R-:W-:-:S03]  /*2f5d0*/  @!P2 IMAD.MOV.U32 R46, RZ, RZ, R20 ;  /* 0x000000ffff2ea224 */ /* 0x001fc600078e0014 */
[----:B------:R-:W-:Y:S01]  /*2f5e0*/  @!P2 IMAD.MOV.U32 R47, RZ, RZ, R21 ;  /* 0x000000ffff2fa224 */ /* 0x000fe200078e0015 */
[----:B------:R-:W-:Y:S02]  /*2f5f0*/  IADD3 R18, P5, PT, R18, UR18, RZ ;  /* 0x0000001212127c10 */ /* 0x000fe4000ffbe0ff */
[----:B------:R-:W-:Y:S02]  /*2f600*/  PRMT R61, RZ, 0x7610, R61 ;  /* 0x00007610ff3d7816 */ /* 0x000fe4000000003d */
[----:B------:R0:W4:Y:S01]  /*2f610*/  @!P2 LDG.E.U8 R62, desc[UR20][R46.64] ;  /* 0x000000142e3ea981 */ /* 0x000122000c1e1100 */
[----:B------:R-:W-:Y:S02]  /*2f620*/  IADD3.X R19, PT, PT, R19, UR50, RZ, P5, !PT ;  /* 0x0000003213137c10 */ /* 0x000fe4000affe4ff */
[----:B------:R-:W-:-:S04]  /*2f630*/  IADD3 R16, P4, PT, R16, UR18, RZ ;  /* 0x0000001210107c10 */ /* 0x000fc8000ff9e0ff */
[----:B------:R-:W-:Y:S01]  /*2f640*/  IADD3.X R17, PT, PT, R17, UR50, RZ, P4, !PT ;  /* 0x0000003211117c10 */ /* 0x000fe2000a7fe4ff */
[----:B------:R-:W-:Y:S01]  /*2f650*/  STL [R1+0x3a4], R16 ;  /* 0x0003a41001007387 */ /* 0x000fe20000100800 */
[----:B0-----:R-:W-:Y:S02]  /*2f660*/  @!P1 IMAD.MOV.U32 R46, RZ, RZ, R18 ;  /* 0x000000ffff2e9224 */ /* 0x001fe400078e0012 */
[----:B------:R-:W-:Y:S01]  /*2f670*/  @!P1 IMAD.MOV.U32 R47, RZ, RZ, R19 ;  /* 0x000000ffff2f9224 */ /* 0x000fe200078e0013 */
[----:B------:R-:W-:Y:S04]  /*2f680*/  STL [R1+0x32c], R18 ;  /* 0x00032c1201007387 */ /* 0x000fe80000100800 */
[----:B------:R0:W-:Y:S04]  /*2f690*/  STL [R1+0x320], R21 ;  /* 0x0003201501007387 */ /* 0x0001e80000100800 */
[----:B------:R0:W-:Y:S01]  /*2f6a0*/  STL [R1+0x328], R19 ;  /* 0x0003281301007387 */ /* 0x0001e20000100800 */
[----:B------:R-:W-:-:S03]  /*2f6b0*/  PRMT R60, RZ, 0x7610, R60 ;  /* 0x00007610ff3c7816 */ /* 0x000fc6000000003c */
[----:B------:R0:W-:Y:S04]  /*2f6c0*/  STL [R1+0x3a0], R17 ;  /* 0x0003a01101007387 */ /* 0x0001e80000100800 */
[----:B-1----:R-:W4:Y:S04]  /*2f6d0*/  LDL.LU R20, [R1+0x4c0] ;  /* 0x0004c00001147983 */ /* 0x002f280000300800 */
[----:B0-----:R-:W4:Y:S04]  /*2f6e0*/  LDL.LU R21, [R1+0x4bc] ;  /* 0x0004bc0001157983 */ /* 0x001f280000300800 */
[----:B------:R0:W4:Y:S04]  /*2f6f0*/  @!P1 LDG.E.U8 R61, desc[UR20][R46.64] ;  /* 0x000000142e3d9981 */ /* 0x000128000c1e1100 */
[----:B------:R-:W4:Y:S04]  /*2f700*/  LDL.LU R19, [R1+0x4c4] ;  /* 0x0004c40001137983 */ /* 0x000f280000300800 */
[----:B------:R-:W4:Y:S01]  /*2f710*/  LDL.LU R18, [R1+0x4c8] ;  /* 0x0004c80001127983 */ /* 0x000f220000300800 */
[----:B0-----:R-:W-:-:S02]  /*2f720*/  @!P2 IMAD.MOV.U32 R46, RZ, RZ, R16 ;  /* 0x000000ffff2ea224 */ /* 0x001fc400078e0010 */
[----:B------:R-:W-:Y:S02]  /*2f730*/  @!P2 IMAD.MOV.U32 R47, RZ, RZ, R17 ;  /* 0x000000ffff2fa224 */ /* 0x000fe400078e0011 */
[----:B------:R-:W4:Y:S01]  /*2f740*/  LDL.LU R17, [R1+0x53c] ;  /* 0x00053c0001117983 */ /* 0x000f220000300800 */
[----:B------:R-:W-:-:S03]  /*2f750*/  PRMT R56, RZ, 0x7610, R56 ;  /* 0x00007610ff387816 */ /* 0x000fc60000000038 */
[----:B------:R-:W4:Y:S04]  /*2f760*/  LDL.LU R16, [R1+0x540] ;  /* 0x0005400001107983 */ /* 0x000f280000300800 */
[----:B------:R0:W4:Y:S01]  /*2f770*/  @!P2 LDG.E.U8 R60, desc[UR20][R46.64] ;  /* 0x000000142e3ca981 */ /* 0x000122000c1e1100 */
[----:B------:R-:W-:Y:S02]  /*2f780*/  PRMT R55, RZ, 0x7610, R55 ;  /* 0x00007610ff377816 */ /* 0x000fe40000000037 */
[----:B--2---:R-:W-:-:S04]  /*2f790*/  IADD3 R14, P6, PT, R14, UR18, RZ ;  /* 0x000000120e0e7c10 */ /* 0x004fc8000ffde0ff */
[----:B------:R-:W-:Y:S01]  /*2f7a0*/  IADD3.X R15, PT, PT, R15, UR50, RZ, P6, !PT ;  /* 0x000000320f0f7c10 */ /* 0x000fe2000b7fe4ff */
[----:B0-----:R-:W-:Y:S01]  /*2f7b0*/  @!P1 IMAD.MOV.U32 R46, RZ, RZ, R14 ;  /* 0x000000ffff2e9224 */ /* 0x001fe200078e000e */
[----:B------:R0:W-:Y:S03]  /*2f7c0*/  STL [R1+0x3ac], R14 ;  /* 0x0003ac0e01007387 */ /* 0x0001e60000100800 */
[----:B------:R-:W-:-:S05]  /*2f7d0*/  @!P1 IMAD.MOV.U32 R47, RZ, RZ, R15 ;  /* 0x000000ffff2f9224 */ /* 0x000fca00078e000f */
[----:B------:R1:W2:Y:S01]  /*2f7e0*/  @!P1 LDG.E.U8 R56, desc[UR20][R46.64] ;  /* 0x000000142e389981 */ /* 0x0002a2000c1e1100 */
[----:B---3--:R-:W-:-:S04]  /*2f7f0*/  IADD3 R12, P5, PT, R12, UR18, RZ ;  /* 0x000000120c0c7c10 */ /* 0x008fc8000ffbe0ff */
[----:B------:R-:W-:Y:S02]  /*2f800*/  IADD3.X R13, PT, PT, R13, UR50, RZ, P5, !PT ;  /* 0x000000320d0d7c10 */ /* 0x000fe4000affe4ff */
        /* <DEDUP_REMOVED lines=21> */
[----:B------:R-:W-:Y:S02]  /*2f960*/  IADD3.X R21, PT, PT, R21, UR50, RZ, P6, !PT ;  /* 0x0000003215157c10 */ /* 0x000fe4000b7fe4ff */
[----:B------:R-:W-:Y:S01]  /*2f970*/  PRMT R50, RZ, 0x7610, R50 ;  /* 0x00007610ff327816 */ /* 0x000fe20000000032 */
[----:B------:R1:W-:Y:S01]  /*2f980*/  STL [R1+0x4c0], R20 ;  /* 0x0004c01401007387 */ /* 0x0003e20000100800 */
[----:B------:R-:W-:Y:S01]  /*2f990*/  IADD3 R18, P5, PT, R18, UR18, RZ ;  /* 0x0000001212127c10 */ /* 0x000fe2000ffbe0ff */
[----:B0-----:R-:W-:Y:S02]  /*2f9a0*/  @!P2 IMAD.MOV.U32 R46, RZ, RZ, R20 ;  /* 0x000000ffff2ea224 */ /* 0x001fe400078e0014 */
[----:B------:R-:W-:Y:S01]  /*2f9b0*/  @!P2 IMAD.MOV.U32 R47, RZ, RZ, R21 ;  /* 0x000000ffff2fa224 */ /* 0x000fe200078e0015 */
[----:B------:R-:W-:Y:S02]  /*2f9c0*/  IADD3.X R19, PT, PT, R19, UR50, RZ, P5, !PT ;  /* 0x0000003213137c10 */ /* 0x000fe4000affe4ff */
[----:B------:R-:W-:-:S02]  /*2f9d0*/  PRMT R49, RZ, 0x7610, R49 ;  /* 0x00007610ff317816 */ /* 0x000fc40000000031 */
[----:B------:R0:W4:Y:S01]  /*2f9e0*/  @!P2 LDG.E.U8 R50, desc[UR20][R46.64] ;  /* 0x000000142e32a981 */ /* 0x000122000c1e1100 */
[----:B------:R-:W-:-:S04]  /*2f9f0*/  IADD3 R16, P4, PT, R16, UR18, RZ ;  /* 0x0000001210107c10 */ /* 0x000fc8000ff9e0ff */
[----:B------:R-:W-:Y:S01]  /*2fa00*/  IADD3.X R17, PT, PT, R17, UR50, RZ, P4, !PT ;  /* 0x0000003211117c10 */ /* 0x000fe2000a7fe4ff */
[----:B------:R-:W-:Y:S04]  /*2fa10*/  STL [R1+0x540], R16 ;  /* 0x0005401001007387 */ /* 0x000fe80000100800 */
[----:B------:R-:W-:Y:S01]  /*2fa20*/  STL [R1+0x4c8], R18 ;  /* 0x0004c81201007387 */ /* 0x000fe20000100800 */
[----:B0-----:R-:W-:-:S03]  /*2fa30*/  @!P1 IMAD.MOV.U32 R46, RZ, RZ, R18 ;  /* 0x000000ffff2e9224 */ /* 0x001fc600078e0012 */
[----:B------:R0:W-:Y:S01]  /*2fa40*/  STL [R1+0x4bc], R21 ;  /* 0x0004bc1501007387 */ /* 0x0001e20000100800 */
[----:B------:R-:W-:-:S03]  /*2fa50*/  @!P1 IMAD.MOV.U32 R47, RZ, RZ, R19 ;  /* 0x000000ffff2f9224 */ /* 0x000fc600078e0013 */
[----:B------:R0:W-:Y:S04]  /*2fa60*/  STL [R1+0x4c4], R19 ;  /* 0x0004c41301007387 */ /* 0x0001e80000100800 */
[----:B------:R0:W-:Y:S04]  /*2fa70*/  STL [R1+0x53c], R17 ;  /* 0x00053c1101007387 */ /* 0x0001e80000100800 */
[----:B-1----:R-:W4:Y:S01]  /*2fa80*/  LDL.LU R20, [R1+0x640] ;  /* 0x0006400001147983 */ /* 0x002f220000300800 */
[----:B------:R-:W-:-:S03]  /*2fa90*/  PRMT R45, RZ, 0x7610, R45 ;  /* 0x00007610ff2d7816 */ /* 0x000fc6000000002d */
[----:B0-----:R-:W4:Y:S04]  /*2faa0*/  LDL.LU R21, [R1+0x63c] ;  /* 0x00063c0001157983 */ /* 0x001f280000300800 */
[----:B------:R0:W4:Y:S04]  /*2fab0*/  @!P1 LDG.E.U8 R49, desc[UR20][R46.64] ;  /* 0x000000142e319981 */ /* 0x000128000c1e1100 */
[----:B------:R-:W4:Y:S04]  /*2fac0*/  LDL.LU R19, [R1+0x644] ;  /* 0x0006440001137983 */ /* 0x000f280000300800 */
[----:B------:R-:W4:Y:S01]  /*2fad0*/  LDL.LU R18, [R1+0x648] ;  /* 0x0006480001127983 */ /* 0x000f220000300800 */
[----:B0-----:R-:W-:-:S02]  /*2fae0*/  @!P2 IMAD.MOV.U32 R46, RZ, RZ, R16 ;  /* 0x000000ffff2ea224 */ /* 0x001fc400078e0010 */
[----:B------:R-:W-:Y:S01]  /*2faf0*/  @!P2 IMAD.MOV.U32 R47, RZ, RZ, R17 ;  /* 0x000000ffff2fa224 */ /* 0x000fe200078e0011 */
[----:B------:R-:W-:Y:S01]  /*2fb00*/  PRMT R51, RZ, 0x7610, R51 ;  /* 0x00007610ff337816 */ /* 0x000fe20000000033 */
[----:B------:R-:W4:Y:S04]  /*2fb10*/  LDL.LU R17, [R1+0x3f8] ;  /* 0x0003f80001117983 */ /* 0x000f280000300800 */
[----:B------:R-:W4:Y:S04]  /*2fb20*/  LDL.LU R16, [R1+0x6bc] ;  /* 0x0006bc0001107983 */ /* 0x000f280000300800 */
[----:B------:R0:W4:Y:S01]  /*2fb30*/  @!P2 LDG.E.U8 R45, desc[UR20][R46.64] ;  /* 0x000000142e2da981 */ /* 0x000122000c1e1100 */
[----:B------:R-:W-:-:S02]  /*2fb40*/  PRMT R52, RZ, 0x7610, R52 ;  /* 0x00007610ff347816 */ /* 0x000fc40000000034 */
[----:B--2---:R-:W-:-:S04]  /*2fb50*/  IADD3 R14, P6, PT, R14, UR18, RZ ;  /* 0x000000120e0e7c10 */ /* 0x004fc8000ffde0ff */
[----:B------:R-:W-:Y:S01]  /*2fb60*/  IADD3.X R15, PT, PT, R15, UR50, RZ, P6, !PT ;  /* 0x000000320f0f7c10 */ /* 0x000fe2000b7fe4ff */
[----:B------:R1:W-:Y:S01]  /*2fb70*/  STL [R1+0x548], R14 ;  /* 0x0005480e01007387 */ /* 0x0003e20000100800 */
[----:B0-----:R-:W-:-:S03]  /*2fb80*/  @!P1 IMAD.MOV.U32 R46, RZ, RZ, R14 ;  /* 0x000000ffff2e9224 */ /* 0x001fc600078e000e */
        /* <DEDUP_REMOVED lines=13> */
[----:B-1----:R-:W2:Y:S04]  /*2fc60*/  LDL.LU R14, [R1+0x6b8] ;  /* 0x0006b800010e7983 */ /* 0x002ea80000300800 */
[----:B0-----:R-:W2:Y:S04]  /*2fc70*/  LDL.LU R15, [R1+0x3ec] ;  /* 0x0003ec00010f7983 */ /* 0x001ea80000300800 */
        /* <DEDUP_REMOVED lines=12> */
[----:B0-----:R-:W-:Y:S02]  /*2fd40*/  @!P2 IMAD.MOV.U32 R46, RZ, RZ, R20 ;  /* 0x000000ffff2ea224 */ /* 0x001fe400078e0014 */
[----:B------:R-:W-:Y:S01]  /*2fd50*/  @!P2 IMAD.MOV.U32 R47, RZ, RZ, R21 ;  /* 0x000000ffff2fa224 */ /* 0x000fe200078e0015 */
[----:B------:R-:W-:Y:S02]  /*2fd60*/  IADD3 R18, P5, PT, R18, UR18, RZ ;  /* 0x0000001212127c10 */ /* 0x000fe4000ffbe0ff */
[----:B------:R-:W-:Y:S02]  /*2fd70*/  PRMT R58, RZ, 0x7610, R58 ;  /* 0x00007610ff3a7816 */ /* 0x000fe4000000003a */
[----:B------:R0:W4:Y:S01]  /*2fd80*/  @!P2 LDG.E.U8 R57, desc[UR20][R46.64] ;  /* 0x000000142e39a981 */ /* 0x000122000c1e1100 */
[----:B------:R-:W-:-:S02]  /*2fd90*/  IADD3.X R19, PT, PT, R19, UR50, RZ, P5, !PT ;  /* 0x0000003213137c10 */ /* 0x000fc4000affe4ff */
[----:B------:R-:W-:Y:S01]  /*2fda0*/  IADD3 R16, P4, PT, R16, UR18, RZ ;  /* 0x0000001210107c10 */ /* 0x000fe2000ff9e0ff */
[----:B------:R1:W-:Y:S01]  /*2fdb0*/  STL [R1+0x640], R20 ;  /* 0x0006401401007387 */ /* 0x0003e20000100800 */
[----:B0-----:R-:W-:Y:S02]  /*2fdc0*/  @!P1 IMAD.MOV.U32 R46, RZ, RZ, R18 ;  /* 0x000000ffff2e9224 */ /* 0x001fe400078e0012 */
[----:B------:R-:W-:Y:S01]  /*2fdd0*/  IADD3.X R17, PT, PT, R17, UR50, RZ, P4, !PT ;  /* 0x0000003211117c10 */ /* 0x000fe2000a7fe4ff */
[----:B------:R-:W-:Y:S01]  /*2fde0*/  @!P1 IMAD.MOV.U32 R47, RZ, RZ, R19 ;  /* 0x000000ffff2f9224 */ /* 0x000fe200078e0013 */
[----:B------:R-:W-:Y:S01]  /*2fdf0*/  STL [R1+0x6bc], R16 ;  /* 0x0006bc1001007387 */ /* 0x000fe20000100800 */
[----:B------:R-:W-:-:S03]  /*2fe00*/  PRMT R59, RZ, 0x7610, R59 ;  /* 0x00007610ff3b7816 */ /* 0x000fc6000000003b */
[----:B------:R-:W-:Y:S04]  /*2fe10*/  STL [R1+0x648], R18 ;  /* 0x0006481201007387 */ /* 0x000fe80000100800 */
[----:B------:R0:W-:Y:S04]  /*2fe20*/  STL [R1+0x63c], R21 ;  /* 0x00063c1501007387 */ /* 0x0001e80000100800 */
[----:B------:R0:W-:Y:S04]  /*2fe30*/  STL [R1+0x644], R19 ;  /* 0x0006441301007387 */ /* 0x0001e80000100800 */
[----:B------:R0:W4:Y:S04]  /*2fe40*/  @!P1 LDG.E.U8 R58, desc[UR20][R46.64] ;  /* 0x000000142e3a9981 */ /* 0x000128000c1e1100 */
[----:B------:R0:W-:Y:S04]  /*2fe50*/  STL [R1+0x3f8], R17 ;  /* 0x0003f81101007387 */ /* 0x0001e80000100800 */
[----:B-1----:R-:W4:Y:S01]  /*2fe60*/  LDL.LU R20, [R1+0x3b4] ;  /* 0x0003b40001147983 */ /* 0x002f220000300800 */
[----:B0-----:R-:W-:-:S02]  /*2fe70*/  @!P1 IMAD.MOV.U32 R46, RZ, RZ, R16 ;  /* 0x000000ffff2e9224 */ /* 0x001fc400078e0010 */
[----:B------:R-:W-:Y:S01]  /*2fe80*/  @!P1 IMAD.MOV.U32 R47, RZ, RZ, R17 ;  /* 0x000000ffff2f9224 */ /* 0x000fe200078e0011 */
[----:B------:R-:W4:Y:S01]  /*2fe90*/  LDL.LU R21, [R1+0x3b0] ;  /* 0x0003b00001157983 */ /* 0x000f220000300800 */
[----:B------:R-:W-:-:S03]  /*2fea0*/  PRMT R63, RZ, 0x7610, R63 ;  /* 0x00007610ff3f7816 */ /* 0x000fc6000000003f */
[----:B------:R-:W4:Y:S04]  /*2feb0*/  LDL.LU R19, [R1+0x3b8] ;  /* 0x0003b80001137983 */ /* 0x000f280000300800 */
[----:B------:R0:W4:Y:S04]  /*2fec0*/  @!P1 LDG.E.U8 R59, desc[UR20][R46.64] ;  /* 0x000000142e3b9981 */ /* 0x000128000c1e1100 */
[----:B------:R-:W4:Y:S04]  /*2fed0*/  LDL.LU R18, [R1+0x3bc] ;  /* 0x0003bc0001127983 */ /* 0x000f280000300800 */
[----:B------:R-:W4:Y:S01]  /*2fee0*/  LDL.LU R17, [R1+0x44c] ;  /* 0x00044c0001117983 */ /* 0x000f220000300800 */
[----:B------:R-:W-:-:S03]  /*2fef0*/  PRMT R64, RZ, 0x7610, R64 ;  /* 0x00007610ff407816 */ /* 0x000fc60000000040 */
[----:B------:R-:W4:Y:S01]  /*2ff00*/  LDL.LU R16, [R1+0x450] ;  /* 0x0004500001107983 */ /* 0x000f220000300800 */
        /* <DEDUP_REMOVED lines=27> */
[----:B------:R-:W-:-:S04]  /*300c0*/  PRMT R69, RZ, 0x7610, R69 ;  /* 0x00007610ff457816 */ /* 0x000fc80000000045 */
[----:B------:R0:W3:Y:S01]  /*300d0*/  @!P1 LDG.E.U8 R65, desc[UR20][R46.64] ;  /* 0x000000142e419981 */ /* 0x0000e2000c1e1100 */
[----:B----4-:R-:W-:-:S04]  /*300e0*/  IADD3 R20, P6, PT, R20, UR18, RZ ;  /* 0x0000001214147c10 */ /* 0x010fc8000ffde0ff */
[----:B------:R-:W-:Y:S01]  /*300f0*/  IADD3.X R21, PT, PT, R21, UR50, RZ, P6, !PT ;  /* 0x0000003215157c10 */ /* 0x000fe2000b7fe4ff */
[----:B0-----:R-:W-:Y:S01]  /*30100*/  @!P2 IMAD.MOV.U32 R46, RZ, RZ, R20 ;  /* 0x000000ffff2ea224 */ /* 0x001fe200078e0014 */
[----:B------:R-:W-:Y:S03]  /*30110*/  STL [R1+0x3b4], R20 ;  /* 0x0003b41401007387 */ /* 0x000fe60000100800 */
[----:B------:R-:W-:Y:S01]  /*30120*/  @!P2 IMAD.MOV.U32 R47, RZ, RZ, R21 ;  /* 0x000000ffff2fa224 */ /* 0x000fe200078e0015 */
[----:B------:R-:W-:-:S04]  /*30130*/  PRMT R70, RZ, 0x7610, R70 ;  /* 0x00007610ff467816 */ /* 0x000fc80000000046 */
[----:B------:R0:W4:Y:S01]  /*30140*/  @!P2 LDG.E.U8 R69, desc[UR20][R46.64] ;  /* 0x000000142e45a981 */ /* 0x000122000c1e1100 */
[----:B------:R-:W-:-:S04]  /*30150*/  IADD3 R18, P5, PT, R18, UR18, RZ ;  /* 0x0000001212127c10 */ /* 0x000fc8000ffbe0ff */
[----:B------:R-:W-:Y:S02]  /*30160*/  IADD3.X R19, PT, PT, R19, UR50, RZ, P5, !PT ;  /* 0x0000003213137c10 */ /* 0x000fe4000affe4ff */
[----:B------:R-:W-:Y:S01]  /*30170*/  IADD3 R16, P4, PT, R16, UR18, RZ ;  /* 0x0000001210107c10 */ /* 0x000fe2000ff9e0ff */
[----:B0-----:R-:W-:-:S03]  /*30180*/  @!P1 IMAD.MOV.U32 R46, RZ, RZ, R18 ;  /* 0x000000ffff2e9224 */ /* 0x001fc600078e0012 */
[----:B------:R-:W-:Y:S01]  /*30190*/  IADD3.X R17, PT, PT, R17, UR50, RZ, P4, !PT ;  /* 0x0000003211117c10 */ /* 0x000fe2000a7fe4ff */
[----:B------:R-:W-:Y:S01]  /*301a0*/  STL [R1+0x450], R16 ;  /* 0x0004501001007387 */ /* 0x000fe20000100800 */
[----:B------:R-:W-:-:S03]  /*301b0*/  @!P1 IMAD.MOV.U32 R47, RZ, RZ, R19 ;  /* 0x000000ffff2f9224 */ /* 0x000fc600078e0013 */
[----:B------:R-:W-:Y:S04]  /*301c0*/  STL [R1+0x3bc], R18 ;  /* 0x0003bc1201007387 */ /* 0x000fe80000100800 */
[----:B------:R0:W-:Y:S04]  /*301d0*/  STL [R1+0x3b0], R21 ;  /* 0x0003b01501007387 */ /* 0x0001e80000100800 */
[----:B------:R1:W-:Y:S04]  /*301e0*/  STL [R1+0x3b8], R19 ;  /* 0x0003b81301007387 */ /* 0x0003e80000100800 */
[----:B------:R1:W-:Y:S04]  /*301f0*/  STL [R1+0x44c], R17 ;  /* 0x00044c1101007387 */ /* 0x0003e80000100800 */
[----:B0-----:R-:W4:Y:S04]  /*30200*/  LDL.LU R21, [R1+0x54c] ;  /* 0x00054c0001157983 */ /* 0x001f280000300800 */
[----:B------:R-:W4:Y:S04]  /*30210*/  LDL.LU R20, [R1+0x550] ;  /* 0x0005500001147983 */ /* 0x000f280000300800 */
[----:B------:R0:W4:Y:S04]  /*30220*/  @!P1 LDG.E.U8 R70, desc[UR20][R46.64] ;  /* 0x000000142e469981 */ /* 0x000128000c1e1100 */
[----:B-1----:R-:W4:Y:S04]  /*30230*/  LDL.LU R19, [R1+0x554] ;  /* 0x0005540001137983 */ /* 0x002f280000300800 */
[----:B------:R-:W4:Y:S01]  /*30240*/  LDL.LU R18, [R1+0x558] ;  /* 0x0005580001127983 */ /* 0x000f220000300800 */
[----:B0-----:R-:W-:-:S03]  /*30250*/  @!P2 IMAD.MOV.U32 R46, RZ, RZ, R16 ;  /* 0x000000ffff2ea224 */ /* 0x001fc600078e0010 */
[----:B------:R-:W4:Y:S01]  /*30260*/  LDL.LU R16, [R1+0x5d0] ;  /* 0x0005d00001107983 */ /* 0x000f220000300800 */
[----:B------:R-:W-:Y:S01]  /*30270*/  @!P2 IMAD.MOV.U32 R47, RZ, RZ, R17 ;  /* 0x000000ffff2fa224 */ /* 0x000fe200078e0011 */
[----:B--2---:R-:W-:-:S04]  /*30280*/  IADD3 R14, P6, PT, R14, UR18, RZ ;  /* 0x000000120e0e7c10 */ /* 0x004fc8000ffde0ff */
[----:B------:R-:W-:Y:S01]  /*30290*/  IADD3.X R15, PT, PT, R15, UR50, RZ, P6, !PT ;  /* 0x000000320f0f7c10 */ /* 0x000fe2000b7fe4ff */
[----:B------:R0:W-:Y:S01]  /*302a0*/  STL [R1+0x458], R14 ;  /* 0x0004580e01007387 */ /* 0x0001e20000100800 */
[----:B---3--:R-:W-:-:S04]  /*302b0*/  IADD3 R12, P5, PT, R12, UR18, RZ ;  /* 0x000000120c0c7c10 */ /* 0x008fc8000ffbe0ff */
[----:B------:R-:W-:Y:S02]  /*302c0*/  IADD3.X R13, PT, PT, R13, UR50, RZ, P5, !PT ;  /* 0x000000320d0d7c10 */ /* 0x000fe4000affe4ff */
[----:B------:R-:W-:-:S05]  /*302d0*/  IADD3 R10, P4, PT, R10, UR18, RZ ;  /* 0x000000120a0a7c10 */ /* 0x000fca000ff9e0ff */
[----:B------:R-:W-:Y:S04]  /*302e0*/  STL [R1+0x4d8], R10 ;  /* 0x0004d80a01007387 */ /* 0x000fe80000100800 */
[----:B------:R-:W-:Y:S04]  /*302f0*/  STL [R1+0x4d0], R12 ;  /* 0x0004d00c01007387 */ /* 0x000fe80000100800 */
[----:B------:R1:W-:Y:S04]  /*30300*/  STL [R1+0x454], R15 ;  /* 0x0004540f01007387 */ /* 0x0003e80000100800 */
[----:B------:R2:W-:Y:S04]  /*30310*/  STL [R1+0x4cc], R13 ;  /* 0x0004cc0d01007387 */ /* 0x0005e80000100800 */
[----:B------:R-:W3:Y:S01]  /*30320*/  LDL.LU R17, [R1+0x5cc] ;  /* 0x0005cc0001117983 */ /* 0x000ee20000300800 */
[----:B------:R-:W-:-:S02]  /*30330*/  PRMT R71, RZ, 0x7610, R71 ;  /* 0x00007610ff477816 */ /* 0x000fc40000000047 */
[----:B------:R-:W-:Y:S02]  /*30340*/  IADD3.X R11, PT, PT, R11, UR50, RZ, P4, !PT ;  /* 0x000000320b0b7c10 */ /* 0x000fe4000a7fe4ff */
[----:B------:R-:W-:Y:S02]  /*30350*/  PRMT R75, RZ, 0x7610, R75 ;  /* 0x00007610ff4b7816 */ /* 0x000fe4000000004b */
[----:B------:R0:W3:Y:S01]  /*30360*/  @!P2 LDG.E.U8 R71, desc[UR20][R46.64] ;  /* 0x000000142e47a981 */ /* 0x0000e2000c1e1100 */
[----:B------:R-:W-:-:S03]  /*30370*/  PRMT R76, RZ, 0x7610, R76 ;  /* 0x00007610ff4c7816 */ /* 0x000fc6000000004c */
[----:B------:R1:W-:Y:S01]  /*30380*/  STL [R1+0x4d4], R11 ;  /* 0x0004d40b01007387 */ /* 0x0003e20000100800 */
[----:B0-----:R-:W-:Y:S02]  /*30390*/  @!P1 IMAD.MOV.U32 R46, RZ, RZ, R14 ;  /* 0x000000ffff2e9224 */ /* 0x001fe400078e000e */
[----:B------:R-:W-:Y:S01]  /*303a0*/  @!P1 IMAD.MOV.U32 R47, RZ, RZ, R15 ;  /* 0x000000ffff2f9224 */ /* 0x000fe200078e000f */
[----:B------:R-:W3:Y:S04]  /*303b0*/  LDL.LU R14, [R1+0x5d8] ;  /* 0x0005d800010e7983 */ /* 0x000ee80000300800 */
[----:B------:R0:W3:Y:S04]  /*303c0*/  @!P1 LDG.E.U8 R75, desc[UR20][R46.64] ;  /* 0x000000142e4b9981 */ /* 0x0000e8000c1e1100 */
[----:B-1----:R-:W3:Y:S01]  /*303d0*/  LDL.LU R15, [R1+0x5d4] ;  /* 0x0005d400010f7983 */ /* 0x002ee20000300800 */
[----:B0-----:R-:W-:-:S02]  /*303e0*/  @!P2 IMAD.MOV.U32 R46, RZ, RZ, R12 ;  /* 0x000000ffff2ea224 */ /* 0x001fc400078e000c */
[----:B------:R-:W-:Y:S02]  /*303f0*/  @!P2 IMAD.MOV.U32 R47, RZ, RZ, R13 ;  /* 0x000000ffff2fa224 */ /* 0x000fe400078e000d */
[----:B--2---:R-:W2:Y:S04]  /*30400*/  LDL.LU R13, [R1+0x64c] ;  /* 0x00064c00010d7983 */ /* 0x004ea80000300800 */
[----:B------:R-:W2:Y:S04]  /*30410*/  LDL.LU R12, [R1+0x650] ;  /* 0x00065000010c7983 */ /* 0x000ea80000300800 */
[----:B------:R0:W2:Y:S02]  /*30420*/  @!P2 LDG.E.U8 R76, desc[UR20][R46.64] ;  /* 0x000000142e4ca981 */ /* 0x0000a4000c1e1100 */
[----:B0-----:R-:W-:-:S02]  /*30430*/  @!P1 IMAD.MOV.U32 R47, RZ, RZ, R11 ;  /* 0x000000ffff2f9224 */ /* 0x001fc400078e000b */
[----:B------:R-:W-:Y:S01]  /*30440*/  @!P1 IMAD.MOV.U32 R46, RZ, RZ, R10 ;  /* 0x000000ffff2e9224 */ /* 0x000fe200078e000a */
[----:B------:R-:W2:Y:S04]  /*30450*/  LDL.LU R11, [R1+0x654] ;  /* 0x00065400010b7983 */ /* 0x000ea80000300800 */
[----:B------:R-:W2:Y:S01]  /*30460*/  LDL.LU R10, [R1+0x658] ;  /* 0x00065800010a7983 */ /* 0x000ea20000300800 */
[----:B----4-:R-:W-:Y:S02]  /*30470*/  IADD3 R20, P6, PT, R20, UR18, RZ ;  /* 0x0000001214147c10 */ /* 0x010fe4000ffde0ff */
[----:B------:R-:W-:Y:S01]  /*30480*/  IADD3 R18, P5, PT, R18, UR18, RZ ;  /* 0x0000001212127c10 */ /* 0x000fe2000ffbe0ff */
[----:B------:R-:W4:Y:S01]  /*30490*/  LDL.LU R30, [R1+0x2a8] ;  /* 0x0002a800011e7983 */ /* 0x000f220000300800 */
[----:B------:R-:W-:-:S02]  /*304a0*/  IADD3 R16, P4, PT, R16, UR18, RZ ;  /* 0x0000001210107c10 */ /* 0x000fc4000ff9e0ff */
[----:B------:R-:W-:Y:S01]  /*304b0*/  IADD3.X R21, PT, PT, R21, UR50, RZ, P6, !PT ;  /* 0x0000003215157c10 */ /* 0x000fe2000b7fe4ff */
[----:B------:R-:W2:Y:S01]  /*304c0*/  LDL.LU R79, [R1+0x2a0] ;  /* 0x0002a000014f7983 */ /* 0x000ea20000300800 */
[----:B------:R-:W-:-:S03]  /*304d0*/  IADD3.X R19, PT, PT, R19, UR50, RZ, P5, !PT ;  /* 0x0000003213137c10 */ /* 0x000fc6000affe4ff */
[----:B------:R-:W-:Y:S04]  /*304e0*/  STL [R1+0x550], R20 ;  /* 0x0005501401007387 */ /* 0x000fe80000100800 */
[----:B------:R-:W-:Y:S04]  /*304f0*/  STL [R1+0x5d0], R16 ;  /* 0x0005d01001007387 */ /* 0x000fe80000100800 */
[----:B------:R-:W-:Y:S04]  /*30500*/  STL [R1+0x558], R18 ;  /* 0x0005581201007387 */ /* 0x000fe80000100800 */
[----:B------:R-:W-:Y:S04]  /*30510*/  STL [R1+0x54c], R21 ;  /* 0x00054c1501007387 */ /* 0x000fe80000100800 */
[----:B------:R-:W-:Y:S01]  /*30520*/  STL [R1+0x554], R19 ;  /* 0x0005541301007387 */ /* 0x000fe20000100800 */
[----:B---3--:R-:W-:-:S05]  /*30530*/  IADD3.X R17, PT, PT, R17, UR50, RZ, P4, !PT ;  /* 0x0000003211117c10 */ /* 0x008fca000a7fe4ff */
[----:B------:R0:W-:Y:S04]  /*30540*/  STL [R1+0x5cc], R17 ;  /* 0x0005cc1101007387 */ /* 0x0001e80000100800 */
[----:B------:R-:W3:Y:S04]  /*30550*/  LDL.LU R27, [R1+0x298] ;  /* 0x00029800011b7983 */ /* 0x000ee80000300800 */
[----:B------:R-:W3:Y:S04]  /*30560*/  LDL.LU R28, [R1+0x290] ;  /* 0x00029000011c7983 */ /* 0x000ee80000300800 */
[----:B------:R-:W3:Y:S01]  /*30570*/  LDL.LU R93, [R1+0x288] ;  /* 0x00028800015d7983 */ /* 0x000ee20000300800 */
[----:B------:R-:W-:-:S02]  /*30580*/  PRMT R77, RZ, 0x7610, R77 ;  /* 0x00007610ff4d7816 */ /* 0x000fc4000000004d */
[----:B------:R-:W-:-:S04]  /*30590*/  PRMT R81, RZ, 0x7610, R81 ;  /* 0x00007610ff517816 */ /* 0x000fc80000000051 */
[----:B------:R1:W3:Y:S01]  /*305a0*/  @!P1 LDG.E.U8 R77, desc[UR20][R46.64] ;  /* 0x000000142e4d9981 */ /* 0x0002e2000c1e1100 */
[----:B------:R-:W-:Y:S01]  /*305b0*/  PRMT R82, RZ, 0x7610, R82 ;  /* 0x00007610ff527816 */ /* 0x000fe20000000052 */
[----:B-1----:R-:W-:Y:S02]  /*305c0*/  @!P2 IMAD.MOV.U32 R46, RZ, RZ, R20 ;  /* 0x000000ffff2ea224 */ /* 0x002fe400078e0014 */
[----:B------:R-:W-:-:S05]  /*305d0*/  @!P2 IMAD.MOV.U32 R47, RZ, RZ, R21 ;  /* 0x000000ffff2fa224 */ /* 0x000fca00078e0015 */
[----:B------:R1:W3:Y:S02]  /*305e0*/  @!P2 LDG.E.U8 R81, desc[UR20][R46.64] ;  /* 0x000000142e51a981 */ /* 0x0002e4000c1e1100 */
[----:B-1----:R-:W-:Y:S02]  /*305f0*/  @!P1 IMAD.MOV.U32 R46, RZ, RZ, R18 ;  /* 0x000000ffff2e9224 */ /* 0x002fe400078e0012 */
[----:B------:R-:W-:-:S05]  /*30600*/  @!P1 IMAD.MOV.U32 R47, RZ, RZ, R19 ;  /* 0x000000ffff2f9224 */ /* 0x000fca00078e0013 */
[----:B------:R1:W3:Y:S01]  /*30610*/  @!P1 LDG.E.U8 R82, desc[UR20][R46.64] ;  /* 0x000000142e529981 */ /* 0x0002e2000c1e1100 */
[----:B------:R-:W-:Y:S01]  /*30620*/  IADD3 R14, P6, PT, R14, UR18, RZ ;  /* 0x000000120e0e7c10 */ /* 0x000fe2000ffde0ff */
[----:B-1----:R-:W-:Y:S02]  /*30630*/  @!P2 IMAD.MOV.U32 R47, RZ, RZ, R17 ;  /* 0x000000ffff2fa224 */ /* 0x002fe400078e0011 */
[----:B0-----:R-:W0:Y:S01]  /*30640*/  S2R R17, SR_TID.X ;  /* 0x0000000000117919 */ /* 0x001e220000002100 */
[----:B------:R-:W-:Y:S01]  /*30650*/  PRMT R83, RZ, 0x7610, R83 ;  /* 0x00007610ff537816 */ /* 0x000fe20000000053 */
[----:B------:R-:W-:Y:S01]  /*30660*/  @!P2 IMAD.MOV.U32 R46, RZ, RZ, R16 ;  /* 0x000000ffff2ea224 */ /* 0x000fe200078e0010 */
[----:B------:R-:W-:Y:S02]  /*30670*/  IADD3.X R15, PT, PT, R15, UR50, RZ, P6, !PT ;  /* 0x000000320f0f7c10 */ /* 0x000fe4000b7fe4ff */
[----:B--2---:R-:W-:Y:S02]  /*30680*/  IADD3 R12, P5, PT, R12, UR18, RZ ;  /* 0x000000120c0c7c10 */ /* 0x004fe4000ffbe0ff */
[----:B------:R1:W2:Y:S01]  /*30690*/  @!P2 LDG.E.U8 R83, desc[UR20][R46.64] ;  /* 0x000000142e53a981 */ /* 0x0002a2000c1e1100 */
[----:B------:R-:W-:-:S02]  /*306a0*/  PRMT R87, RZ, 0x7610, R87 ;  /* 0x00007610ff577816 */ /* 0x000fc40000000057 */
[----:B------:R-:W-:Y:S02]  /*306b0*/  IADD3.X R13, PT, PT, R13, UR50, RZ, P5, !PT ;  /* 0x000000320d0d7c10 */ /* 0x000fe4000affe4ff */
[----:B------:R-:W-:Y:S01]  /*306c0*/  IADD3 R10, P4, PT, R10, UR18, RZ ;  /* 0x000000120a0a7c10 */ /* 0x000fe2000ff9e0ff */
[----:B-1----:R-:W-:Y:S02]  /*306d0*/  @!P1 IMAD.MOV.U32 R46, RZ, RZ, R14 ;  /* 0x000000ffff2e9224 */ /* 0x002fe400078e000e */
[----:B------:R-:W-:Y:S01]  /*306e0*/  @!P1 IMAD.MOV.U32 R47, RZ, RZ, R15 ;  /* 0x000000ffff2f9224 */ /* 0x000fe200078e000f */
[----:B------:R-:W-:Y:S01]  /*306f0*/  PRMT R88, RZ, 0x7610, R88 ;  /* 0x00007610ff587816 */ /* 0x000fe20000000058 */
[----:B------:R-:W-:Y:S01]  /*30700*/  STL [R1+0x5d8], R14 ;  /* 0x0005d80e01007387 */ /* 0x000fe20000100800 */
[----:B------:R-:W-:-:S03]  /*30710*/  IADD3.X R11, PT, PT, R11, UR50, RZ, P4, !PT ;  /* 0x000000320b0b7c10 */ /* 0x000fc6000a7fe4ff */
[----:B------:R1:W2:Y:S04]  /*30720*/  @!P1 LDG.E.U8 R87, desc[UR20][R46.64] ;  /* 0x000000142e579981 */ /* 0x0002a8000c1e1100 */
[----:B------:R-:W-:Y:S04]  /*30730*/  STL [R1+0x658], R10 ;  /* 0x0006580a01007387 */ /* 0x000fe80000100800 */
[----:B------:R-:W-:Y:S01]  /*30740*/  STL [R1+0x650], R12 ;  /* 0x0006500c01007387 */ /* 0x000fe20000100800 */
[----:B-1----:R-:W-:Y:S02]  /*30750*/  @!P2 IMAD.MOV.U32 R46, RZ, RZ, R12 ;  /* 0x000000ffff2ea224 */ /* 0x002fe400078e000c */
[----:B------:R-:W-:Y:S01]  /*30760*/  @!P2 IMAD.MOV.U32 R47, RZ, RZ, R13 ;  /* 0x000000ffff2fa224 */ /* 0x000fe200078e000d */
[----:B------:R-:W-:Y:S01]  /*30770*/  STL [R1+0x5d4], R15 ;  /* 0x0005d40f01007387 */ /* 0x000fe20000100800 */
[----:B------:R-:W-:-:S03]  /*30780*/  PRMT R89, RZ, 0x7610, R89 ;  /* 0x00007610ff597816 */ /* 0x000fc60000000059 */
[----:B------:R-:W-:Y:S04]  /*30790*/  STL [R1+0x64c], R13 ;  /* 0x00064c0d01007387 */ /* 0x000fe80000100800 */
[----:B------:R1:W-:Y:S04]  /*307a0*/  STL [R1+0x654], R11 ;  /* 0x0006540b01007387 */ /* 0x0003e80000100800 */
[----:B------:R1:W2:Y:S04]  /*307b0*/  @!P2 LDG.E.U8 R88, desc[UR20][R46.64] ;  /* 0x000000142e58a981 */ /* 0x0002a8000c1e1100 */
[----:B------:R-:W2:Y:S01]  /*307c0*/  LDL.LU R29, [R1+0x280] ;  /* 0x00028000011d7983 */ /* 0x000ea20000300800 */
[----:B0-----:R-:W-:Y:S01]  /*307d0*/  LOP3.LUT R17, R17, 0x7f, RZ, 0xc0, !PT ;  /* 0x0000007f11117812 */ /* 0x001fe200078ec0ff */
[----:B-1----:R-:W-:-:S02]  /*307e0*/  @!P1 IMAD.MOV.U32 R47, RZ, RZ, R11 ;  /* 0x000000ffff2f9224 */ /* 0x002fc400078e000b */
[----:B------:R-:W2:Y:S01]  /*307f0*/  LDL.LU R11, [R1+0x278] ;  /* 0x00027800010b7983 */ /* 0x000ea20000300800 */
[----:B------:R-:W-:-:S03]  /*30800*/  @!P1 IMAD.MOV.U32 R46, RZ, RZ, R10 ;  /* 0x000000ffff2e9224 */ /* 0x000fc600078e000a */
[----:B------:R-:W2:Y:S04]  /*30810*/  LDL.LU R12, [R1+0x26c] ;  /* 0x00026c00010c7983 */ /* 0x000ea80000300800 */
[----:B------:R-:W2:Y:S04]  /*30820*/  LDL.LU R67, [R1+0x264] ;  /* 0x0002640001437983 */ /* 0x000ea80000300800 */
[----:B------:R-:W2:Y:S04]  /*30830*/  LDL.LU R68, [R1+0x25c] ;  /* 0x00025c0001447983 */ /* 0x000ea80000300800 */
[----:B------:R-:W2:Y:S04]  /*30840*/  LDL.LU R13, [R1+0x254] ;  /* 0x00025400010d7983 */ /* 0x000ea80000300800 */
[----:B------:R-:W2:Y:S04]  /*30850*/  LDL.LU R14, [R1+0x24c] ;  /* 0x00024c00010e7983 */ /* 0x000ea80000300800 */
[----:B------:R0:W2:Y:S04]  /*30860*/  @!P1 LDG.E.U8 R89, desc[UR20][R46.64] ;  /* 0x000000142e599981 */ /* 0x0000a8000c1e1100 */
[----:B------:R-:W2:Y:S04]  /*30870*/  LDL.LU R15, [R1+0x244] ;  /* 0x00024400010f7983 */ /* 0x000ea80000300800 */
[----:B------:R-:W2:Y:S01]  /*30880*/  LDL.LU R16, [R1+0x238] ;  /* 0x0002380001107983 */ /* 0x000ea20000300800 */
[----:B0-----:R-:W-:-:S03]  /*30890*/  LOP3.LUT R47, R17, 0x60, RZ, 0x3c, !PT ;  /* 0x00000060112f7812 */ /* 0x001fc600078e3cff */
[----:B------:R-:W2:Y:S04]  /*308a0*/  LDL.LU R18, [R1+0x230] ;  /* 0x0002300001127983 */ /* 0x000ea80000300800 */
[----:B------:R-:W2:Y:S04]  /*308b0*/  LDL.LU R72, [R1+0x228] ;  /* 0x0002280001487983 */ /* 0x000ea80000300800 */
[----:B------:R-:W2:Y:S04]  /*308c0*/  LDL.LU R73, [R1+0x220] ;  /* 0x0002200001497983 */ /* 0x000ea80000300800 */
[----:B------:R-:W2:Y:S04]  /*308d0*/  LDL.LU R19, [R1+0x218] ;  /* 0x0002180001137983 */ /* 0x000ea80000300800 */
[----:B----4-:R0:W-:Y:S04]  /*308e0*/  STS.U8 [R47+UR9+0xa300], R30 ;  /* 0x00a3001e2f007988 */ /* 0x0101e80008000009 */
[----:B------:R-:W4:Y:S04]  /*308f0*/  LDL.LU R20, [R1+0x200] ;  /* 0x0002000001147983 */ /* 0x000f280000300800 */
[----:B------:R1:W-:Y:S04]  /*30900*/  STS.U8 [R47+UR9+0xa700], R79 ;  /* 0x00a7004f2f007988 */ /* 0x0003e80008000009 */
[----:B0-----:R-:W4:Y:S04]  /*30910*/  LDL.LU R30, [R1+0x1d0] ;  /* 0x0001d000011e7983 */ /* 0x001f280000300800 */
[----:B-1----:R-:W4:Y:S04]  /*30920*/  LDL.LU R79, [R1+0x1a0] ;  /* 0x0001a000014f7983 */ /* 0x002f280000300800 */
[----:B------:R-:W4:Y:S04]  /*30930*/  LDL.LU R21, [R1+0x158] ;  /* 0x0001580001157983 */ /* 0x000f280000300800 */
[----:B------:R-:W4:Y:S04]  /*30940*/  LDL.LU R22, [R1+0x144] ;  /* 0x0001440001167983 */ /* 0x000f280000300800 */
[----:B------:R-:W4:Y:S04]  /*30950*/  LDL.LU R23, [R1+0x130] ;  /* 0x0001300001177983 */ /* 0x000f280000300800 */
[----:B------:R-:W4:Y:S04]  /*30960*/  LDL.LU R24, [R1+0xec4] ;  /* 0x000ec40001187983 */ /* 0x000f280000300800 */
[----:B---3--:R-:W-:Y:S04]  /*30970*/  STS.U8 [R47+UR9+0xab00], R27 ;  /* 0x00ab001b2f007988 */ /* 0x008fe80008000009 */
[----:B------:R-:W-:Y:S04]  /*30980*/  STS.U8 [R47+UR9+0xaf00], R28 ;  /* 0x00af001c2f007988 */ /* 0x000fe80008000009 */
[----:B------:R0:W-:Y:S04]  /*30990*/  STS.U8 [R47+UR9+0xb300], R93 ;  /* 0x00b3005d2f007988 */ /* 0x0001e80008000009 */
[----:B0-----:R-:W3:Y:S01]  /*309a0*/  LDL.LU R93, [R1+0xec0] ;  /* 0x000ec000015d7983 */ /* 0x001ee20000300800 */
[----:B------:R-:W-:-:S03]  /*309b0*/  LOP3.LUT R46, R17, 0x70, RZ, 0x3c, !PT ;  /* 0x00000070112e7812 */ /* 0x000fc600078e3cff */
[----:B------:R-:W3:Y:S04]  /*309c0*/  LDL.LU R74, [R1+0xeb8] ;  /* 0x000eb800014a7983 */ /* 0x000ee80000300800 */
[----:B------:R-:W3:Y:S04]  /*309d0*/  LDL.LU R78, [R1+0xeb4] ;  /* 0x000eb400014e7983 */ /* 0x000ee80000300800 */
[----:B------:R-:W3:Y:S04]  /*309e0*/  LDL.LU R25, [R1+0xeb0] ;  /* 0x000eb00001197983 */ /* 0x000ee80000300800 */
[----:B------:R-:W3:Y:S04]  /*309f0*/  LDL.LU R26, [R1+0xea4] ;  /* 0x000ea400011a7983 */ /* 0x000ee80000300800 */
[----:B------:R-:W3:Y:S04]  /*30a00*/  LDL.LU R27, [R1+0xe50] ;  /* 0x000e5000011b7983 */ /* 0x000ee80000300800 */
[----:B------:R-:W3:Y:S04]  /*30a10*/  LDL.LU R28, [R1+0x2c0] ;  /* 0x0002c000011c7983 */ /* 0x000ee80000300800 */
[----:B--2---:R0:W-:Y:S04]  /*30a20*/  STS.U8 [R47+UR9+0xb700], R29 ;  /* 0x00b7001d2f007988 */ /* 0x0041e80008000009 */
[----:B------:R-:W-:Y:S04]  /*30a30*/  STS.U8 [R47+UR9+0xbb00], R11 ;  /* 0x00bb000b2f007988 */ /* 0x000fe80008000009 */
[----:B------:R-:W-:Y:S04]  /*30a40*/  STS.U8 [R47+UR9+0xbf00], R12 ;  /* 0x00bf000c2f007988 */ /* 0x000fe80008000009 */
[----:B------:R-:W-:Y:S04]  /*30a50*/  STS.U8 [R47+UR9+0xc300], R67 ;  /* 0x00c300432f007988 */ /* 0x000fe80008000009 */
        /* <DEDUP_REMOVED lines=10> */
[----:B----4-:R-:W-:Y:S04]  /*30b00*/  STS.U8 [R47+UR9+0xeb00], R20 ;  /* 0x00eb00142f007988 */ /* 0x010fe80008000009 */
[----:B------:R0:W-:Y:S04]  /*30b10*/  STS.U8 [R47+UR9+0xef00], R30 ;  /* 0x00ef001e2f007988 */ /* 0x0001e80008000009 */
[----:B------:R1:W-:Y:S04]  /*30b20*/  STS.U8 [R47+UR9+0xf300], R79 ;  /* 0x00f3004f2f007988 */ /* 0x0003e80008000009 */
[----:B------:R-:W-:Y:S04]  /*30b30*/  STS.U8 [R47+UR9+0xf700], R21 ;  /* 0x00f700152f007988 */ /* 0x000fe80008000009 */
[----:B------:R-:W-:Y:S04]  /*30b40*/  STS.U8 [R47+UR9+0xfb00], R22 ;  /* 0x00fb00162f007988 */ /* 0x000fe80008000009 */
[----:B------:R-:W-:Y:S04]  /*30b50*/  STS.U8 [R47+UR9+0xff00], R23 ;  /* 0x00ff00172f007988 */ /* 0x000fe80008000009 */
[----:B0-----:R-:W4:Y:S04]  /*30b60*/  LDL.LU R30, [R1+0x29c] ;  /* 0x00029c00011e7983 */ /* 0x001f280000300800 */
[----:B------:R-:W-:Y:S04]  /*30b70*/  STS.U8 [R46+UR9+0x8380], R24 ;  /* 0x008380182e007988 */ /* 0x000fe80008000009 */
[----:B-1----:R-:W4:Y:S04]  /*30b80*/  LDL.LU R79, [R1+0x294] ;  /* 0x00029400014f7983 */ /* 0x002f280000300800 */
[----:B---3--:R0:W-:Y:S04]  /*30b90*/  STS.U8 [R46+UR9+0x8780], R93 ;  /* 0x0087805d2e007988 */ /* 0x0081e80008000009 */
[----:B0-----:R-:W3:Y:S04]  /*30ba0*/  LDL.LU R93, [R1+0x28c] ;  /* 0x00028c00015d7983 */ /* 0x001ee80000300800 */
        /* <DEDUP_REMOVED lines=18> */
[----:B------:R1:W-:Y:S04]  /*30cd0*/  STS.U8 [R46+UR9+0x8f80], R78 ;  /* 0x008f804e2e007988 */ /* 0x0003e80008000009 */
[----:B0-----:R-:W3:Y:S04]  /*30ce0*/  LDL.LU R74, [R1+0x14c] ;  /* 0x00014c00014a7983 */ /* 0x001ee80000300800 */
[----:B------:R0:W-:Y:S04]  /*30cf0*/  STS.U8 [R46+UR9+0x9380], R25 ;  /* 0x009380192e007988 */ /* 0x0001e80008000009 */
[----:B-1----:R-:W3:Y:S04]  /*30d00*/  LDL.LU R78, [R1+0x138] ;  /* 0x00013800014e7983 */ /* 0x002ee80000300800 */
[----:B------:R1:W-:Y:S04]  /*30d10*/  STS.U8 [R46+UR9+0x9780], R26 ;  /* 0x0097801a2e007988 */ /* 0x0003e80008000009 */
[----:B0-----:R-:W3:Y:S04]  /*30d20*/  LDL.LU R25, [R1+0x128] ;  /* 0x0001280001197983 */ /* 0x001ee80000300800 */
[----:B------:R-:W3:Y:S04]  /*30d30*/  LDL.LU R73, [R1+0xa0] ;  /* 0x0000a00001497983 */ /* 0x000ee80000300800 */
[----:B------:R0:W-:Y:S04]  /*30d40*/  STS.U8 [R46+UR9+0x9b80], R27 ;  /* 0x009b801b2e007988 */ /* 0x0001e80008000009 */
[----:B-1----:R-:W3:Y:S04]  /*30d50*/  LDL.LU R26, [R1+0x9c] ;  /* 0x00009c00011a7983 */ /* 0x002ee80000300800 */
[----:B------:R1:W-:Y:S04]  /*30d60*/  STS.U8 [R46+UR9+0x9f80], R28 ;  /* 0x009f801c2e007988 */ /* 0x0003e80008000009 */
[----:B0-----:R-:W3:Y:S04]  /*30d70*/  LDL.LU R27, [R1+0x88] ;  /* 0x00008800011b7983 */ /* 0x001ee80000300800 */
[----:B--2---:R0:W-:Y:S04]  /*30d80*/  STS.U8 [R46+UR9+0xa380], R29 ;  /* 0x00a3801d2e007988 */ /* 0x0041e80008000009 */
[----:B-1----:R-:W2:Y:S04]  /*30d90*/  LDL.LU R28, [R1+0x84] ;  /* 0x00008400011c7983 */ /* 0x002ea80000300800 */
[----:B0-----:R-:W2:Y:S04]  /*30da0*/  LDL.LU R29, [R1+0x60] ;  /* 0x00006000011d7983 */ /* 0x001ea80000300800 */
[----:B----4-:R0:W-:Y:S04]  /*30db0*/  STS.U8 [R46+UR9+0xa780], R30 ;  /* 0x00a7801e2e007988 */ /* 0x0101e80008000009 */
[----:B------:R1:W-:Y:S04]  /*30dc0*/  STS.U8 [R46+UR9+0xab80], R79 ;  /* 0x00ab804f2e007988 */ /* 0x0003e80008000009 */
[----:B0-----:R-:W4:Y:S04]  /*30dd0*/  LDL.LU R30, [R1+0x5c] ;  /* 0x00005c00011e7983 */ /* 0x001f280000300800 */
[----:B-1----:R-:W4:Y:S04]  /*30de0*/  LDL.LU R79, [R1+0x38] ;  /* 0x00003800014f7983 */ /* 0x002f280000300800 */
[----:B---3--:R0:W-:Y:S04]  /*30df0*/  STS.U8 [R46+UR9+0xaf80], R93 ;  /* 0x00af805d2e007988 */ /* 0x0081e80008000009 */
[----:B0-----:R-:W3:Y:S04]  /*30e00*/  LDL.LU R93, [R1+0x24] ;  /* 0x00002400015d7983 */ /* 0x001ee80000300800 */
[----:B------:R0:W-:Y:S04]  /*30e10*/  STS.U8 [R46+UR9+0xb380], R10 ;  /* 0x00b3800a2e007988 */ /* 0x0001e80008000009 */
[----:B------:R1:W-:Y:S04]  /*30e20*/  STS.U8 [R46+UR9+0xb780], R11 ;  /* 0x00b7800b2e007988 */ /* 0x0003e80008000009 */
[----:B------:R1:W-:Y:S04]  /*30e30*/  STS.U8 [R46+UR9+0xbb80], R12 ;  /* 0x00bb800c2e007988 */ /* 0x0003e80008000009 */
[----:B0-----:R-:W3:Y:S04]  /*30e40*/  LDL.LU R10, [R1+0x1058] ;  /* 0x00105800010a7983 */ /* 0x001ee80000300800 */
[----:B-1----:R-:W3:Y:S04]  /*30e50*/  LDL.LU R11, [R1+0x1054] ;  /* 0x00105400010b7983 */ /* 0x002ee80000300800 */
[----:B------:R-:W3:Y:S04]  /*30e60*/  LDL.LU R12, [R1+0x1050] ;  /* 0x00105000010c7983 */ /* 0x000ee80000300800 */
        /* <DEDUP_REMOVED lines=23> */
[----:B------:R0:W-:Y:S04]  /*30fe0*/  STS.U8 [R46+UR9+0xef80], R72 ;  /* 0x00ef80482e007988 */ /* 0x0001e80008000009 */
[----:B--2---:R-:W2:Y:S04]  /*30ff0*/  LDL.LU R18, [R1+0x80] ;  /* 0x0000800001127983 */ /* 0x004ea80000300800 */
        /* <DEDUP_REMOVED lines=18> */
[----:B----4-:R0:W-:Y:S04]  /*31120*/  STS.U8 [R17+UR9+0x16800], R30 ;  /* 0x0168001e11007988 */ /* 0x0101e80008000009 */
[----:B-1----:R-:W4:Y:S04]  /*31130*/  LDL.LU R29, [R1+0x1004] ;  /* 0x00100400011d7983 */ /* 0x002f280000300800 */
[----:B------:R1:W-:Y:S04]  /*31140*/  STS.U8 [R17+UR9+0x14c00], R79 ;  /* 0x014c004f11007988 */ /* 0x0003e80008000009 */
[----:B0-----:R-:W2:Y:S04]  /*31150*/  LDL.LU R30, [R1+0x1000] ;  /* 0x00100000011e7983 */ /* 0x001ea80000300800 */
[----:B-1----:R-:W2:Y:S04]  /*31160*/  LDL.LU R79, [R1+0xffc] ;  /* 0x000ffc00014f7983 */ /* 0x002ea80000300800 */
[----:B---3--:R0:W-:Y:S04]  /*31170*/  STS.U8 [R17+UR9+0x16c00], R93 ;  /* 0x016c005d11007988 */ /* 0x0081e80008000009 */
[----:B0-----:R-:W3:Y:S04]  /*31180*/  LDL.LU R93, [R1+0xff8] ;  /* 0x000ff800015d7983 */ /* 0x001ee80000300800 */
[----:B---3--:R0:W-:Y:S02]  /*31190*/  STS.U8 [R17+UR9+0x15000], R93 ;  /* 0x0150005d11007988 */ /* 0x0081e40008000009 */
[----:B0-----:R-:W0:Y:S02]  /*311a0*/  S2R R93, SR_TID.X ;  /* 0x00000000005d7919 */ /* 0x001e240000002100 */
[----:B0-----:R-:W-:-:S05]  /*311b0*/  LOP3.LUT R93, R93, 0x7f, RZ, 0xc0, !PT ;  /* 0x0000007f5d5d7812 */ /* 0x001fca00078ec0ff */
[----:B--2---:R0:W-:Y:S04]  /*311c0*/  STS.U8 [R93+UR9+0x17000], R79 ;  /* 0x0170004f5d007988 */ /* 0x0041e80008000009 */
[----:B------:R1:W-:Y:S04]  /*311d0*/  STS.U8 [R93+UR9+0x15400], R30 ;  /* 0x0154001e5d007988 */ /* 0x0003e80008000009 */
[----:B----4-:R2:W-:Y:S04]  /*311e0*/  STS.U8 [R93+UR9+0x17400], R29 ;  /* 0x0174001d5d007988 */ /* 0x0105e80008000009 */
[----:B0-----:R-:W3:Y:S04]  /*311f0*/  LDL.LU R79, [R1+0x1c] ;  /* 0x00001c00014f7983 */ /* 0x001ee80000300800 */
[----:B-1----:R-:W4:Y:S04]  /*31200*/  LDL.LU R30, [R1+0x94] ;  /* 0x00009400011e7983 */ /* 0x002f280000300800 */
[----:B--2---:R-:W2:Y:S04]  /*31210*/  LDL.LU R29, [R1+0x98] ;  /* 0x00009800011d7983 */ /* 0x004ea80000300800 */
[----:B------:R-:W-:Y:S04]  /*31220*/  STS.U8 [R93+UR9+0x15800], R28 ;  /* 0x0158001c5d007988 */ /* 0x000fe80008000009 */
[----:B------:R0:W-:Y:S04]  /*31230*/  STS.U8 [R93+UR9+0x17800], R27 ;  /* 0x0178001b5d007988 */ /* 0x0001e80008000009 */
[----:B------:R1:W-:Y:S04]  /*31240*/  STS.U8 [R93+UR9+0x15c00], R26 ;  /* 0x015c001a5d007988 */ /* 0x0003e80008000009 */
[----:B0-----:R-:W3:Y:S04]  /*31250*/  LDL.LU R27, [R1+0x54] ;  /* 0x00005400011b7983 */ /* 0x001ee80000300800 */
[----:B-1----:R-:W3:Y:S01]  /*31260*/  LDL.LU R26, [R1+0x58] ;  /* 0x00005800011a7983 */ /* 0x002ee20000300800 */
[----:B------:R-:W-:-:S03]  /*31270*/  LOP3.LUT R17, R17, 0x10, RZ, 0x3c, !PT ;  /* 0x0000001011117812 */ /* 0x000fc600078e3cff */
[----:B------:R-:W-:Y:S04]  /*31280*/  STS.U8 [R93+UR9+0x17c00], R25 ;  /* 0x017c00195d007988 */ /* 0x000fe80008000009 */
[----:B--2---:R-:W-:Y:S04]  /*31290*/  STS.U8 [R17+UR9+0x14080], R29 ;  /* 0x0140801d11007988 */ /* 0x004fe80008000009 */
[----:B----4-:R-:W-:Y:S04]  /*312a0*/  STS.U8 [R17+UR9+0x16080], R30 ;  /* 0x0160801e11007988 */ /* 0x010fe80008000009 */
[----:B------:R0:W-:Y:S04]  /*312b0*/  STS.U8 [R17+UR9+0x14480], R18 ;  /* 0x0144801211007988 */ /* 0x0001e80008000009 */
[----:B------:R1:W-:Y:S04]  /*312c0*/  STS.U8 [R17+UR9+0x16480], R72 ;  /* 0x0164804811007988 */ /* 0x0003e80008000009 */
[----:B0-----:R-:W2:Y:S04]  /*312d0*/  LDL.LU R18, [R1+0x90] ;  /* 0x0000900001127983 */ /* 0x001ea80000300800 */
[----:B-1----:R-:W4:Y:S04]  /*312e0*/  LDL.LU R72, [R1+0x8c] ;  /* 0x00008c0001487983 */ /* 0x002f280000300800 */
[----:B------:R-:W4:Y:S04]  /*312f0*/  LDL.LU R28, [R1+0x70] ;  /* 0x00007000011c7983 */ /* 0x000f280000300800 */
[----:B---3--:R-:W-:Y:S04]  /*31300*/  STS.U8 [R17+UR9+0x14880], R26 ;  /* 0x0148801a11007988 */ /* 0x008fe80008000009 */
[----:B------:R-:W3:Y:S04]  /*31310*/  LDL.LU R29, [R1+0x6c] ;  /* 0x00006c00011d7983 */ /* 0x000ee80000300800 */
[----:B------:R-:W-:Y:S04]  /*31320*/  STS.U8 [R17+UR9+0x16880], R27 ;  /* 0x0168801b11007988 */ /* 0x000fe80008000009 */
[----:B------:R-:W3:Y:S04]  /*31330*/  LDL.LU R30, [R1+0x50] ;  /* 0x00005000011e7983 */ /* 0x000ee80000300800 */
[----:B------:R0:W-:Y:S04]  /*31340*/  STS.U8 [R17+UR9+0x14c80], R73 ;  /* 0x014c804911007988 */ /* 0x0001e80008000009 */
[----:B0-----:R-:W3:Y:S01]  /*31350*/  LDL.LU R73, [R1+0x4c] ;  /* 0x00004c0001497983 */ /* 0x001ee20000300800 */
[----:B------:R-:W0:Y:S03]  /*31360*/  S2R R27, SR_TID.X ;  /* 0x00000000001b7919 */ /* 0x000e260000002100 */
[----:B------:R1:W-:Y:S04]  /*31370*/  STS.U8 [R17+UR9+0x16c80], R79 ;  /* 0x016c804f11007988 */ /* 0x0003e80008000009 */
[----:B------:R0:W-:Y:S04]  /*31380*/  STS.U8 [R17+UR9+0x15080], R78 ;  /* 0x0150804e11007988 */ /* 0x0001e80008000009 */
[----:B------:R-:W3:Y:S04]  /*31390*/  LDL.LU R25, [R1+0x44] ;  /* 0x0000440001197983 */ /* 0x000ee80000300800 */
[----:B------:R0:W-:Y:S04]  /*313a0*/  STS.U8 [R17+UR9+0x17080], R74 ;  /* 0x0170804a11007988 */ /* 0x0001e80008000009 */
[----:B------:R-:W3:Y:S04]  /*313b0*/  LDL.LU R26, [R1+0x10] ;  /* 0x00001000011a7983 */ /* 0x000ee80000300800 */
[----:B------:R0:W-:Y:S04]  /*313c0*/  STS.U8 [R17+UR9+0x15480], R24 ;  /* 0x0154801811007988 */ /* 0x0001e80008000009 */
[----:B-1----:R-:W3:Y:S01]  /*313d0*/  LDL.LU R79, [R1+0xc] ;  /* 0x00000c00014f7983 */ /* 0x002ee20000300800 */
[----:B0-----:R-:W-:-:S03]  /*313e0*/  LOP3.LUT R27, R27, 0x7f, RZ, 0xc0, !PT ;  /* 0x0000007f1b1b7812 */ /* 0x001fc600078ec0ff */
[----:B------:R0:W-:Y:S04]  /*313f0*/  STS.U8 [R17+UR9+0x17480], R23 ;  /* 0x0174801711007988 */ /* 0x0001e80008000009 */
[----:B------:R-:W3:Y:S04]  /*31400*/  LDL.LU R78, [R1+0x48] ;  /* 0x00004800014e7983 */ /* 0x000ee80000300800 */
[----:B------:R-:W-:Y:S04]  /*31410*/  STS.U8 [R17+UR9+0x15880], R22 ;  /* 0x0158801611007988 */ /* 0x000fe80008000009 */
[----:B------:R-:W3:Y:S04]  /*31420*/  LDL.LU R74, [R1+0x64] ;  /* 0x00006400014a7983 */ /* 0x000ee80000300800 */
[----:B------:R1:W-:Y:S04]  /*31430*/  STS.U8 [R17+UR9+0x17880], R21 ;  /* 0x0178801511007988 */ /* 0x0003e80008000009 */
[----:B------:R-:W3:Y:S04]  /*31440*/  LDL.LU R24, [R1+0x68] ;  /* 0x0000680001187983 */ /* 0x000ee80000300800 */
[----:B0-----:R-:W3:Y:S01]  /*31450*/  LDL.LU R23, [R1+0x78] ;  /* 0x0000780001177983 */ /* 0x001ee20000300800 */
[----:B-1----:R-:W-:-:S03]  /*31460*/  LOP3.LUT R21, R27, 0x20, RZ, 0x3c, !PT ;  /* 0x000000201b157812 */ /* 0x002fc600078e3cff */
[----:B------:R-:W3:Y:S04]  /*31470*/  LDL.LU R22, [R1+0x7c] ;  /* 0x00007c0001167983 */ /* 0x000ee80000300800 */
[----:B------:R0:W-:Y:S04]  /*31480*/  STS.U8 [R17+UR9+0x15c80], R20 ;  /* 0x015c801411007988 */ /* 0x0001e80008000009 */
[----:B------:R1:W-:Y:S04]  /*31490*/  STS.U8 [R17+UR9+0x17c80], R19 ;  /* 0x017c801311007988 */ /* 0x0003e80008000009 */
[----:B0-----:R-:W3:Y:S04]  /*314a0*/  LDL.LU R20, [R1+0x14] ;  /* 0x0000140001147983 */ /* 0x001ee80000300800 */
[----:B-1----:R-:W3:Y:S04]  /*314b0*/  LDL.LU R17, [R1+0xff4] ;  /* 0x000ff40001117983 */ /* 0x002ee80000300800 */
[----:B------:R-:W3:Y:S04]  /*314c0*/  LDL.LU R19, [R1+0x18] ;  /* 0x0000180001137983 */ /* 0x000ee80000300800 */
[----:B--2---:R0:W-:Y:S04]  /*314d0*/  STS.U8 [R21+UR9+0x14100], R18 ;  /* 0x0141001215007988 */ /* 0x0041e80008000009 */
[----:B----4-:R1:W-:Y:S04]  /*314e0*/  STS.U8 [R21+UR9+0x16100], R72 ;  /* 0x0161004815007988 */ /* 0x0103e80008000009 */
[----:B------:R2:W-:Y:S04]  /*314f0*/  STS.U8 [R21+UR9+0x14500], R28 ;  /* 0x0145001c15007988 */ /* 0x0005e80008000009 */
[----:B0-----:R-:W4:Y:S04]  /*31500*/  LDL.LU R18, [R1+0xff0] ;  /* 0x000ff00001127983 */ /* 0x001f280000300800 */
[----:B-1----:R-:W4:Y:S04]  /*31510*/  LDL.LU R72, [R1+0xfec] ;  /* 0x000fec0001487983 */ /* 0x002f280000300800 */
[----:B---3--:R0:W-:Y:S04]  /*31520*/  STS.U8 [R21+UR9+0x16500], R29 ;  /* 0x0165001d15007988 */ /* 0x0081e80008000009 */
[----:B--2---:R-:W2:Y:S04]  /*31530*/  LDL.LU R28, [R1+0x40] ;  /* 0x00004000011c7983 */ /* 0x004ea80000300800 */
[----:B------:R1:W-:Y:S04]  /*31540*/  STS.U8 [R21+UR9+0x14900], R30 ;  /* 0x0149001e15007988 */ /* 0x0003e80008000009 */
[----:B0-----:R-:W3:Y:S04]  /*31550*/  LDL.LU R29, [R1+0x3c] ;  /* 0x00003c00011d7983 */ /* 0x001ee80000300800 */
[----:B-1----:R-:W2:Y:S04]  /*31560*/  LDL.LU R30, [R1+0x34] ;  /* 0x00003400011e7983 */ /* 0x002ea80000300800 */
[----:B------:R0:W-:Y:S04]  /*31570*/  STS.U8 [R21+UR9+0x16900], R73 ;  /* 0x0169004915007988 */ /* 0x0001e80008000009 */
[----:B0-----:R-:W2:Y:S01]  /*31580*/  LDL.LU R73, [R1+0xfe8] ;  /* 0x000fe80001497983 */ /* 0x001ea20000300800 */
[----:B------:R-:W-:-:S03]  /*31590*/  LOP3.LUT R27, R27, 0x30, RZ, 0x3c, !PT ;  /* 0x000000301b1b7812 */ /* 0x000fc600078e3cff */
        /* <DEDUP_REMOVED lines=20> */
[----:B0-----:R-:W-:-:S03]  /*316e0*/  LOP3.LUT R79, R93, 0x40, RZ, 0x3c, !PT ;  /* 0x000000405d4f7812 */ /* 0x001fc600078e3cff */
        /* <DEDUP_REMOVED lines=9> */
[----:B------:R0:W-:Y:S04]  /*31780*/  STS.U8 [R79+UR9+0x16600], R6 ;  /* 0x016600064f007988 */ /* 0x0001e80008000009 */
[----:B------:R1:W-:Y:S04]  /*31790*/  STS.U8 [R79+UR9+0x14a00], R5 ;  /* 0x014a00054f007988 */ /* 0x0003e80008000009 */
[----:B0-----:R-:W2:Y:S04]  /*317a0*/  LDL.LU R6, [R1+0xfe4] ;  /* 0x000fe40001067983 */ /* 0x001ea80000300800 */
[----:B-1----:R-:W3:Y:S04]  /*317b0*/  LDL.LU R5, [R1+0xfe0] ;  /* 0x000fe00001057983 */ /* 0x002ee80000300800 */
[----:B------:R0:W-:Y:S04]  /*317c0*/  STS.U8 [R79+UR9+0x16a00], R4 ;  /* 0x016a00044f007988 */ /* 0x0001e80008000009 */
[----:B------:R1:W-:Y:S04]  /*317d0*/  STS.U8 [R79+UR9+0x14e00], R3 ;  /* 0x014e00034f007988 */ /* 0x0003e80008000009 */
[----:B------:R4:W-:Y:S01]  /*317e0*/  STS.U8 [R79+UR9+0x16e00], R0 ;  /* 0x016e00004f007988 */ /* 0x0009e20008000009 */
[----:B------:R-:W-:-:S03]  /*317f0*/  LOP3.LUT R93, R93, 0x50, RZ, 0x3c, !PT ;  /* 0x000000505d5d7812 */ /* 0x000fc600078e3cff */
[----:B------:R-:W-:Y:S04]  /*31800*/  STS.U8 [R79+UR9+0x15200], R66 ;  /* 0x015200424f007988 */ /* 0x000fe80008000009 */
[----:B------:R-:W-:Y:S04]  /*31810*/  STS.U8 [R79+UR9+0x17200], R48 ;  /* 0x017200304f007988 */ /* 0x000fe80008000009 */
[----:B------:R-:W-:Y:S04]  /*31820*/  STS.U8 [R79+UR9+0x15600], R31 ;  /* 0x0156001f4f007988 */ /* 0x000fe80008000009 */
[----:B------:R-:W-:Y:S04]  /*31830*/  STS.U8 [R79+UR9+0x17600], R32 ;  /* 0x017600204f007988 */ /* 0x000fe80008000009 */
[----:B------:R-:W-:Y:S04]  /*31840*/  STS.U8 [R79+UR9+0x15a00], R33 ;  /* 0x015a00214f007988 */ /* 0x000fe80008000009 */
[----:B------:R-:W-:Y:S04]  /*31850*/  STS.U8 [R79+UR9+0x17a00], R34 ;  /* 0x017a00224f007988 */ /* 0x000fe80008000009 */
[----:B0-----:R0:W5:Y:S04]  /*31860*/  LDL.LU R4, [R1+0xfdc] ;  /* 0x000fdc0001047983 */ /* 0x0011680000300800 */
[----:B------:R-:W-:Y:S04]  /*31870*/  STS.U8 [R79+UR9+0x15e00], R35 ;  /* 0x015e00234f007988 */ /* 0x000fe80008000009 */
[----:B-1----:R0:W5:Y:S04]  /*31880*/  LDL.LU R3, [R1+0xfd8] ;  /* 0x000fd80001037983 */ /* 0x0021680000300800 */
[----:B------:R-:W-:Y:S04]  /*31890*/  STS.U8 [R79+UR9+0x17e00], R36 ;  /* 0x017e00244f007988 */ /* 0x000fe80008000009 */
[----:B----4-:R0:W5:Y:S04]  /*318a0*/  LDL.LU R0, [R1+0xfd4] ;  /* 0x000fd40001007983 */ /* 0x0101680000300800 */
[----:B------:R1:W-:Y:S04]  /*318b0*/  STS.U8 [R93+UR9+0x14280], R2 ;  /* 0x014280025d007988 */ /* 0x0003e80008000009 */
[----:B-1----:R0:W5:Y:S04]  /*318c0*/  LDL.LU R2, [R1+0xfd0] ;  /* 0x000fd00001027983 */ /* 0x0021680000300800 */
[----:B------:R0:W-:Y:S04]  /*318d0*/  STS.U8 [R93+UR9+0x16280], R92 ;  /* 0x0162805c5d007988 */ /* 0x0001e80008000009 */
        /* <DEDUP_REMOVED lines=29> */
[----:B------:R0:W-:Y:S01]  /*31ab0*/  STS.U8 [R47+UR9+0x15f00], R63 ;  /* 0x015f003f2f007988 */ /* 0x0001e20008000009 */
[----:B------:R-:W-:Y:S01]  /*31ac0*/  ULEA UR11, UR19, UR9, 0x3 ;  /* 0x00000009130b7291 */ /* 0x000fe2000f8e18ff */
[----:B------:R-:W-:-:S03]  /*31ad0*/  UMOV UR4, UR5 ;  /* 0x0000000500047c82 */ /* 0x000fc60008000000 */
[----:B------:R-:W-:Y:S01]  /*31ae0*/  UIADD3 UR11, UPT, UPT, UR11, 0x18000, URZ ;  /* 0x000180000b0b7890 */ /* 0x000fe2000fffe0ff */
[----:B--2---:R0:W-:Y:S04]  /*31af0*/  STS.U8 [R46+UR9+0x15f80], R6 ;  /* 0x015f80062e007988 */ /* 0x0041e80008000009 */
[----:B---3--:R0:W-:Y:S04]  /*31b00*/  STS.U8 [R46+UR9+0x17f80], R5 ;  /* 0x017f80052e007988 */ /* 0x0081e80008000009 */
        /* <DEDUP_REMOVED lines=14> */
[----:B------:R1:W-:Y:S06]  /*31bf0*/  MEMBAR.ALL.CTA ;  /* 0x0000000000007992 */ /* 0x0003ec0000008000 */
[----:B-1----:R-:W1:Y:S02]  /*31c00*/  FENCE.VIEW.ASYNC.S ;  /* 0x00000000000073c6 */ /* 0x002e640000000000 */
[----:B-1----:R-:W-:Y:S06]  /*31c10*/  BAR.SYNC.DEFER_BLOCKING 0x0 ;  /* 0x0000000000007b1d */ /* 0x002fec0000010000 */
[----:B------:R-:W-:Y:S05]  /*31c20*/  @P0 BRA `(.L_x_9) ;  /* 0x00000000007c0947 */ /* 0x000fea0003800000 */
[----:B------:R-:W-:Y:S01]  /*31c30*/  UMOV UR13, 0x40004040 ;  /* 0x40004040000d7882 */ /* 0x000fe20000000000 */
[----:B------:R-:W-:Y:S01]  /*31c40*/  UMOV UR15, 0x40004040 ;  /* 0x40004040000f7882 */ /* 0x000fe20000000000 */
[----:B------:R-:W-:Y:S01]  /*31c50*/  UMOV UR16, 0x0 ;  /* 0x0000000000107882 */ /* 0x000fe20000000000 */
[----:B------:R-:W-:Y:S01]  /*31c60*/  UMOV UR17, 0x8108010 ;  /* 0x0810801000117882 */ /* 0x000fe20000000000 */
[----:B------:R-:W-:Y:S01]  /*31c70*/  UMOV UR52, 0x0 ;  /* 0x0000000000347882 */ /* 0x000fe20000000000 */
[----:B------:R-:W-:Y:S01]  /*31c80*/  UMOV UR53, 0x8108010 ;  /* 0x0810801000357882 */ /* 0x000fe20000000000 */
        /* <DEDUP_REMOVED lines=14> */
[----:B------:R-:W-:Y:S01]  /*31d70*/  UMOV UR6, UR11 ;  /* 0x0000000b00067c82 */ /* 0x000fe20008000000 */
[----:B------:R-:W-:Y:S01]  /*31d80*/  UMOV UR7, URZ ;  /* 0x000000ff00077c82 */ /* 0x000fe20008000000 */
[----:B------:R1:W-:Y:S01]  /*31d90*/  UTCQMMA gdesc[UR34], gdesc[UR36], tmem[UR8], tmem[UR58], idesc[UR59], UPT ;  /* 0x00ff3a24220075ea */ /* 0x0003e2000b800308 */
[----:B------:R-:W-:Y:S01]  /*31da0*/  UMOV UR64, 0x0 ;  /* 0x0000000000407882 */ /* 0x000fe20000000000 */
[----:B------:R-:W-:Y:S01]  /*31db0*/  UMOV UR65, 0x8108010 ;  /* 0x0810801000417882 */ /* 0x000fe20000000000 */
[----:B------:R1:W-:Y:S01]  /*31dc0*/  UTCQMMA gdesc[UR38], gdesc[UR40], tmem[UR8], tmem[UR60], idesc[UR61], UPT ;  /* 0x00ff3c28260075ea */ /* 0x0003e2000b800308 */
[----:B------:R-:W-:Y:S01]  /*31dd0*/  UMOV UR5, UR6 ;  /* 0x0000000600057c82 */ /* 0x000fe20008000000 */
[----:B------:R1:W-:Y:S01]  /*31de0*/  UTCQMMA gdesc[UR42], gdesc[UR44], tmem[UR8], tmem[UR62], idesc[UR63], UPT ;  /* 0x00ff3e2c2a0075ea */ /* 0x0003e2000b800308 */
[----:B------:R1:W-:Y:S01]  /*31df0*/  UTCQMMA gdesc[UR46], gdesc[UR48], tmem[UR8], tmem[UR64], idesc[UR65], UPT ;  /* 0x00ff40302e0075ea */ /* 0x0003e2000b800308 */
[----:B------:R1:W-:Y:S01]  /*31e00*/  UTCBAR [UR5], URZ ;  /* 0x000000ff050073e9 */ /* 0x0003e200080000ff */
[----:B------:R-:W-:Y:S01]  /*31e10*/  NOP ;  /* 0x0000000000007918 */ /* 0x000fe20000000000 */
.L_x_9:
[----:B0-----:R-:W2:Y:S04]  /*31e20*/  LDL R6, [R1+0xecc] ;  /* 0x000ecc0001067983 */ /* 0x001ea80000100800 */
[----:B------:R-:W2:Y:S01]  /*31e30*/  LDL.LU R5, [R1+0xebc] ;  /* 0x000ebc0001057983 */ /* 0x000ea20000300800 */
[----:B------:R-:W-:-:S04]  /*31e40*/  UIADD3 UR19, UPT, UPT, UR19, 0x1, URZ ;  /* 0x0000000113137890 */ /* 0x000fc8000fffe0ff */
[----:B------:R-:W-:-:S04]  /*31e50*/  UISETP.GT.AND UP1, UPT, UR19, 0x1, UPT ;  /* 0x000000011300788c */ /* 0x000fc8000bf24270 */
[----:B-1----:R-:W-:Y:S02]  /*31e60*/  USEL UR5, URZ, 0x1, !UP1 ;  /* 0x00000001ff057887 */ /* 0x002fe4000c800000 */
[----:B------:R-:W-:Y:S02]  /*31e70*/  USEL UR19, UR19, URZ, !UP1 ;  /* 0x000000ff13137287 */ /* 0x000fe4000c800000 */
[----:B------:R-:W-:Y:S01]  /*31e80*/  ULOP3.LUT UR5, UR4, UR5, URZ, 0x3c, !UPT ;  /* 0x0000000504057292 */ /* 0x000fe2000f8e3cff */
[----:B--2---:R-:W-:Y:S02]  /*31e90*/  ISETP.NE.U32.AND P1, PT, R5, R6, PT ;  /* 0x000000060500720c */ /* 0x004fe40003f25070 */
[----:B------:R-:W2:Y:S01]  /*31ea0*/  LDL.LU R5, [R1+0xec8] ;  /* 0x000ec80001057983 */ /* 0x000ea20000300800 */
[----:B------:R-:W-:-:S03]  /*31eb0*/  IMAD.U32 R6, RZ, RZ, UR4 ;  /* 0x00000004ff067e24 */ /* 0x000fc6000f8e00ff */
[----:B--2---:R0:W-:Y:S07]  /*31ec0*/  STL [R1+0xebc], R5 ;  /* 0x000ebc0501007387 */ /* 0x0041ee0000100800 */
[----:B------:R-:W-:Y:S05]  /*31ed0*/  @P1 BRA `(.L_x_10) ;  /* 0xfffffea400d41947 */ /* 0x000fea000383ffff */
.L_x_7:
[----:B0-----:R-:W2:Y:S01]  /*31ee0*/  LDL R5, [R1+0x23c] ;  /* 0x00023c0001057983 */ /* 0x001ea20000100800 */
[----:B------:R-:W0:Y:S01]  /*31ef0*/  LDC R7, c[0x0][0x3a0] ;  /* 0x0000e800ff077b82 */ /* 0x000e220000000800 */
[----:B------:R-:W2:Y:S01]  /*31f00*/  LDCU UR6, c[0x0][0x3b8] ;  /* 0x00007700ff0677ac */ /* 0x000ea20008000800 */
[----:B------:R-:W1:Y:S01]  /*31f10*/  LDCU UR5, c[0x0][0x3b4] ;  /* 0x00007680ff0577ac */ /* 0x000e620008000800 */
[----:B------:R-:W3:Y:S01]  /*31f20*/  LDCU.128 UR12, c[0x0][0x390] ;  /* 0x00007200ff0c77ac */ /* 0x000ee20008000c00 */
[----:B0-----:R-:W-:-:S05]  /*31f30*/  VIADD R7, R7, 0xff ;  /* 0x000000ff07077836 */ /* 0x001fca0000000000 */
[----:B------:R-:W-:Y:S01]  /*31f40*/  ISETP.GE.AND P0, PT, R7, 0x100, PT ;  /* 0x000001000700780c */ /* 0x000fe20003f06270 */
[----:B--2---:R-:W-:-:S12]  /*31f50*/  IMAD R69, R5, UR6, RZ ;  /* 0x0000000605457c24 */ /* 0x004fd8000f8e02ff */
[----:B-1-3--:R-:W-:Y:S05]  /*31f60*/  @!P0 BRA `(.L_x_11) ;  /* 0x0000000000108947 */ /* 0x00afea0003800000 */
[----:B------:R-:W-:-:S06]  /*31f70*/  USHF.L.U32 UR4, UR4, 0x1f, URZ ;  /* 0x0000001f04047899 */ /* 0x000fcc00080006ff */
[----:B-----5:R-:W-:-:S04]  /*31f80*/  IMAD.U32 R0, RZ, RZ, UR4 ;  /* 0x00000004ff007e24 */ /* 0x020fc8000f8e00ff */
[----:B------:R-:W0:Y:S02]  /*31f90*/  SYNCS.PHASECHK.TRANS64.TRYWAIT P0, [UR11], R0 ;  /* 0x00000000ff0075a7 */ /* 0x000e24000800110b */
[----:B0-----:R-:W-:Y:S05]  /*31fa0*/  @!P0 BRA `(.L_x_12) ;  /* 0x0000002000808947 */ /* 0x001fea0003800000 */
.L_x_11:
[----:B------:R-:W-:Y:S06]  /*31fb0*/  BAR.SYNC.DEFER_BLOCKING 0x0 ;  /* 0x0000000000007b1d */ /* 0x000fec0000010000 */
[----:B-----5:R-:W2:Y:S04]  /*31fc0*/  LDL.LU R2, [R1+0xed0] ;  /* 0x000ed00001027983 */ /* 0x020ea80000300800 */
[----:B------:R-:W3:Y:S04]  /*31fd0*/  LDL.LU R73, [R1+0xed8] ;  /* 0x000ed80001497983 */ /* 0x000ee80000300800 */
[----:B------:R-:W4:Y:S04]  /*31fe0*/  LDL.LU R72, [R1+0xed4] ;  /* 0x000ed40001487983 */ /* 0x000f280000300800 */
[----:B------:R-:W4:Y:S04]  /*31ff0*/  LDL.LU R70, [R1+0xedc] ;  /* 0x000edc0001467983 */ /* 0x000f280000300800 */
[----:B------:R-:W4:Y:S01]  /*32000*/  LDL.LU R68, [R1+0x23c] ;  /* 0x00023c0001447983 */ /* 0x000f220000300800 */
[----:B------:R-:W0:Y:S01]  /*32010*/  @!P3 SYNCS.CCTL.IV [UR9+0x18000] ;  /* 0x01800000ff00b9b1 */ /* 0x000e220008000009 */
[----:B------:R-:W-:Y:S01]  /*32020*/  VIADD R74, R69, UR6 ;  /* 0x00000006454a7c36 */ /* 0x000fe20008000000 */
[----:B0-----:R-:W-:Y:S03]  /*32030*/  BAR.SYNC.DEFER_BLOCKING 0x0 ;  /* 0x0000000000007b1d */ /* 0x001fe60000010000 */
[----:B------:R-:W-:-:S04]  /*32040*/  VIADD R3, R74, UR6 ;  /* 0x000000064a037c36 */ /* 0x000fc80008000000 */
[----:B------:R-:W-:Y:S01]  /*32050*/  VIADD R71, R3, UR6 ;  /* 0x0000000603477c36 */ /* 0x000fe20008000000 */
[----:B------:R-:W0:Y:S01]  /*32060*/  LDTM.x64 R4, tmem[UR10] ;  /* 0x0000000a000479ee */ /* 0x000e220008340000 */
[----:B------:R-:W1:Y:S01]  /*32070*/  @!P3 SYNCS.CCTL.IV [UR9+0x18008] ;  /* 0x01800800ff00b9b1 */ /* 0x000e620008000009 */
[----:B------:R-:W-:Y:S01]  /*32080*/  NOP ;  /* 0x0000000000007918 */ /* 0x000fe20000000000 */
[----:B0-----:R0:W-:Y:S04]  /*32090*/  STL [R1+0xfd4], R66 ;  /* 0x000fd44201007387 */ /* 0x0011e80000100800 */
[----:B------:R1:W-:Y:S04]  /*320a0*/  STL [R1+0xfd0], R67 ;  /* 0x000fd04301007387 */ /* 0x0003e80000100800 */
[----:B0-----:R-:W4:Y:S04]  /*320b0*/  LDL.LU R66, [R1+0xee0] ;  /* 0x000ee00001427983 */ /* 0x001f280000300800 */
[----:B-1----:R-:W4:Y:S04]  /*320c0*/  LDL.LU R67, [R1+0xf00] ;  /* 0x000f000001437983 */ /* 0x002f280000300800 */
[----:B------:R-:W4:Y:S01]  /*320d0*/  LDL.LU R91, [R1+0xee4] ;  /* 0x000ee400015b7983 */ /* 0x000f220000300800 */
[----:B------:R-:W-:-:S04]  /*320e0*/  F2FP.SATFINITE.E4M3.F32.PACK_AB_MERGE_C R92, R5, R4, RZ ;  /* 0x00000004055c723e */ /* 0x000fc800048070ff */
[----:B------:R-:W-:-:S04]  /*320f0*/  PRMT R93, R92, 0x9910, RZ ;  /* 0x000099105c5d7816 */ /* 0x000fc800000000ff */
[----:B------:R-:W-:Y:S02]  /*32100*/  SHF.R.S32.HI R93, RZ, 0x8, R93 ;  /* 0x00000008ff5d7819 */ /* 0x000fe4000001145d */
[C---:B--2---:R-:W-:Y:S01]  /*32110*/  ISETP.GE.AND P0, PT, R2.reuse, UR14, PT ;  /* 0x0000000e02007c0c */ /* 0x044fe2000bf06270 */
[----:B------:R-:W-:-:S03]  /*32120*/  IMAD R2, R2, UR5, RZ ;  /* 0x0000000502027c24 */ /* 0x000fc6000f8e02ff */
[----:B---3--:R-:W-:Y:S01]  /*32130*/  ISETP.LT.AND P1, PT, R73, UR15, !P0 ;  /* 0x0000000f49007c0c */ /* 0x008fe2000c721270 */
[----:B------:R-:W-:Y:S01]  /*32140*/  VIADD R73, R71, UR6 ;  /* 0x0000000647497c36 */ /* 0x000fe20008000000 */
[----:B------:R-:W-:Y:S02]  /*32150*/  IADD3 R0, P4, PT, R2, UR12, RZ ;  /* 0x0000000c02007c10 */ /* 0x000fe4000ff9e0ff */
[----:B----4-:R-:W-:Y:S01]  /*32160*/  ISETP.LT.AND P2, PT, R72, UR15, !P0 ;  /* 0x0000000f48007c0c */ /* 0x010fe2000c741270 */
[----:B------:R-:W-:Y:S01]  /*32170*/  VIADD R72, R73, UR6 ;  /* 0x0000000649487c36 */ /* 0x000fe20008000000 */
[----:B------:R-:W-:Y:S02]  /*32180*/  LEA.HI.X.SX32 R2, R2, UR13, 0x1, P4 ;  /* 0x0000000d02027c11 */ /* 0x000fe4000a0f0eff */
[----:B------:R-:W-:Y:S01]  /*32190*/  ISETP.LT.AND P6, PT, R70, UR15, !P0 ;  /* 0x0000000f46007c0c */ /* 0x000fe2000c7c1270 */
[----:B------:R-:W-:Y:S01]  /*321a0*/  VIADD R70, R72, UR6 ;  /* 0x0000000648467c36 */ /* 0x000fe20008000000 */
[----:B------:R-:W-:-:S02]  /*321b0*/  ISETP.LT.AND P5, PT, R68, UR15, !P0 ;  /* 0x0000000f44007c0c */ /* 0x000fc4000c7a1270 */
[CC--:B------:R-:W-:Y:S02]  /*321c0*/  IADD3 R68, P3, PT, R69.reuse, R0.reuse, RZ ;  /* 0x0000000045447210 */ /* 0x0c0fe40007f7e0ff */
[----:B------:R-:W-:Y:S02]  /*321d0*/  IADD3 R86, P4, PT, R74, R0, RZ ;  /* 0x000000004a567210 */ /* 0x000fe40007f9e0ff */
[----:B------:R-:W-:Y:S01]  /*321e0*/  LEA.HI.X.SX32 R69, R69, R2, 0x1, P3 ;  /* 0x0000000245457211 */ /* 0x000fe200018f0eff */
[----:B------:R-:W-:Y:S01]  /*321f0*/  VIADD R4, R70, UR6 ;  /* 0x0000000646047c36 */ /* 0x000fe20008000000 */
[----:B------:R-:W-:Y:S02]  /*32200*/  IADD3 R84, P3, PT, R3, R0, RZ ;  /* 0x0000000003547210 */ /* 0x000fe40007f7e0ff */
[----:B------:R-:W-:Y:S02]  /*32210*/  LEA.HI.X.SX32 R87, R74, R2, 0x1, P4 ;  /* 0x000000024a577211 */ /* 0x000fe400020f0eff */
[----:B------:R-:W-:-:S02]  /*32220*/  IADD3 R82, P4, PT, R71, R0, RZ ;  /* 0x0000000047527210 */ /* 0x000fc40007f9e0ff */
[----:B------:R-:W-:Y:S01]  /*32230*/  LEA.HI.X.SX32 R85, R3, R2, 0x1, P3 ;  /* 0x0000000203557211 */ /* 0x000fe200018f0eff */
[----:B------:R-:W-:Y:S01]  /*32240*/  VIADD R3, R4, UR6 ;  /* 0x0000000604037c36 */ /* 0x000fe20008000000 */
[----:B------:R-:W-:Y:S02]  /*32250*/  IADD3 R80, P3, PT, R73, R0, RZ ;  /* 0x0000000049507210 */ /* 0x000fe40007f7e0ff */
[----:B------:R-:W-:Y:S01]  /*32260*/  LEA.HI.X.SX32 R83, R71, R2, 0x1, P4 ;  /* 0x0000000247537211 */ /* 0x000fe200020f0eff */
[----:B------:R-:W-:Y:S01]  /*32270*/  VIADD R71, R3, UR6 ;  /* 0x0000000603477c36 */ /* 0x000fe20008000000 */
[----:B------:R-:W-:Y:S02]  /*32280*/  IADD3 R76, P4, PT, R72, R0, RZ ;  /* 0x00000000484c7210 */ /* 0x000fe40007f9e0ff */
[----:B------:R-:W-:Y:S02]  /*32290*/  LEA.HI.X.SX32 R81, R73, R2, 0x1, P3 ;  /* 0x0000000249517211 */ /* 0x000fe400018f0eff */
[----:B------:R-:W-:Y:S01]  /*322a0*/  IADD3 R78, P3, PT, R70, R0, RZ ;  /* 0x00000000464e7210 */ /* 0x000fe20007f7e0ff */
[----:B------:R-:W-:Y:S01]  /*322b0*/  VIADD R5, R71, UR6 ;  /* 0x0000000647057c36 */ /* 0x000fe20008000000 */
[----:B------:R-:W-:-:S02]  /*322c0*/  LEA.HI.X.SX32 R77, R72, R2, 0x1, P4 ;  /* 0x00000002484d7211 */ /* 0x000fc400020f0eff */
[----:B------:R-:W-:Y:S02]  /*322d0*/  IADD3 R72, P4, PT, R4, R0, RZ ;  /* 0x0000000004487210 */ /* 0x000fe40007f9e0ff */
[----:B------:R-:W-:Y:S01]  /*322e0*/  LEA.HI.X.SX32 R79, R70, R2, 0x1, P3 ;  /* 0x00000002464f7211 */ /* 0x000fe200018f0eff */
[----:B------:R-:W-:Y:S01]  /*322f0*/  VIADD R89, R5, UR6 ;  /* 0x0000000605597c36 */ /* 0x000fe20008000000 */
[----:B------:R-:W-:Y:S02]  /*32300*/  IADD3 R74, P3, PT, R3, R0, RZ ;  /* 0x00000000034a7210 */ /* 0x000fe40007f7e0ff */
[----:B------:R-:W-:Y:S02]  /*32310*/  LEA.HI.X.SX32 R73, R4, R2, 0x1, P4 ;  /* 0x0000000204497211 */ /* 0x000fe400020f0eff */
[----:B------:R-:W-:Y:S02]  /*32320*/  IADD3 R70, P4, PT, R71, R0, RZ ;  /* 0x0000000047467210 */ /* 0x000fe40007f9e0ff */
[----:B------:R-:W-:Y:S01]  /*32330*/  LEA.HI.X.SX32 R75, R3, R2, 0x1, P3 ;  /* 0x00000002034b7211 */ /* 0x000fe200018f0eff */
[----:B------:R-:W-:Y:S01]  /*32340*/  VIADD R3, R89, UR6 ;  /* 0x0000000659037c36 */ /* 0x000fe20008000000 */
[----:B------:R-:W-:-:S02]  /*32350*/  IADD3 R4, P3, PT, R5, R0, RZ ;  /* 0x0000000005047210 */ /* 0x000fc40007f7e0ff */
[----:B------:R-:W-:Y:S02]  /*32360*/  LEA.HI.X.SX32 R71, R71, R2, 0x1, P4 ;  /* 0x0000000247477211 */ /* 0x000fe400020f0eff */
[----:B------:R-:W-:Y:S02]  /*32370*/  IADD3 R88, P4, PT, R89, R0, RZ ;  /* 0x0000000059587210 */ /* 0x000fe40007f9e0ff */
[----:B------:R-:W-:Y:S02]  /*32380*/  LEA.HI.X.SX32 R5, R5, R2, 0x1, P3 ;  /* 0x0000000205057211 */ /* 0x000fe400018f0eff */
[----:B------:R-:W-:Y:S02]  /*32390*/  IADD3 R90, P3, PT, R3, R0, RZ ;  /* 0x00000000035a7210 */ /* 0x000fe40007f7e0ff */
[----:B------:R-:W-:Y:S01]  /*323a0*/  LEA.HI.X.SX32 R89, R89, R2, 0x1, P4 ;  /* 0x0000000259597211 */ /* 0x000fe200020f0eff */
[----:B------:R0:W-:Y:S01]  /*323b0*/  @P5 STG.E.U8 desc[UR20][R68.64], R92 ;  /* 0x0000005c44005986 */ /* 0x0001e2000c101114 */
[----:B------:R-:W-:-:S02]  /*323c0*/  ISETP.LT.AND P4, PT, R91, UR15, !P0 ;  /* 0x0000000f5b007c0c */ /* 0x000fc4000c781270 */
[----:B------:R-:W-:Y:S02]  /*323d0*/  LEA.HI.X.SX32 R91, R3, R2, 0x1, P3 ;  /* 0x00000002035b7211 */ /* 0x000fe400018f0eff */
[----:B------:R-:W-:Y:S02]  /*323e0*/  ISETP.LT.AND P3, PT, R66, UR15, !P0 ;  /* 0x0000000f42007c0c */ /* 0x000fe4000c761270 */
[----:B------:R-:W2:Y:S04]  /*323f0*/  LDL.LU R66, [R1+0xfd4] ;  /* 0x000fd40001427983 */ /* 0x000ea80000300800 */
[----:B0-----:R-:W3:Y:S01]  /*32400*/  LDL.LU R92, [R1+0xf08] ;  /* 0x000f0800015c7983 */ /* 0x001ee20000300800 */
[----:B------:R-:W-:-:S03]  /*32410*/  ISETP.LT.AND P5, PT, R67, UR15, !P0 ;  /* 0x0000000f43007c0c */ /* 0x000fc6000c7a1270 */
[----:B------:R-:W4:Y:S04]  /*32420*/  LDL.LU R69, [R1+0xf14] ;  /* 0x000f140001457983 */ /* 0x000f280000300800 */
[----:B------:R-:W2:Y:S04]  /*32430*/  LDL.LU R68, [R1+0xf24] ;  /* 0x000f240001447983 */ /* 0x000ea80000300800 */
[----:B------:R-:W2:Y:S04]  /*32440*/  LDL.LU R67, [R1+0xfd0] ;  /* 0x000fd00001437983 */ /* 0x000ea80000300800 */
[----:B------:R0:W-:Y:S04]  /*32450*/  @P1 STG.E.U8 desc[UR20][R86.64], R93 ;  /* 0x0000005d56001986 */ /* 0x0001e8000c101114 */
[----:B0-----:R-:W2:Y:S01]  /*32460*/  LDL.LU R93, [R1+0xf34] ;  /* 0x000f3400015d7983 */ /* 0x001ea20000300800 */
[----:B------:R-:W-:-:S02]  /*32470*/  F2FP.SATFINITE.E4M3.F32.PACK_AB_MERGE_C R6, R7, R6, RZ ;  /* 0x000000060706723e */ /* 0x000fc400048070ff */
[----:B------:R-:W-:Y:S02]  /*32480*/  F2FP.SATFINITE.E4M3.F32.PACK_AB_MERGE_C R8, R9, R8, RZ ;  /* 0x000000080908723e */ /* 0x000fe400048070ff */
[----:B------:R-:W-:Y:S01]  /*32490*/  PRMT R7, R6, 0x9910, RZ ;  /* 0x0000991006077816 */ /* 0x000fe200000000ff */
[----:B------:R0:W-:Y:S03]  /*324a0*/  @P2 STG.E.U8 desc[UR20][R84.64], R6 ;  /* 0x0000000654002986 */ /* 0x0001e6000c101114 */
[----:B------:R-:W-:Y:S02]  /*324b0*/  SHF.R.S32.HI R7, RZ, 0x8, R7 ;  /* 0x00000008ff077819 */ /* 0x000fe40000011407 */
[----:B------:R-:W-:Y:S02]  /*324c0*/  F2FP.SATFINITE.E4M3.F32.PACK_AB_MERGE_C R10, R11, R10, RZ ;  /* 0x0000000a0b0a723e */ /* 0x000fe400048070ff */
[----:B0-----:R-:W-:Y:S01]  /*324d0*/  PRMT R6, R8, 0x9910, RZ ;  /* 0x0000991008067816 */ /* 0x001fe200000000ff */
[----:B------:R0:W-:Y:S03]  /*324e0*/  @P6 STG.E.U8 desc[UR20][R82.64], R7 ;  /* 0x0000000752006986 */ /* 0x0001e6000c101114 */
[----:B------:R-:W-:Y:S01]  /*324f0*/  SHF.R.S32.HI R6, RZ, 0x8, R6 ;  /* 0x00000008ff067819 */ /* 0x000fe20000011406 */
[----:B------:R-:W-:Y:S01]  /*32500*/  @P4 STG.E.U8 desc[UR20][R80.64], R8 ;  /* 0x0000000850004986 */ /* 0x000fe2000c101114 */
[----:B------:R-:W-:-:S03]  /*32510*/  F2FP.SATFINITE.E4M3.F32.PACK_AB_MERGE_C R12, R13, R12, RZ ;  /* 0x0000000c0d0c723e */ /* 0x000fc600048070ff */
[----:B------:R1:W-:Y:S01]  /*32520*/  @P3 STG.E.U8 desc[UR20][R76.64], R6 ;  /* 0x000000064c003986 */ /* 0x0003e2000c101114 */
[----:B0-----:R-:W-:-:S03]  /*32530*/  PRMT R7, R10, 0x9910, RZ ;  /* 0x000099100a077816 */ /* 0x001fc600000000ff */
[----:B------:R0:W-:Y:S01]  /*32540*/  @P5 STG.E.U8 desc[UR20][R78.64], R10 ;  /* 0x0000000a4e005986 */ /* 0x0001e2000c101114 */
[----:B------:R-:W-:Y:S02]  /*32550*/  SHF.R.S32.HI R7, RZ, 0x8, R7 ;  /* 0x00000008ff077819 */ /* 0x000fe40000011407 */
[----:B-1----:R-:W-:Y:S02]  /*32560*/  PRMT R6, R12, 0x9910, RZ ;  /* 0x000099100c067816 */ /* 0x002fe400000000ff */
[----:B------:R-:W-:Y:S02]  /*32570*/  F2FP.SATFINITE.E4M3.F32.PACK_AB_MERGE_C R14, R15, R14, RZ ;  /* 0x0000000e0f0e723e */ /* 0x000fe400048070ff */
[----:B------:R-:W-:Y:S02]  /*32580*/  SHF.R.S32.HI R6, RZ, 0x8, R6 ;  /* 0x00000008ff067819 */ /* 0x000fe40000011406 */
[----:B---3--:R-:W-:Y:S02]  /*32590*/  ISETP.LT.AND P1, PT, R92, UR15, !P0 ;  /* 0x0000000f5c007c0c */ /* 0x008fe4000c721270 */
[----:B------:R-:W3:Y:S04]  /*325a0*/  LDL.LU R92, [R1+0xf44] ;  /* 0x000f4400015c7983 */ /* 0x000ee80000300800 */
[----:B------:R-:W3:Y:S04]  /*325b0*/  LDL.LU R87, [R1+0xf54] ;  /* 0x000f540001577983 */ /* 0x000ee80000300800 */
[----:B------:R-:W3:Y:S04]  /*325c0*/  LDL.LU R86, [R1+0xf50] ;  /* 0x000f500001567983 */ /* 0x000ee80000300800 */
[----:B------:R-:W3:Y:S01]  /*325d0*/  LDL.LU R84, [R1+0xf4c] ;  /* 0x000f4c0001547983 */ /* 0x000ee20000300800 */
[----:B----4-:R-:W-:-:S02]  /*325e0*/  ISETP.LT.AND P2, PT, R69, UR15, !P0 ;  /* 0x0000000f45007c0c */ /* 0x010fc4000c741270 */
[----:B--2---:R-:W-:Y:S01]  /*325f0*/  ISETP.LT.AND P6, PT, R68, UR15, !P0 ;  /* 0x0000000f44007c0c */ /* 0x004fe2000c7c1270 */
[----:B------:R-:W2:Y:S04]  /*32600*/  LDL.LU R69, [R1+0xf48] ;  /* 0x000f480001457983 */ /* 0x000ea80000300800 */
[----:B------:R-:W4:Y:S04]  /*32610*/  LDL.LU R68, [R1+0xf40] ;  /* 0x000f400001447983 */ /* 0x000f280000300800 */
[----:B------:R-:W2:Y:S01]  /*32620*/  LDL.LU R11, [R1+0xf58] ;  /* 0x000f5800010b7983 */ /* 0x000ea20000300800 */
[----:B------:R-:W-:-:S03]  /*32630*/  ISETP.LT.AND P4, PT, R93, UR15, !P0 ;  /* 0x0000000f5d007c0c */ /* 0x000fc6000c781270 */
[----:B0-----:R-:W2:Y:S04]  /*32640*/  LDL.LU R10, [R1+0xf68] ;  /* 0x000f6800010a7983 */ /* 0x001ea80000300800 */
[----:B------:R-:W2:Y:S04]  /*32650*/  LDL.LU R9, [R1+0xf64] ;  /* 0x000f640001097983 */ /* 0x000ea80000300800 */
[----:B------:R0:W-:Y:S04]  /*32660*/  @P1 STG.E.U8 desc[UR20][R72.64], R7 ;  /* 0x0000000748001986 */ /* 0x0001e8000c101114 */
[----:B------:R-:W-:Y:S04]  /*32670*/  @P2 STG.E.U8 desc[UR20][R74.64], R12 ;  /* 0x0000000c4a002986 */ /* 0x000fe8000c101114 */
[----:B------:R-:W-:Y:S01]  /*32680*/  @P6 STG.E.U8 desc[UR20][R70.64], R6 ;  /* 0x0000000646006986 */ /* 0x000fe2000c101114 */
[----:B0-----:R-:W-:-:S03]  /*32690*/  PRMT R7, R14, 0x9910, RZ ;  /* 0x000099100e077816 */ /* 0x001fc600000000ff */
[----:B------:R0:W-:Y:S04]  /*326a0*/  @P4 STG.E.U8 desc[UR20][R4.64], R14 ;  /* 0x0000000e04004986 */ /* 0x0001e8000c101114 */
[----:B0-----:R-:W4:Y:S04]  /*326b0*/  LDL.LU R14, [R1+0xf6c] ;  /* 0x000f6c00010e7983 */ /* 0x001f280000300800 */
[----:B------:R-:W4:Y:S04]  /*326c0*/  LDL.LU R13, [R1+0xf70] ;  /* 0x000f7000010d7983 */ /* 0x000f280000300800 */
[----:B------:R-:W4:Y:S01]  /*326d0*/  LDL.LU R12, [R1+0xf80] ;  /* 0x000f8000010c7983 */ /* 0x000f220000300800 */
[----:B------:R-:W-:Y:S01]  /*326e0*/  F2FP.SATFINITE.E4M3.F32.PACK_AB_MERGE_C R16, R17, R16, RZ ;  /* 0x000000101110723e */ /* 0x000fe200048070ff */
[----:B------:R-:W-:Y:S01]  /*326f0*/  VIADD R3, R3, UR6 ;  /* 0x0000000603037c36 */ /* 0x000fe20008000000 */
[----:B------:R-:W-:-:S02]  /*32700*/  SHF.R.S32.HI R7, RZ, 0x8, R7 ;  /* 0x00000008ff077819 */ /* 0x000fc40000011407 */
[----:B------:R-:W-:Y:S01]  /*32710*/  PRMT R4, R16, 0x9910, RZ ;  /* 0x0000991010047816 */ /* 0x000fe200000000ff */
[----:B------:R-:W-:-:S04]  /*32720*/  VIADD R8, R3, UR6 ;  /* 0x0000000603087c36 */ /* 0x000fc80008000000 */
[----:B------:R-:W-:Y:S01]  /*32730*/  IMAD.MOV.U32 R6, RZ, RZ, R4 ;  /* 0x000000ffff067224 */ /* 0x000fe200078e0004 */
[----:B------:R-:W-:Y:S02]  /*32740*/  F2FP.SATFINITE.E4M3.F32.PACK_AB_MERGE_C R18, R19, R18, RZ ;  /* 0x000000121312723e */ /* 0x000fe400048070ff */
[----:B------:R-:W-:Y:S02]  /*32750*/  F2FP.SATFINITE.E4M3.F32.PACK_AB_MERGE_C R20, R21, R20, RZ ;  /* 0x000000141514723e */ /* 0x000fe400048070ff */
[----:B---3--:R-:W-:Y:S02]  /*32760*/  ISETP.LT.AND P3, PT, R92, UR15, !P0 ;  /* 0x0000000f5c007c0c */ /* 0x008fe4000c761270 */
[----:B------:R-:W-:Y:S02]  /*32770*/  ISETP.LT.AND P5, PT, R87, UR15, !P0 ;  /* 0x0000000f57007c0c */ /* 0x000fe4000c7a1270 */
[----:B------:R-:W-:-:S09]  /*32780*/  ISETP.LT.AND P1, PT, R86, UR15, !P0 ;  /* 0x0000000f56007c0c */ /* 0x000fd2000c721270 */
[----:B------:R0:W-:Y:S01]  /*32790*/  @P3 STG.E.U8 desc[UR20][R88.64], R7 ;  /* 0x0000000758003986 */ /* 0x0001e2000c101114 */
[C---:B------:R-:W-:Y:S02]  /*327a0*/  IADD3 R4, P3, PT, R3.reuse, R0, RZ ;  /* 0x0000000003047210 */ /* 0x040fe40007f7e0ff */
[----:B------:R-:W-:Y:S02]  /*327b0*/  ISETP.LT.AND P2, PT, R84, UR15, !P0 ;  /* 0x0000000f54007c0c */ /* 0x000fe4000c741270 */
[----:B------:R-:W-:Y:S01]  /*327c0*/  LEA.HI.X.SX32 R5, R3, R2, 0x1, P3 ;  /* 0x0000000203057211 */ /* 0x000fe200018f0eff */
[----:B------:R-:W-:Y:S01]  /*327d0*/  @P5 STG.E.U8 desc[UR20][R90.64], R16 ;  /* 0x000000105a005986 */ /* 0x000fe2000c101114 */
[----:B------:R-:W-:Y:S02]  /*327e0*/  SHF.R.S32.HI R3, RZ, 0x8, R6 ;  /* 0x00000008ff037819 */ /* 0x000fe40000011406 */
[----:B------:R-:W-:-:S03]  /*327f0*/  IADD3 R6, P5, PT, R8, R0, RZ ;  /* 0x0000000008067210 */ /* 0x000fc60007fbe0ff */
[----:B------:R1:W-:Y:S01]  /*32800*/  @P1 STG.E.U8 desc[UR20][R4.64], R3 ;  /* 0x0000000304001986 */ /* 0x0003e2000c101114 */
[C---:B0-----:R-:W-:Y:S01]  /*32810*/  LEA.HI.X.SX32 R7, R8.reuse, R2, 0x1, P5 ;  /* 0x0000000208077211 */ /* 0x041fe200028f0eff */
[----:B------:R-:W-:-:S04]  /*32820*/  VIADD R8, R8, UR6 ;  /* 0x0000000608087c36 */ /* 0x000fc80008000000 */
[----:B------:R0:W-:Y:S01]  /*32830*/  @P2 STG.E.U8 desc[UR20][R6.64], R18 ;  /* 0x0000001206002986 */ /* 0x0001e2000c101114 */
[----:B--2---:R-:W-:Y:S02]  /*32840*/  ISETP.LT.AND P5, PT, R9, UR15, !P0 ;  /* 0x0000000f09007c0c */ /* 0x004fe4000c7a1270 */
[----:B-1----:R-:W-:Y:S02]  /*32850*/  PRMT R3, R18, 0x9910, RZ ;  /* 0x0000991012037816 */ /* 0x002fe400000000ff */
[----:B------:R-:W-:-:S03]  /*32860*/  IADD3 R4, P2, PT, R8, R0, RZ ;  /* 0x0000000008047210 */ /* 0x000fc60007f5e0ff */
[----:B------:R-:W-:Y:S02]  /*32870*/  IMAD.MOV.U32 R9, RZ, RZ, R3 ;  /* 0x000000ffff097224 */ /* 0x000fe400078e0003 */
[C---:B------:R-:W-:Y:S01]  /*32880*/  VIADD R3, R8.reuse, UR6 ;  /* 0x0000000608037c36 */ /* 0x040fe20008000000 */
[----:B------:R-:W-:-:S04]  /*32890*/  LEA.HI.X.SX32 R5, R8, R2, 0x1, P2 ;  /* 0x0000000208057211 */ /* 0x000fc800010f0eff */
[----:B0-----:R-:W-:Y:S02]  /*328a0*/  IADD3 R6, P2, PT, R3, R0, RZ ;  /* 0x0000000003067210 */ /* 0x001fe40007f5e0ff */
[----:B------:R-:W-:Y:S02]  /*328b0*/  ISETP.LT.AND P6, PT, R69, UR15, !P0 ;  /* 0x0000000f45007c0c */ /* 0x000fe4000c7c1270 */
[----:B------:R-:W-:Y:S02]  /*328c0*/  ISETP.LT.AND P3, PT, R11, UR15, !P0 ;  /* 0x0000000f0b007c0c */ /* 0x000fe4000c761270 */
[----:B------:R-:W-:Y:S01]  /*328d0*/  LEA.HI.X.SX32 R7, R3, R2, 0x1, P2 ;  /* 0x0000000203077211 */ /* 0x000fe200010f0eff */
[----:B------:R-:W2:Y:S01]  /*328e0*/  LDL.LU R11, [R1+0xf7c] ;  /* 0x000f7c00010b7983 */ /* 0x000ea20000300800 */
[----:B----4-:R-:W-:-:S03]  /*328f0*/  ISETP.LT.AND P2, PT, R14, UR15, !P0 ;  /* 0x0000000f0e007c0c */ /* 0x010fc6000c741270 */
[----:B------:R-:W3:Y:S01]  /*32900*/  LDL.LU R14, [R1+0xf84] ;  /* 0x000f8400010e7983 */ /* 0x000ee20000300800 */
[----:B------:R-:W-:Y:S01]  /*32910*/  SHF.R.S32.HI R9, RZ, 0x8, R9 ;  /* 0x00000008ff097819 */ /* 0x000fe20000011409 */
[----:B------:R-:W-:Y:S01]  /*32920*/  VIADD R8, R3, UR6 ;  /* 0x0000000603087c36 */ /* 0x000fe20008000000 */
[----:B------:R-:W-:Y:S01]  /*32930*/  ISETP.LT.AND P4, PT, R68, UR15, !P0 ;  /* 0x0000000f44007c0c */ /* 0x000fe2000c781270 */
[----:B------:R-:W4:Y:S01]  /*32940*/  LDL.LU R15, [R1+0xf88] ;  /* 0x000f8800010f7983 */ /* 0x000f220000300800 */
[----:B------:R-:W-:Y:S02]  /*32950*/  ISETP.LT.AND P1, PT, R10, UR15, !P0 ;  /* 0x0000000f0a007c0c */ /* 0x000fe4000c721270 */
[----:B------:R-:W-:Y:S01]  /*32960*/  PRMT R10, R20, 0x9910, RZ ;  /* 0x00009910140a7816 */ /* 0x000fe200000000ff */
[----:B------:R0:W-:Y:S03]  /*32970*/  @P6 STG.E.U8 desc[UR20][R4.64], R9 ;  /* 0x0000000904006986 */ /* 0x0001e6000c101114 */
[----:B------:R-:W-:-:S02]  /*32980*/  SHF.R.S32.HI R10, RZ, 0x8, R10 ;  /* 0x00000008ff0a7819 */ /* 0x000fc4000001140a */
[----:B0-----:R-:W-:-:S04]  /*32990*/  IADD3 R4, P6, PT, R8, R0, RZ ;  /* 0x0000000008047210 */ /* 0x001fc80007fde0ff */
[----:B------:R-:W-:Y:S01]  /*329a0*/  LEA.HI.X.SX32 R5, R8, R2, 0x1, P6 ;  /* 0x0000000208057211 */ /* 0x000fe200030f0eff */
[----:B------:R0:W-:Y:S04]  /*329b0*/  @P4 STG.E.U8 desc[UR20][R6.64], R20 ;  /* 0x0000001406004986 */ /* 0x0001e8000c101114 */
[----:B------:R1:W-:Y:S01]  /*329c0*/  @P3 STG.E.U8 desc[UR20][R4.64], R10 ;  /* 0x0000000a04003986 */ /* 0x0003e2000c101114 */
[----:B------:R-:W-:-:S03]  /*329d0*/  ISETP.LT.AND P3, PT, R12, UR15, !P0 ;  /* 0x0000000f0c007c0c */ /* 0x000fc6000c761270 */
[----:B------:R-:W4:Y:S01]  /*329e0*/  LDL.LU R12, [R1+0xf98] ;  /* 0x000f9800010c7983 */ /* 0x000f220000300800 */
[----:B------:R-:W-:Y:S01]  /*329f0*/  VIADD R3, R8, UR6 ;  /* 0x0000000608037c36 */ /* 0x000fe20008000000 */
[----:B------:R-:W-:Y:S02]  /*32a00*/  F2FP.SATFINITE.E4M3.F32.PACK_AB_MERGE_C R22, R23, R22, RZ ;  /* 0x000000161716723e */ /* 0x000fe400048070ff */
[----:B------:R-:W4:Y:S02]  /*32a10*/  LDL.LU R8, [R1+0xf94] ;  /* 0x000f940001087983 */ /* 0x000f240000300800 */
[----:B0-----:R-:W-:-:S04]  /*32a20*/  IADD3 R6, P6, PT, R3, R0, RZ ;  /* 0x0000000003067210 */ /* 0x001fc80007fde0ff */
[C---:B------:R-:W-:Y:S01]  /*32a30*/  LEA.HI.X.SX32 R7, R3.reuse, R2, 0x1, P6 ;  /* 0x0000000203077211 */ /* 0x040fe200030f0eff */
[----:B------:R-:W-:-:S04]  /*32a40*/  VIADD R3, R3, UR6 ;  /* 0x0000000603037c36 */ /* 0x000fc80008000000 */
[----:B------:R0:W-:Y:S01]  /*32a50*/  @P1 STG.E.U8 desc[UR20][R6.64], R22 ;  /* 0x0000001606001986 */ /* 0x0001e2000c101114 */
[C---:B-1----:R-:W-:Y:S01]  /*32a60*/  IADD3 R4, P1, PT, R3.reuse, R0, RZ ;  /* 0x0000000003047210 */ /* 0x042fe20007f3e0ff */
[----:B------:R-:W-:-:S03]  /*32a70*/  VIADD R9, R3, UR6 ;  /* 0x0000000603097c36 */ /* 0x000fc60008000000 */
[----:B------:R-:W-:Y:S02]  /*32a80*/  LEA.HI.X.SX32 R5, R3, R2, 0x1, P1 ;  /* 0x0000000203057211 */ /* 0x000fe400008f0eff */
[----:B0-----:R-:W-:-:S04]  /*32a90*/  IADD3 R6, P1, PT, R9, R0, RZ ;  /* 0x0000000009067210 */ /* 0x001fc80007f3e0ff */
[C---:B------:R-:W-:Y:S01]  /*32aa0*/  LEA.HI.X.SX32 R7, R9.reuse, R2, 0x1, P1 ;  /* 0x0000000209077211 */ /* 0x040fe200008f0eff */
[----:B------:R-:W-:Y:S01]  /*32ab0*/  VIADD R3, R9, UR6 ;  /* 0x0000000609037c36 */ /* 0x000fe20008000000 */
[----:B------:R-:W-:Y:S02]  /*32ac0*/  ISETP.LT.AND P4, PT, R13, UR15, !P0 ;  /* 0x0000000f0d007c0c */ /* 0x000fe4000c781270 */
[----:B------:R-:W-:-:S04]  /*32ad0*/  F2FP.SATFINITE.E4M3.F32.PACK_AB_MERGE_C R25, R25, R24, RZ ;  /* 0x000000181919723e */ /* 0x000fc800048070ff */
[----:B------:R-:W-:-:S04]  /*32ae0*/  PRMT R13, R25, 0x9910, RZ ;  /* 0x00009910190d7816 */ /* 0x000fc800000000ff */
[----:B------:R-:W-:Y:S02]  /*32af0*/  SHF.R.S32.HI R13, RZ, 0x8, R13 ;  /* 0x00000008ff0d7819 */ /* 0x000fe4000001140d */
[----:B--2---:R-:W-:Y:S02]  /*32b00*/  ISETP.LT.AND P6, PT, R11, UR15, !P0 ;  /* 0x0000000f0b007c0c */ /* 0x004fe4000c7c1270 */
[----:B------:R-:W-:Y:S02]  /*32b10*/  PRMT R11, R22, 0x9910, RZ ;  /* 0x00009910160b7816 */ /* 0x000fe400000000ff */
[----:B---3--:R-:W-:Y:S02]  /*32b20*/  ISETP.LT.AND P1, PT, R14, UR15, !P0 ;  /* 0x0000000f0e007c0c */ /* 0x008fe4000c721270 */
[----:B------:R-:W2:Y:S04]  /*32b30*/  LDL.LU R14, [R1+0xf9c] ;  /* 0x000f9c00010e7983 */ /* 0x000ea80000300800 */
[----:B------:R-:W3:Y:S01]  /*32b40*/  LDL.LU R10, [R1+0xfa0] ;  /* 0x000fa000010a7983 */ /* 0x000ee20000300800 */
[----:B------:R-:W-:-:S05]  /*32b50*/  SHF.R.S32.HI R11, RZ, 0x8, R11 ;  /* 0x00000008ff0b7819 */ /* 0x000fca000001140b */
[----:B------:R0:W-:Y:S04]  /*32b60*/  @P5 STG.E.U8 desc[UR20][R4.64], R11 ;  /* 0x0000000b04005986 */ /* 0x0001e8000c101114 */
[----:B------:R1:W-:Y:S01]  /*32b70*/  @P2 STG.E.U8 desc[UR20][R6.64], R25 ;  /* 0x0000001906002986 */ /* 0x0003e2000c101114 */
[----:B0-----:R-:W-:-:S04]  /*32b80*/  IADD3 R4, P5, PT, R3, R0, RZ ;  /* 0x0000000003047210 */ /* 0x001fc80007fbe0ff */
[----:B------:R-:W-:-:S05]  /*32b90*/  LEA.HI.X.SX32 R5, R3, R2, 0x1, P5 ;  /* 0x0000000203057211 */ /* 0x000fca00028f0eff */
[----:B------:R0:W-:Y:S01]  /*32ba0*/  @P4 STG.E.U8 desc[UR20][R4.64], R13 ;  /* 0x0000000d04004986 */ /* 0x0001e2000c101114 */
[----:B----4-:R-:W-:-:S03]  /*32bb0*/  ISETP.LT.AND P4, PT, R12, UR15, !P0 ;  /* 0x0000000f0c007c0c */ /* 0x010fc6000c781270 */
[----:B------:R-:W4:Y:S01]  /*32bc0*/  LDL.LU R12, [R1+0xfb0] ;  /* 0x000fb000010c7983 */ /* 0x000f220000300800 */
[----:B------:R-:W-:Y:S01]  /*32bd0*/  VIADD R9, R3, UR6 ;  /* 0x0000000603097c36 */ /* 0x000fe20008000000 */
[----:B------:R-:W-:-:S04]  /*32be0*/  F2FP.SATFINITE.E4M3.F32.PACK_AB_MERGE_C R27, R27, R26, RZ ;  /* 0x0000001a1b1b723e */ /* 0x000fc800048070ff */
[----:B-1----:R-:W-:-:S04]  /*32bf0*/  IADD3 R6, P5, PT, R9, R0, RZ ;  /* 0x0000000009067210 */ /* 0x002fc80007fbe0ff */
[C---:B------:R-:W-:Y:S01]  /*32c00*/  LEA.HI.X.SX32 R7, R9.reuse, R2, 0x1, P5 ;  /* 0x0000000209077211 */ /* 0x040fe200028f0eff */
[----:B------:R-:W-:Y:S01]  /*32c10*/  VIADD R9, R9, UR6 ;  /* 0x0000000609097c36 */ /* 0x000fe20008000000 */
[----:B------:R-:W-:Y:S02]  /*32c20*/  ISETP.LT.AND P5, PT, R8, UR15, !P0 ;  /* 0x0000000f08007c0c */ /* 0x000fe4000c7a1270 */
[----:B------:R-:W4:Y:S01]  /*32c30*/  LDL.LU R8, [R1+0xfac] ;  /* 0x000fac0001087983 */ /* 0x000f220000300800 */
[----:B------:R-:W-:-:S03]  /*32c40*/  VIADD R3, R9, UR6 ;  /* 0x0000000609037c36 */ /* 0x000fc60008000000 */
[----:B------:R1:W-:Y:S01]  /*32c50*/  @P3 STG.E.U8 desc[UR20][R6.64], R27 ;  /* 0x0000001b06003986 */ /* 0x0003e2000c101114 */
[----:B0-----:R-:W-:Y:S02]  /*32c60*/  IADD3 R4, P3, PT, R9, R0, RZ ;  /* 0x0000000009047210 */ /* 0x001fe40007f7e0ff */
[----:B------:R-:W-:Y:S02]  /*32c70*/  PRMT R11, R27, 0x9910, RZ ;  /* 0x000099101b0b7816 */ /* 0x000fe400000000ff */
[----:B------:R-:W-:Y:S02]  /*32c80*/  LEA.HI.X.SX32 R5, R9, R2, 0x1, P3 ;  /* 0x0000000209057211 */ /* 0x000fe400018f0eff */
[----:B------:R-:W-:Y:S02]  /*32c90*/  SHF.R.S32.HI R11, RZ, 0x8, R11 ;  /* 0x00000008ff0b7819 */ /* 0x000fe4000001140b */
[----:B-1----:R-:W-:Y:S02]  /*32ca0*/  IADD3 R6, P3, PT, R3, R0, RZ ;  /* 0x0000000003067210 */ /* 0x002fe40007f7e0ff */
[----:B------:R-:W-:-:S02]  /*32cb0*/  F2FP.SATFINITE.E4M3.F32.PACK_AB_MERGE_C R29, R29, R28, RZ ;  /* 0x0000001c1d1d723e */ /* 0x000fc400048070ff */
[C---:B------:R-:W-:Y:S01]  /*32cc0*/  LEA.HI.X.SX32 R7, R3.reuse, R2, 0x1, P3 ;  /* 0x0000000203077211 */ /* 0x040fe200018f0eff */
[----:B------:R0:W-:Y:S04]  /*32cd0*/  @P6 STG.E.U8 desc[UR20][R4.64], R11 ;  /* 0x0000000b04006986 */ /* 0x0001e8000c101114 */
[----:B------:R1:W-:Y:S01]  /*32ce0*/  @P1 STG.E.U8 desc[UR20][R6.64], R29 ;  /* 0x0000001d06001986 */ /* 0x0003e2000c101114 */
[----:B------:R-:W-:Y:S01]  /*32cf0*/  VIADD R9, R3, UR6 ;  /* 0x0000000603097c36 */ /* 0x000fe20008000000 */
[----:B------:R-:W-:Y:S02]  /*32d00*/  ISETP.LT.AND P2, PT, R15, UR15, !P0 ;  /* 0x0000000f0f007c0c */ /* 0x000fe4000c741270 */
[----:B------:R-:W-:Y:S02]  /*32d10*/  PRMT R13, R29, 0x9910, RZ ;  /* 0x000099101d0d7816 */ /* 0x000fe400000000ff */
[----:B0-----:R-:W-:-:S02]  /*32d20*/  IADD3 R4, P6, PT, R9, R0, RZ ;  /* 0x0000000009047210 */ /* 0x001fc40007fde0ff */
[----:B------:R-:W-:Y:S02]  /*32d30*/  SHF.R.S32.HI R13, RZ, 0x8, R13 ;  /* 0x00000008ff0d7819 */ /* 0x000fe4000001140d */
[----:B------:R-:W-:-:S05]  /*32d40*/  LEA.HI.X.SX32 R5, R9, R2, 0x1, P6 ;  /* 0x0000000209057211 */ /* 0x000fca00030f0eff */
[----:B------:R0:W-:Y:S01]  /*32d50*/  @P2 STG.E.U8 desc[UR20][R4.64], R13 ;  /* 0x0000000d04002986 */ /* 0x0001e2000c101114 */
[----:B--2---:R-:W-:-:S03]  /*32d60*/  ISETP.LT.AND P3, PT, R14, UR15, !P0 ;  /* 0x0000000f0e007c0c */ /* 0x004fc6000c761270 */
[----:B------:R-:W2:Y:S01]  /*32d70*/  LDL.LU R14, [R1+0xfb4] ;  /* 0x000fb400010e7983 */ /* 0x000ea20000300800 */
[----:B---3--:R-:W-:-:S03]  /*32d80*/  ISETP.LT.AND P1, PT, R10, UR15, !P0 ;  /* 0x0000000f0a007c0c */ /* 0x008fc6000c721270 */
[----:B------:R-:W3:Y:S01]  /*32d90*/  LDL.LU R10, [R1+0xfb8] ;  /* 0x000fb800010a7983 */ /* 0x000ee20000300800 */
        /* <DEDUP_REMOVED lines=20> */
[----:B------:R-:W-:-:S03]  /*32ee0*/  VIADD R3, R9, UR6 ;  /* 0x0000000609037c36 */ /* 0x000fc60008000000 */
[----:B0-----:R-:W4:Y:S01]  /*32ef0*/  LDL.LU R11, [R1+0xfcc] ;  /* 0x000fcc00010b7983 */ /* 0x001f220000300800 */
[----:B------:R-:W-:Y:S02]  /*32f00*/  PRMT R13, R33, 0x9910, RZ ;  /* 0x00009910210d7816 */ /* 0x000fe400000000ff */
[C---:B------:R-:W-:Y:S02]  /*32f10*/  IADD3 R4, P5, PT, R3.reuse, R0, RZ ;  /* 0x0000000003047210 */ /* 0x040fe40007fbe0ff */
[----:B------:R-:W-:Y:S02]  /*32f20*/  SHF.R.S32.HI R13, RZ, 0x8, R13 ;  /* 0x00000008ff0d7819 */ /* 0x000fe4000001140d */
[----:B------:R-:W-:-:S05]  /*32f30*/  LEA.HI.X.SX32 R5, R3, R2, 0x1, P5 ;  /* 0x0000000203057211 */ /* 0x000fca00028f0eff */
[----:B------:R0:W-:Y:S01]  /*32f40*/  @P1 STG.E.U8 desc[UR20][R4.64], R13 ;  /* 0x0000000d04001986 */ /* 0x0001e2000c101114 */
[----:B---3--:R-:W-:-:S03]  /*32f50*/  ISETP.LT.AND P3, PT, R10, UR15, !P0 ;  /* 0x0000000f0a007c0c */ /* 0x008fc6000c761270 */
[----:B------:R-:W3:Y:S04]  /*32f60*/  LDL.LU R10, [R1+0xfc0] ;  /* 0x000fc000010a7983 */ /* 0x000ee80000300800 */
[----:B------:R-:W3:Y:S04]  /*32f70*/  LDL.LU R16, [R1+0xfbc] ;  /* 0x000fbc0001107983 */ /* 0x000ee80000300800 */
[----:B------:R-:W3:Y:S01]  /*32f80*/  LDL.LU R17, [R1+0xfa8] ;  /* 0x000fa80001117983 */ /* 0x000ee20000300800 */
[----:B--2---:R-:W-:Y:S02]  /*32f90*/  ISETP.LT.AND P4, PT, R14, UR15, !P0 ;  /* 0x0000000f0e007c0c */ /* 0x004fe4000c781270 */
[----:B----4-:R-:W-:-:S02]  /*32fa0*/  ISETP.LT.AND P1, PT, R12, UR15, !P0 ;  /* 0x0000000f0c007c0c */ /* 0x010fc4000c721270 */
[----:B------:R-:W2:Y:S04]  /*32fb0*/  LDL.LU R12, [R1+0xfa4] ;  /* 0x000fa400010c7983 */ /* 0x000ea80000300800 */
[----:B------:R-:W4:Y:S01]  /*32fc0*/  LDL.LU R14, [R1+0xf90] ;  /* 0x000f9000010e7983 */ /* 0x000f220000300800 */
[----:B------:R-:W-:Y:S01]  /*32fd0*/  VIADD R9, R3, UR6 ;  /* 0x0000000603097c36 */ /* 0x000fe20008000000 */
[----:B------:R-:W-:-:S04]  /*32fe0*/  F2FP.SATFINITE.E4M3.F32.PACK_AB_MERGE_C R35, R35, R34, RZ ;  /* 0x000000222323723e */ /* 0x000fc800048070ff */
[----:B-1----:R-:W-:-:S04]  /*32ff0*/  IADD3 R6, P5, PT, R9, R0, RZ ;  /* 0x0000000009067210 */ /* 0x002fc80007fbe0ff */
[C---:B------:R-:W-:Y:S01]  /*33000*/  LEA.HI.X.SX32 R7, R9.reuse, R2, 0x1, P5 ;  /* 0x0000000209077211 */ /* 0x040fe200028f0eff */
[----:B------:R-:W-:Y:S01]  /*33010*/  VIADD R9, R9, UR6 ;  /* 0x0000000609097c36 */ /* 0x000fe20008000000 */
[----:B------:R-:W-:-:S03]  /*33020*/  ISETP.LT.AND P5, PT, R8, UR15, !P0 ;  /* 0x0000000f08007c0c */ /* 0x000fc6000c7a1270 */
[----:B------:R1:W-:Y:S01]  /*33030*/  @P2 STG.E.U8 desc[UR20][R6.64], R35 ;  /* 0x0000002306002986 */ /* 0x0003e2000c101114 */
[C---:B0-----:R-:W-:Y:S01]  /*33040*/  IADD3 R4, P2, PT, R9.reuse, R0, RZ ;  /* 0x0000000009047210 */ /* 0x041fe20007f5e0ff */
[----:B------:R-:W-:Y:S01]  /*33050*/  VIADD R3, R9, UR6 ;  /* 0x0000000609037c36 */ /* 0x000fe20008000000 */
[----:B------:R-:W-:Y:S02]  /*33060*/  PRMT R8, R35, 0x9910, RZ ;  /* 0x0000991023087816 */ /* 0x000fe400000000ff */
[----:B------:R-:W-:Y:S01]  /*33070*/  LEA.HI.X.SX32 R5, R9, R2, 0x1, P2 ;  /* 0x0000000209057211 */ /* 0x000fe200010f0eff */
[C---:B------:R-:W-:Y:S01]  /*33080*/  VIADD R9, R3.reuse, UR6 ;  /* 0x0000000603097c36 */ /* 0x040fe20008000000 */
[----:B------:R-:W-:Y:S02]  /*33090*/  SHF.R.S32.HI R13, RZ, 0x8, R8 ;  /* 0x00000008ff0d7819 */ /* 0x000fe40000011408 */
[----:B-1----:R-:W-:-:S03]  /*330a0*/  IADD3 R6, P2, PT, R3, R0, RZ ;  /* 0x0000000003067210 */ /* 0x002fc60007f5e0ff */
[----:B------:R-:W-:Y:S01]  /*330b0*/  @P6 STG.E.U8 desc[UR20][R4.64], R13 ;  /* 0x0000000d04006986 */ /* 0x000fe2000c101114 */
[----:B------:R-:W-:Y:S02]  /*330c0*/  F2FP.SATFINITE.E4M3.F32.PACK_AB_MERGE_C R37, R37, R36, RZ ;  /* 0x000000242525723e */ /* 0x000fe400048070ff */
[----:B------:R-:W-:Y:S01]  /*330d0*/  LEA.HI.X.SX32 R7, R3, R2, 0x1, P2 ;  /* 0x0000000203077211 */ /* 0x000fe200010f0eff */
[C---:B------:R-:W-:Y:S01]  /*330e0*/  VIADD R3, R9.reuse, UR6 ;  /* 0x0000000609037c36 */ /* 0x040fe20008000000 */
[----:B------:R-:W-:Y:S02]  /*330f0*/  IADD3 R8, P6, PT, R9, R0, RZ ;  /* 0x0000000009087210 */ /* 0x000fe40007fde0ff */
[----:B------:R-:W-:Y:S01]  /*33100*/  PRMT R15, R37, 0x9910, RZ ;  /* 0x00009910250f7816 */ /* 0x000fe200000000ff */
[----:B------:R0:W-:Y:S01]  /*33110*/  @P4 STG.E.U8 desc[UR20][R6.64], R37 ;  /* 0x0000002506004986 */ /* 0x0001e2000c101114 */
[----:B------:R-:W-:Y:S02]  /*33120*/  LEA.HI.X.SX32 R9, R9, R2, 0x1, P6 ;  /* 0x0000000209097211 */ /* 0x000fe400030f0eff */
[----:B------:R-:W-:-:S02]  /*33130*/  SHF.R.S32.HI R15, RZ, 0x8, R15 ;  /* 0x00000008ff0f7819 */ /* 0x000fc4000001140f */
[----:B------:R-:W-:Y:S02]  /*33140*/  ISETP.LT.AND P2, PT, R11, UR15, !P0 ;  /* 0x0000000f0b007c0c */ /* 0x000fe4000c741270 */
[----:B------:R-:W-:Y:S01]  /*33150*/  F2FP.SATFINITE.E4M3.F32.PACK_AB_MERGE_C R39, R39, R38, RZ ;  /* 0x000000262727723e */ /* 0x000fe200048070ff */
[----:B------:R1:W-:Y:S03]  /*33160*/  @P3 STG.E.U8 desc[UR20][R8.64], R15 ;  /* 0x0000000f08003986 */ /* 0x0003e6000c101114 */
[----:B0-----:R-:W-:-:S04]  /*33170*/  PRMT R6, R39, 0x9910, RZ ;  /* 0x0000991027067816 */ /* 0x001fc800000000ff */
[----:B-1----:R-:W-:Y:S02]  /*33180*/  SHF.R.S32.HI R15, RZ, 0x8, R6 ;  /* 0x00000008ff0f7819 */ /* 0x002fe40000011406 */
[----:B------:R-:W-:Y:S02]  /*33190*/  F2FP.SATFINITE.E4M3.F32.PACK_AB_MERGE_C R41, R41, R40, RZ ;  /* 0x000000282929723e */ /* 0x000fe400048070ff */
[----:B---3--:R-:W-:Y:S02]  /*331a0*/  ISETP.LT.AND P4, PT, R10, UR15, !P0 ;  /* 0x0000000f0a007c0c */ /* 0x008fe4000c781270 */
[----:B------:R-:W-:-:S04]  /*331b0*/  IADD3 R10, P6, PT, R3, R0, RZ ;  /* 0x00000000030a7210 */ /* 0x000fc80007fde0ff */
[C---:B------:R-:W-:Y:S01]  /*331c0*/  LEA.HI.X.SX32 R11, R3.reuse, R2, 0x1, P6 ;  /* 0x00000002030b7211 */ /* 0x040fe200030f0eff */
[----:B------:R-:W-:-:S04]  /*331d0*/  VIADD R3, R3, UR6 ;  /* 0x0000000603037c36 */ /* 0x000fc80008000000 */
[----:B------:R0:W-:Y:S01]  /*331e0*/  @P1 STG.E.U8 desc[UR20][R10.64], R39 ;  /* 0x000000270a001986 */ /* 0x0001e2000c101114 */
[C---:B------:R-:W-:Y:S01]  /*331f0*/  IADD3 R4, P1, PT, R3.reuse, R0, RZ ;  /* 0x0000000003047210 */ /* 0x040fe20007f3e0ff */
[----:B------:R-:W-:-:S03]  /*33200*/  VIADD R7, R3, UR6 ;  /* 0x0000000603077c36 */ /* 0x000fc60008000000 */
[----:B------:R-:W-:Y:S02]  /*33210*/  LEA.HI.X.SX32 R5, R3, R2, 0x1, P1 ;  /* 0x0000000203057211 */ /* 0x000fe400008f0eff */
[C---:B------:R-:W-:Y:S01]  /*33220*/  IADD3 R6, P1, PT, R7.reuse, R0, RZ ;  /* 0x0000000007067210 */ /* 0x040fe20007f3e0ff */
[C---:B------:R-:W-:Y:S01]  /*33230*/  VIADD R3, R7.reuse, UR6 ;  /* 0x0000000607037c36 */ /* 0x040fe20008000000 */
[----:B------:R-:W-:Y:S02]  /*33240*/  ISETP.LT.AND P3, PT, R16, UR15, !P0 ;  /* 0x0000000f10007c0c */ /* 0x000fe4000c761270 */
[----:B------:R-:W3:Y:S01]  /*33250*/  LDL.LU R16, [R1+0xf8c] ;  /* 0x000f8c0001107983 */ /* 0x000ee20000300800 */
[----:B------:R-:W-:-:S03]  /*33260*/  LEA.HI.X.SX32 R7, R7, R2, 0x1, P1 ;  /* 0x0000000207077211 */ /* 0x000fc600008f0eff */
[----:B------:R-:W3:Y:S01]  /*33270*/  LDL.LU R18, [R1+0xf78] ;  /* 0x000f780001127983 */ /* 0x000ee20000300800 */
[----:B--2---:R-:W-:-:S03]  /*33280*/  ISETP.LT.AND P1, PT, R12, UR15, !P0 ;  /* 0x0000000f0c007c0c */ /* 0x004fc6000c721270 */
[----:B------:R-:W2:Y:S04]  /*33290*/  LDL.LU R12, [R1+0xf74] ;  /* 0x000f7400010c7983 */ /* 0x000ea80000300800 */
[----:B------:R-:W-:Y:S04]  /*332a0*/  @P5 STG.E.U8 desc[UR20][R4.64], R15 ;  /* 0x0000000f04005986 */ /* 0x000fe8000c101114 */
[----:B------:R1:W-:Y:S01]  /*332b0*/  @P2 STG.E.U8 desc[UR20][R6.64], R41 ;  /* 0x0000002906002986 */ /* 0x0003e2000c101114 */
[----:B----4-:R-:W-:-:S03]  /*332c0*/  ISETP.LT.AND P2, PT, R14, UR15, !P0 ;  /* 0x0000000f0e007c0c */ /* 0x010fc6000c741270 */
[----:B------:R-:W4:Y:S01]  /*332d0*/  LDL.LU R14, [R1+0xf60] ;  /* 0x000f6000010e7983 */ /* 0x000f220000300800 */
[C---:B------:R-:W-:Y:S01]  /*332e0*/  IADD3 R8, P5, PT, R3.reuse, R0, RZ ;  /* 0x0000000003087210 */ /* 0x040fe20007fbe0ff */
[----:B------:R-:W-:Y:S01]  /*332f0*/  VIADD R13, R3, UR6 ;  /* 0x00000006030d7c36 */ /* 0x000fe20008000000 */
[----:B------:R-:W-:Y:S02]  /*33300*/  ISETP.LT.AND P6, PT, R17, UR15, !P0 ;  /* 0x0000000f11007c0c */ /* 0x000fe4000c7c1270 */
[----:B------:R-:W-:Y:S02]  /*33310*/  PRMT R17, R41, 0x9910, RZ ;  /* 0x0000991029117816 */ /* 0x000fe400000000ff */
[----:B------:R-:W-:Y:S02]  /*33320*/  LEA.HI.X.SX32 R9, R3, R2, 0x1, P5 ;  /* 0x0000000203097211 */ /* 0x000fe400028f0eff */
[----:B0-----:R-:W-:Y:S02]  /*33330*/  IADD3 R10, P5, PT, R13, R0, RZ ;  /* 0x000000000d0a7210 */ /* 0x001fe40007fbe0ff */
[----:B------:R-:W-:-:S02]  /*33340*/  SHF.R.S32.HI R17, RZ, 0x8, R17 ;  /* 0x00000008ff117819 */ /* 0x000fc40000011411 */
[----:B------:R-:W-:Y:S02]  /*33350*/  F2FP.SATFINITE.E4M3.F32.PACK_AB_MERGE_C R43, R43, R42, RZ ;  /* 0x0000002a2b2b723e */ /* 0x000fe400048070ff */
[C---:B------:R-:W-:Y:S01]  /*33360*/  LEA.HI.X.SX32 R11, R13.reuse, R2, 0x1, P5 ;  /* 0x000000020d0b7211 */ /* 0x040fe200028f0eff */
[----:B------:R-:W-:Y:S01]  /*33370*/  VIADD R13, R13, UR6 ;  /* 0x000000060d0d7c36 */ /* 0x000fe20008000000 */
[----:B------:R0:W-:Y:S01]  /*33380*/  @P4 STG.E.U8 desc[UR20][R8.64], R17 ;  /* 0x0000001108004986 */ /* 0x0001e2000c101114 */
[----:B-1----:R-:W-:-:S03]  /*33390*/  PRMT R6, R43, 0x9910, RZ ;  /* 0x000099102b067816 */ /* 0x002fc600000000ff */
[----:B------:R1:W-:Y:S01]  /*333a0*/  @P3 STG.E.U8 desc[UR20][R10.64], R43 ;  /* 0x0000002b0a003986 */ /* 0x0003e2000c101114 */
[C---:B------:R-:W-:Y:S01]  /*333b0*/  IADD3 R4, P3, PT, R13.reuse, R0, RZ ;  /* 0x000000000d047210 */ /* 0x040fe20007f7e0ff */
[----:B------:R-:W-:-:S03]  /*333c0*/  VIADD R3, R13, UR6 ;  /* 0x000000060d037c36 */ /* 0x000fc60008000000 */
[----:B------:R-:W-:Y:S02]  /*333d0*/  LEA.HI.X.SX32 R5, R13, R2, 0x1, P3 ;  /* 0x000000020d057211 */ /* 0x000fe400018f0eff */
[----:B------:R-:W-:Y:S02]  /*333e0*/  SHF.R.S32.HI R13, RZ, 0x8, R6 ;  /* 0x00000008ff0d7819 */ /* 0x000fe40000011406 */
[----:B------:R-:W-:-:S04]  /*333f0*/  IADD3 R6, P3, PT, R3, R0, RZ ;  /* 0x0000000003067210 */ /* 0x000fc80007f7e0ff */
[----:B------:R-:W-:Y:S02]  /*33400*/  LEA.HI.X.SX32 R7, R3, R2, 0x1, P3 ;  /* 0x0000000203077211 */ /* 0x000fe400018f0eff */
[----:B------:R-:W-:Y:S01]  /*33410*/  F2FP.SATFINITE.E4M3.F32.PACK_AB_MERGE_C R45, R45, R44, RZ ;  /* 0x0000002c2d2d723e */ /* 0x000fe200048070ff */
[----:B------:R-:W-:Y:S04]  /*33420*/  @P6 STG.E.U8 desc[UR20][R4.64], R13 ;  /* 0x0000000d04006986 */ /* 0x000fe8000c101114 */
[----:B------:R0:W-:Y:S01]  /*33430*/  @P1 STG.E.U8 desc[UR20][R6.64], R45 ;  /* 0x0000002d06001986 */ /* 0x0001e2000c101114 */
[----:B---3--:R-:W-:-:S03]  /*33440*/  ISETP.LT.AND P4, PT, R16, UR15, !P0 ;  /* 0x0000000f10007c0c */ /* 0x008fc6000c781270 */
[----:B------:R-:W3:Y:S04]  /*33450*/  LDL.LU R16, [R1+0xf5c] ;  /* 0x000f5c0001107983 */ /* 0x000ee80000300800 */
[----:B0-----:R-:W3:Y:S01]  /*33460*/  LDL.LU R17, [R1+0xf3c] ;  /* 0x000f3c0001117983 */ /* 0x001ee20000300800 */
[----:B--2---:R-:W-:-:S03]  /*33470*/  ISETP.LT.AND P3, PT, R12, UR15, !P0 ;  /* 0x0000000f0c007c0c */ /* 0x004fc6000c761270 */
[----:B------:R-:W2:Y:S01]  /*33480*/  LDL.LU R12, [R1+0xf38] ;  /* 0x000f3800010c7983 */ /* 0x000ea20000300800 */
[----:B----4-:R-:W-:-:S03]  /*33490*/  ISETP.LT.AND P1, PT, R14, UR15, !P0 ;  /* 0x0000000f0e007c0c */ /* 0x010fc6000c721270 */
[----:B------:R-:W4:Y:S01]  /*334a0*/  LDL.LU R14, [R1+0xf30] ;  /* 0x000f3000010e7983 */ /* 0x000f220000300800 */
[----:B------:R-:W-:-:S04]  /*334b0*/  VIADD R9, R3, UR6 ;  /* 0x0000000603097c36 */ /* 0x000fc80008000000 */
[C---:B------:R-:W-:Y:S01]  /*334c0*/  VIADD R3, R9.reuse, UR6 ;  /* 0x0000000609037c36 */ /* 0x040fe20008000000 */
[----:B------:R-:W-:Y:S02]  /*334d0*/  IADD3 R8, P6, PT, R9, R0, RZ ;  /* 0x0000000009087210 */ /* 0x000fe40007fde0ff */
[----:B------:R-:W-:Y:S02]  /*334e0*/  PRMT R15, R45, 0x9910, RZ ;  /* 0x000099102d0f7816 */ /* 0x000fe400000000ff */
[----:B------:R-:W-:Y:S02]  /*334f0*/  LEA.HI.X.SX32 R9, R9, R2, 0x1, P6 ;  /* 0x0000000209097211 */ /* 0x000fe400030f0eff */
[----:B-1----:R-:W-:Y:S02]  /*33500*/  IADD3 R10, P6, PT, R3, R0, RZ ;  /* 0x00000000030a7210 */ /* 0x002fe40007fde0ff */
[----:B------:R-:W-:Y:S02]  /*33510*/  SHF.R.S32.HI R15, RZ, 0x8, R15 ;  /* 0x00000008ff0f7819 */ /* 0x000fe4000001140f */
[----:B------:R-:W-:-:S02]  /*33520*/  F2FP.SATFINITE.E4M3.F32.PACK_AB_MERGE_C R47, R47, R46, RZ ;  /* 0x0000002e2f2f723e */ /* 0x000fc400048070ff */
[C---:B------:R-:W-:Y:S01]  /*33530*/  LEA.HI.X.SX32 R11, R3.reuse, R2, 0x1, P6 ;  /* 0x00000002030b7211 */ /* 0x040fe200030f0eff */
[----:B------:R-:W-:Y:S01]  /*33540*/  VIADD R3, R3, UR6 ;  /* 0x0000000603037c36 */ /* 0x000fe20008000000 */
[----:B------:R0:W-:Y:S01]  /*33550*/  @P2 STG.E.U8 desc[UR20][R8.64], R15 ;  /* 0x0000000f08002986 */ /* 0x0001e2000c101114 */
[----:B------:R-:W-:Y:S02]  /*33560*/  PRMT R6, R47, 0x9910, RZ ;  /* 0x000099102f067816 */ /* 0x000fe400000000ff */
[C---:B------:R-:W-:Y:S01]  /*33570*/  VIADD R7, R3.reuse, UR6 ;  /* 0x0000000603077c36 */ /* 0x040fe20008000000 */
[----:B------:R1:W-:Y:S01]  /*33580*/  @P4 STG.E.U8 desc[UR20][R10.64], R47 ;  /* 0x0000002f0a004986 */ /* 0x0003e2000c101114 */
[----:B------:R-:W-:-:S04]  /*33590*/  IADD3 R4, P4, PT, R3, R0, RZ ;  /* 0x0000000003047210 */ /* 0x000fc80007f9e0ff */
[----:B------:R-:W-:Y:S02]  /*335a0*/  LEA.HI.X.SX32 R5, R3, R2, 0x1, P4 ;  /* 0x0000000203057211 */ /* 0x000fe400020f0eff */
[----:B0-----:R-:W-:Y:S02]  /*335b0*/  SHF.R.S32.HI R15, RZ, 0x8, R6 ;  /* 0x00000008ff0f7819 */ /* 0x001fe40000011406 */
[C---:B------:R-:W-:Y:S01]  /*335c0*/  IADD3 R6, P4, PT, R7.reuse, R0, RZ ;  /* 0x0000000007067210 */ /* 0x040fe20007f9e0ff */
[C---:B------:R-:W-:Y:S01]  /*335d0*/  VIADD R3, R7.reuse, UR6 ;  /* 0x0000000607037c36 */ /* 0x040fe20008000000 */
[----:B------:R-:W-:Y:S02]  /*335e0*/  ISETP.LT.AND P5, PT, R18, UR15, !P0 ;  /* 0x0000000f12007c0c */ /* 0x000fe4000c7a1270 */
[----:B------:R-:W4:Y:S01]  /*335f0*/  LDL.LU R18, [R1+0xf2c] ;  /* 0x000f2c0001127983 */ /* 0x000f220000300800 */
[----:B------:R-:W-:Y:S02]  /*33600*/  LEA.HI.X.SX32 R7, R7, R2, 0x1, P4 ;  /* 0x0000000207077211 */ /* 0x000fe400020f0eff */
[----:B------:R-:W-:-:S08]  /*33610*/  F2FP.SATFINITE.E4M3.F32.PACK_AB_MERGE_C R49, R49, R48, RZ ;  /* 0x000000303131723e */ /* 0x000fd000048070ff */
[----:B------:R-:W-:Y:S04]  /*33620*/  @P5 STG.E.U8 desc[UR20][R4.64], R15 ;  /* 0x0000000f04005986 */ /* 0x000fe8000c101114 */
[----:B------:R0:W-:Y:S01]  /*33630*/  @P3 STG.E.U8 desc[UR20][R6.64], R49 ;  /* 0x0000003106003986 */ /* 0x0001e2000c101114 */
[----:B---3--:R-:W-:-:S03]  /*33640*/  ISETP.LT.AND P2, PT, R16, UR15, !P0 ;  /* 0x0000000f10007c0c */ /* 0x008fc6000c741270 */
[----:B------:R-:W3:Y:S01]  /*33650*/  LDL.LU R16, [R1+0xf28] ;  /* 0x000f280001107983 */ /* 0x000ee20000300800 */
[----:B--2---:R-:W-:-:S03]  /*33660*/  ISETP.LT.AND P4, PT, R12, UR15, !P0 ;  /* 0x0000000f0c007c0c */ /* 0x004fc6000c781270 */
[----:B------:R-:W2:Y:S01]  /*33670*/  LDL.LU R12, [R1+0xf20] ;  /* 0x000f2000010c7983 */ /* 0x000ea20000300800 */
[----:B----4-:R-:W-:-:S03]  /*33680*/  ISETP.LT.AND P3, PT, R14, UR15, !P0 ;  /* 0x0000000f0e007c0c */ /* 0x010fc6000c761270 */
[----:B------:R-:W4:Y:S01]  /*33690*/  LDL.LU R14, [R1+0xf1c] ;  /* 0x000f1c00010e7983 */ /* 0x000f220000300800 */
[C---:B------:R-:W-:Y:S01]  /*336a0*/  IADD3 R8, P5, PT, R3.reuse, R0, RZ ;  /* 0x0000000003087210 */ /* 0x040fe20007fbe0ff */
[----:B------:R-:W-:Y:S01]  /*336b0*/  VIADD R13, R3, UR6 ;  /* 0x00000006030d7c36 */ /* 0x000fe20008000000 */
[----:B------:R-:W-:Y:S01]  /*336c0*/  ISETP.LT.AND P6, PT, R17, UR15, !P0 ;  /* 0x0000000f11007c0c */ /* 0x000fe2000c7c1270 */
[----:B------:R-:W4:Y:S01]  /*336d0*/  LDL.LU R19, [R1+0xf18] ;  /* 0x000f180001137983 */ /* 0x000f220000300800 */
[----:B------:R-:W-:Y:S02]  /*336e0*/  PRMT R17, R49, 0x9910, RZ ;  /* 0x0000991031117816 */ /* 0x000fe400000000ff */
[----:B------:R-:W-:Y:S02]  /*336f0*/  LEA.HI.X.SX32 R9, R3, R2, 0x1, P5 ;  /* 0x0000000203097211 */ /* 0x000fe400028f0eff */
[----:B-1----:R-:W-:Y:S02]  /*33700*/  IADD3 R10, P5, PT, R13, R0, RZ ;  /* 0x000000000d0a7210 */ /* 0x002fe40007fbe0ff */
[----:B------:R-:W-:-:S02]  /*33710*/  SHF.R.S32.HI R17, RZ, 0x8, R17 ;  /* 0x00000008ff117819 */ /* 0x000fc40000011411 */
[----:B------:R-:W-:Y:S02]  /*33720*/  F2FP.SATFINITE.E4M3.F32.PACK_AB_MERGE_C R51, R51, R50, RZ ;  /* 0x000000323333723e */ /* 0x000fe400048070ff */
[C---:B------:R-:W-:Y:S01]  /*33730*/  LEA.HI.X.SX32 R11, R13.reuse, R2, 0x1, P5 ;  /* 0x000000020d0b7211 */ /* 0x040fe200028f0eff */
[----:B------:R-:W-:Y:S01]  /*33740*/  VIADD R13, R13, UR6 ;  /* 0x000000060d0d7c36 */ /* 0x000fe20008000000 */
[----:B------:R1:W-:Y:S01]  /*33750*/  @P1 STG.E.U8 desc[UR20][R8.64], R17 ;  /* 0x0000001108001986 */ /* 0x0003e2000c101114 */
[----:B0-----:R-:W-:-:S03]  /*33760*/  PRMT R6, R51, 0x9910, RZ ;  /* 0x0000991033067816 */ /* 0x001fc600000000ff */
[----:B------:R0:W-:Y:S01]  /*33770*/  @P2 STG.E.U8 desc[UR20][R10.64], R51 ;  /* 0x000000330a002986 */ /* 0x0001e2000c101114 */
[C---:B------:R-:W-:Y:S01]  /*33780*/  IADD3 R4, P2, PT, R13.reuse, R0, RZ ;  /* 0x000000000d047210 */ /* 0x040fe20007f5e0ff */
[----:B------:R-:W-:-:S03]  /*33790*/  VIADD R3, R13, UR6 ;  /* 0x000000060d037c36 */ /* 0x000fc60008000000 */
[----:B------:R-:W-:Y:S02]  /*337a0*/  LEA.HI.X.SX32 R5, R13, R2, 0x1, P2 ;  /* 0x000000020d057211 */ /* 0x000fe400010f0eff */
[----:B------:R-:W-:Y:S01]  /*337b0*/  SHF.R.S32.HI R13, RZ, 0x8, R6 ;  /* 0x00000008ff0d7819 */ /* 0x000fe20000011406 */
[----:B-1----:R-:W4:Y:S01]  /*337c0*/  LDL.LU R17, [R1+0xf10] ;  /* 0x000f100001117983 */ /* 0x002f220000300800 */
[----:B------:R-:W-:-:S04]  /*337d0*/  IADD3 R6, P2, PT, R3, R0, RZ ;  /* 0x0000000003067210 */ /* 0x000fc80007f5e0ff */
[----:B------:R-:W-:Y:S02]  /*337e0*/  LEA.HI.X.SX32 R7, R3, R2, 0x1, P2 ;  /* 0x0000000203077211 */ /* 0x000fe400010f0eff */
[----:B------:R-:W-:Y:S02]  /*337f0*/  F2FP.SATFINITE.E4M3.F32.PACK_AB_MERGE_C R53, R53, R52, RZ ;  /* 0x000000343535723e */ /* 0x000fe400048070ff */
[----:B------:R-:W-:Y:S01]  /*33800*/  ISETP.LT.AND P1, PT, R18, UR15, !P0 ;  /* 0x0000000f12007c0c */ /* 0x000fe2000c721270 */
[----:B------:R-:W-:Y:S04]  /*33810*/  @P6 STG.E.U8 desc[UR20][R4.64], R13 ;  /* 0x0000000d04006986 */ /* 0x000fe8000c101114 */
[----:B------:R1:W-:Y:S01]  /*33820*/  @P4 STG.E.U8 desc[UR20][R6.64], R53 ;  /* 0x0000003506004986 */ /* 0x0003e2000c101114 */
[----:B---3--:R-:W-:-:S02]  /*33830*/  ISETP.LT.AND P5, PT, R16, UR15, !P0 ;  /* 0x0000000f10007c0c */ /* 0x008fc4000c7a1270 */
[----:B--2---:R-:W-:Y:S02]  /*33840*/  ISETP.LT.AND P2, PT, R12, UR15, !P0 ;  /* 0x0000000f0c007c0c */ /* 0x004fe4000c741270 */
[----:B------:R-:W2:Y:S04]  /*33850*/  LDL.LU R12, [R1+0xf0c] ;  /* 0x000f0c00010c7983 */ /* 0x000ea80000300800 */
[----:B------:R-:W3:Y:S04]  /*33860*/  LDL.LU R18, [R1+0xf04] ;  /* 0x000f040001127983 */ /* 0x000ee80000300800 */
[----:B------:R-:W3:Y:S01]  /*33870*/  LDL.LU R16, [R1+0xefc] ;  /* 0x000efc0001107983 */ /* 0x000ee20000300800 */
[----:B----4-:R-:W-:-:S03]  /*33880*/  ISETP.LT.AND P4, PT, R14, UR15, !P0 ;  /* 0x0000000f0e007c0c */ /* 0x010fc6000c781270 */
[----:B------:R-:W4:Y:S01]  /*33890*/  LDL.LU R14, [R1+0xef8] ;  /* 0x000ef800010e7983 */ /* 0x000f220000300800 */
[----:B------:R-:W-:-:S04]  /*338a0*/  VIADD R9, R3, UR6 ;  /* 0x0000000603097c36 */ /* 0x000fc80008000000 */
[C---:B------:R-:W-:Y:S01]  /*338b0*/  VIADD R3, R9.reuse, UR6 ;  /* 0x0000000609037c36 */ /* 0x040fe20008000000 */
[----:B------:R-:W-:Y:S02]  /*338c0*/  IADD3 R8, P6, PT, R9, R0, RZ ;  /* 0x0000000009087210 */ /* 0x000fe40007fde0ff */
[----:B------:R-:W-:Y:S02]  /*338d0*/  PRMT R15, R53, 0x9910, RZ ;  /* 0x00009910350f7816 */ /* 0x000fe400000000ff */
[----:B------:R-:W-:Y:S02]  /*338e0*/  LEA.HI.X.SX32 R9, R9, R2, 0x1, P6 ;  /* 0x0000000209097211 */ /* 0x000fe400030f0eff */
[----:B0-----:R-:W-:Y:S02]  /*338f0*/  IADD3 R10, P6, PT, R3, R0, RZ ;  /* 0x00000000030a7210 */ /* 0x001fe40007fde0ff */
[----:B------:R-:W-:Y:S02]  /*33900*/  SHF.R.S32.HI R15, RZ, 0x8, R15 ;  /* 0x00000008ff0f7819 */ /* 0x000fe4000001140f */
[----:B------:R-:W-:-:S02]  /*33910*/  F2FP.SATFINITE.E4M3.F32.PACK_AB_MERGE_C R55, R55, R54, RZ ;  /* 0x000000363737723e */ /* 0x000fc400048070ff */
[C---:B------:R-:W-:Y:S01]  /*33920*/  LEA.HI.X.SX32 R11, R3.reuse, R2, 0x1, P6 ;  /* 0x00000002030b7211 */ /* 0x040fe200030f0eff */
[----:B------:R-:W-:Y:S01]  /*33930*/  VIADD R3, R3, UR6 ;  /* 0x0000000603037c36 */ /* 0x000fe20008000000 */
[----:B------:R0:W-:Y:S01]  /*33940*/  @P3 STG.E.U8 desc[UR20][R8.64], R15 ;  /* 0x0000000f08003986 */ /* 0x0001e2000c101114 */
[----:B-1----:R-:W-:Y:S02]  /*33950*/  PRMT R6, R55, 0x9910, RZ ;  /* 0x0000991037067816 */ /* 0x002fe400000000ff */
[C---:B------:R-:W-:Y:S01]  /*33960*/  VIADD R7, R3.reuse, UR6 ;  /* 0x0000000603077c36 */ /* 0x040fe20008000000 */
[----:B------:R1:W-:Y:S01]  /*33970*/  @P1 STG.E.U8 desc[UR20][R10.64], R55 ;  /* 0x000000370a001986 */ /* 0x0003e2000c101114 */
[----:B------:R-:W-:-:S04]  /*33980*/  IADD3 R4, P1, PT, R3, R0, RZ ;  /* 0x0000000003047210 */ /* 0x000fc80007f3e0ff */
[----:B------:R-:W-:Y:S01]  /*33990*/  LEA.HI.X.SX32 R5, R3, R2, 0x1, P1 ;  /* 0x0000000203057211 */ /* 0x000fe200008f0eff */
[C---:B------:R-:W-:Y:S01]  /*339a0*/  VIADD R3, R7.reuse, UR6 ;  /* 0x0000000607037c36 */ /* 0x040fe20008000000 */
[----:B0-----:R-:W-:Y:S02]  /*339b0*/  SHF.R.S32.HI R15, RZ, 0x8, R6 ;  /* 0x00000008ff0f7819 */ /* 0x001fe40000011406 */
[----:B------:R-:W-:Y:S01]  /*339c0*/  IADD3 R6, P1, PT, R7, R0, RZ ;  /* 0x0000000007067210 */ /* 0x000fe20007f3e0ff */
[----:B------:R-:W-:Y:S01]  /*339d0*/  VIADD R13, R3, UR6 ;  /* 0x00000006030d7c36 */ /* 0x000fe20008000000 */
[----:B------:R-:W-:Y:S01]  /*339e0*/  F2FP.SATFINITE.E4M3.F32.PACK_AB_MERGE_C R57, R57, R56, RZ ;  /* 0x000000383939723e */ /* 0x000fe200048070ff */
[----:B------:R0:W-:Y:S01]  /*339f0*/  @P5 STG.E.U8 desc[UR20][R4.64], R15 ;  /* 0x0000000f04005986 */ /* 0x0001e2000c101114 */
[----:B------:R-:W-:Y:S02]  /*33a00*/  LEA.HI.X.SX32 R7, R7, R2, 0x1, P1 ;  /* 0x0000000207077211 */ /* 0x000fe400008f0eff */
[----:B------:R-:W-:-:S02]  /*33a10*/  IADD3 R8, P5, PT, R3, R0, RZ ;  /* 0x0000000003087210 */ /* 0x000fc40007fbe0ff */
[----:B------:R-:W-:Y:S02]  /*33a20*/  ISETP.LT.AND P6, PT, R17, UR15, !P0 ;  /* 0x0000000f11007c0c */ /* 0x000fe4000c7c1270 */
[----:B------:R-:W-:Y:S02]  /*33a30*/  PRMT R17, R57, 0x9910, RZ ;  /* 0x0000991039117816 */ /* 0x000fe400000000ff */
[----:B------:R-:W-:Y:S02]  /*33a40*/  LEA.HI.X.SX32 R9, R3, R2, 0x1, P5 ;  /* 0x0000000203097211 */ /* 0x000fe400028f0eff */
[C---:B-1----:R-:W-:Y:S01]  /*33a50*/  IADD3 R10, P5, PT, R13.reuse, R0, RZ ;  /* 0x000000000d0a7210 */ /* 0x042fe20007fbe0ff */
[----:B------:R-:W-:Y:S01]  /*33a60*/  @P2 STG.E.U8 desc[UR20][R6.64], R57 ;  /* 0x0000003906002986 */ /* 0x000fe2000c101114 */
[----:B------:R-:W-:Y:S02]  /*33a70*/  SHF.R.S32.HI R17, RZ, 0x8, R17 ;  /* 0x00000008ff117819 */ /* 0x000fe40000011411 */
[----:B------:R-:W-:-:S03]  /*33a80*/  LEA.HI.X.SX32 R11, R13, R2, 0x1, P5 ;  /* 0x000000020d0b7211 */ /* 0x000fc600028f0eff */
[----:B------:R1:W-:Y:S01]  /*33a90*/  @P4 STG.E.U8 desc[UR20][R8.64], R17 ;  /* 0x0000001108004986 */ /* 0x0003e2000c101114 */
[----:B--2---:R-:W-:-:S03]  /*33aa0*/  ISETP.LT.AND P1, PT, R12, UR15, !P0 ;  /* 0x0000000f0c007c0c */ /* 0x004fc6000c721270 */
[----:B------:R-:W2:Y:S01]  /*33ab0*/  LDL.LU R12, [R1+0xef4] ;  /* 0x000ef400010c7983 */ /* 0x000ea20000300800 */
[----:B---3--:R-:W-:-:S03]  /*33ac0*/  ISETP.LT.AND P2, PT, R18, UR15, !P0 ;  /* 0x0000000f12007c0c */ /* 0x008fc6000c741270 */
[----:B------:R-:W3:Y:S01]  /*33ad0*/  LDL.LU R18, [R1+0xef0] ;  /* 0x000ef00001127983 */ /* 0x000ee20000300800 */
[----:B------:R-:W-:-:S03]  /*33ae0*/  ISETP.LT.AND P5, PT, R16, UR15, !P0 ;  /* 0x0000000f10007c0c */ /* 0x000fc6000c7a1270 */
[----:B------:R-:W3:Y:S01]  /*33af0*/  LDL.LU R16, [R1+0xeec] ;  /* 0x000eec0001107983 */ /* 0x000ee20000300800 */
[----:B----4-:R-:W-:-:S03]  /*33b00*/  ISETP.LT.AND P4, PT, R14, UR15, !P0 ;  /* 0x0000000f0e007c0c */ /* 0x010fc6000c781270 */
[----:B------:R-:W4:Y:S01]  /*33b10*/  LDL.LU R14, [R1+0xee8] ;  /* 0x000ee800010e7983 */ /* 0x000f220000300800 */
[----:B------:R-:W-:Y:S01]  /*33b20*/  ISETP.LT.AND P3, PT, R19, UR15, !P0 ;  /* 0x0000000f13007c0c */ /* 0x000fe2000c761270 */
[----:B------:R-:W-:Y:S01]  /*33b30*/  VIADD R13, R13, UR6 ;  /* 0x000000060d0d7c36 */ /* 0x000fe20008000000 */
[----:B------:R-:W-:-:S03]  /*33b40*/  F2FP.SATFINITE.E4M3.F32.PACK_AB_MERGE_C R59, R59, R58, RZ ;  /* 0x0000003a3b3b723e */ /* 0x000fc600048070ff */
[----:B------:R-:W-:Y:S01]  /*33b50*/  VIADD R3, R13, UR6 ;  /* 0x000000060d037c36 */ /* 0x000fe20008000000 */
[----:B0-----:R-:W-:-:S07]  /*33b60*/  PRMT R15, R59, 0x9910, RZ ;  /* 0x000099103b0f7816 */ /* 0x001fce00000000ff */
[----:B------:R0:W-:Y:S01]  /*33b70*/  @P3 STG.E.U8 desc[UR20][R10.64], R59 ;  /* 0x0000003b0a003986 */ /* 0x0001e2000c101114 */
[----:B------:R-:W-:Y:S01]  /*33b80*/  IADD3 R4, P3, PT, R13, R0, RZ ;  /* 0x000000000d047210 */ /* 0x000fe20007f7e0ff */
[----:B-1----:R-:W-:-:S03]  /*33b90*/  VIADD R9, R3, UR6 ;  /* 0x0000000603097c36 */ /* 0x002fc60008000000 */
[----:B------:R-:W-:Y:S02]  /*33ba0*/  LEA.HI.X.SX32 R5, R13, R2, 0x1, P3 ;  /* 0x000000020d057211 */ /* 0x000fe400018f0eff */
[C---:B------:R-:W-:Y:S02]  /*33bb0*/  IADD3 R6, P3, PT, R3.reuse, R0, RZ ;  /* 0x0000000003067210 */ /* 0x040fe40007f7e0ff */
[----:B------:R-:W-:Y:S02]  /*33bc0*/  SHF.R.S32.HI R15, RZ, 0x8, R15 ;  /* 0x00000008ff0f7819 */ /* 0x000fe4000001140f */
[----:B------:R-:W-:Y:S01]  /*33bd0*/  LEA.HI.X.SX32 R7, R3, R2, 0x1, P3 ;  /* 0x0000000203077211 */ /* 0x000fe200018f0eff */
[----:B------:R-:W-:Y:S01]  /*33be0*/  VIADD R3, R9, UR6 ;  /* 0x0000000609037c36 */ /* 0x000fe20008000000 */
[----:B------:R-:W-:Y:S01]  /*33bf0*/  F2FP.SATFINITE.E4M3.F32.PACK_AB_MERGE_C R61, R61, R60, RZ ;  /* 0x0000003c3d3d723e */ /* 0x000fe200048070ff */
[----:B------:R1:W-:Y:S02]  /*33c00*/  @P6 STG.E.U8 desc[UR20][R4.64], R15 ;  /* 0x0000000f04006986 */ /* 0x0003e4000c101114 */
[----:B------:R-:W-:-:S02]  /*33c10*/  VIADD R13, R3, UR6 ;  /* 0x00000006030d7c36 */ /* 0x000fc40008000000 */
[----:B------:R-:W-:Y:S01]  /*33c20*/  @P1 STG.E.U8 desc[UR20][R6.64], R61 ;  /* 0x0000003d06001986 */ /* 0x000fe2000c101114 */
[-C--:B0-----:R-:W-:Y:S02]  /*33c30*/  IADD3 R10, P1, PT, R3, R0.reuse, RZ ;  /* 0x00000000030a7210 */ /* 0x081fe40007f3e0ff */
[----:B------:R-:W-:Y:S02]  /*33c40*/  IADD3 R8, P6, PT, R9, R0, RZ ;  /* 0x0000000009087210 */ /* 0x000fe40007fde0ff */
[-C--:B------:R-:W-:Y:S01]  /*33c50*/  LEA.HI.X.SX32 R11, R3, R2.reuse, 0x1, P1 ;  /* 0x00000002030b7211 */ /* 0x080fe200008f0eff */
[----:B-1----:R-:W-:Y:S01]  /*33c60*/  VIADD R15, R13, UR6 ;  /* 0x000000060d0f7c36 */ /* 0x002fe20008000000 */
[----:B------:R-:W-:Y:S02]  /*33c70*/  LEA.HI.X.SX32 R9, R9, R2, 0x1, P6 ;  /* 0x0000000209097211 */ /* 0x000fe400030f0eff */
[----:B------:R-:W-:Y:S01]  /*33c80*/  IADD3 R4, P1, PT, R13, R0, RZ ;  /* 0x000000000d047210 */ /* 0x000fe20007f3e0ff */
[----:B------:R-:W-:Y:S01]  /*33c90*/  VIADD R3, R15, UR6 ;  /* 0x000000060f037c36 */ /* 0x000fe20008000000 */
[----:B------:R-:W-:-:S02]  /*33ca0*/  PRMT R17, R61, 0x9910, RZ ;  /* 0x000099103d117816 */ /* 0x000fc400000000ff */
[----:B------:R-:W-:Y:S02]  /*33cb0*/  LEA.HI.X.SX32 R5, R13, R2, 0x1, P1 ;  /* 0x000000020d057211 */ /* 0x000fe400008f0eff */
[----:B------:R-:W-:Y:S02]  /*33cc0*/  SHF.R.S32.HI R17, RZ, 0x8, R17 ;  /* 0x00000008ff117819 */ /* 0x000fe40000011411 */
[----:B------:R-:W-:-:S03]  /*33cd0*/  F2FP.SATFINITE.E4M3.F32.PACK_AB_MERGE_C R63, R63, R62, RZ ;  /* 0x0000003e3f3f723e */ /* 0x000fc600048070ff */
[----:B------:R0:W-:Y:S01]  /*33ce0*/  @P2 STG.E.U8 desc[UR20][R8.64], R17 ;  /* 0x0000001108002986 */ /* 0x0001e2000c101114 */
[----:B------:R-:W-:Y:S02]  /*33cf0*/  F2FP.SATFINITE.E4M3.F32.PACK_AB_MERGE_C R65, R65, R64, RZ ;  /* 0x000000404141723e */ /* 0x000fe400048070ff */
[----:B------:R-:W-:-:S04]  /*33d00*/  F2FP.SATFINITE.E4M3.F32.PACK_AB_MERGE_C R67, R67, R66, RZ ;  /* 0x000000424343723e */ /* 0x000fc800048070ff */
[----:B------:R-:W-:Y:S02]  /*33d10*/  PRMT R19, R67, 0x9910, RZ ;  /* 0x0000991043137816 */ /* 0x000fe400000000ff */
[----:B0-----:R-:W-:Y:S01]  /*33d20*/  PRMT R17, R65, 0x9910, RZ ;  /* 0x0000991041117816 */ /* 0x001fe200000000ff */
[----:B------:R0:W-:Y:S01]  /*33d30*/  @P5 STG.E.U8 desc[UR20][R10.64], R63 ;  /* 0x0000003f0a005986 */ /* 0x0001e2000c101114 */
[----:B------:R-:W-:Y:S02]  /*33d40*/  SHF.R.S32.HI R19, RZ, 0x8, R19 ;  /* 0x00000008ff137819 */ /* 0x000fe40000011413 */
[----:B------:R-:W-:Y:S02]  /*33d50*/  SHF.R.S32.HI R17, RZ, 0x8, R17 ;  /* 0x00000008ff117819 */ /* 0x000fe40000011411 */
[----:B--2---:R-:W-:Y:S02]  /*33d60*/  ISETP.LT.AND P3, PT, R12, UR15, !P0 ;  /* 0x0000000f0c007c0c */ /* 0x004fe4000c761270 */
[----:B------:R-:W-:-:S04]  /*33d70*/  IADD3 R12, P6, PT, R15, R0, RZ ;  /* 0x000000000f0c7210 */ /* 0x000fc80007fde0ff */
[----:B------:R-:W-:Y:S01]  /*33d80*/  LEA.HI.X.SX32 R13, R15, R2, 0x1, P6 ;  /* 0x000000020f0d7211 */ /* 0x000fe200030f0eff */
[C---:B------:R-:W-:Y:S01]  /*33d90*/  VIADD R15, R3.reuse, UR6 ;  /* 0x00000006030f7c36 */ /* 0x040fe20008000000 */
[C---:B------:R-:W-:Y:S02]  /*33da0*/  IADD3 R6, P6, PT, R3.reuse, R0, RZ ;  /* 0x0000000003067210 */ /* 0x040fe40007fde0ff */
[----:B---3--:R-:W-:Y:S02]  /*33db0*/  ISETP.LT.AND P1, PT, R16, UR15, !P0 ;  /* 0x0000000f10007c0c */ /* 0x008fe4000c721270 */
[----:B------:R-:W-:Y:S01]  /*33dc0*/  LEA.HI.X.SX32 R7, R3, R2, 0x1, P6 ;  /* 0x0000000203077211 */ /* 0x000fe200030f0eff */
[C---:B------:R-:W-:Y:S01]  /*33dd0*/  VIADD R3, R15.reuse, UR6 ;  /* 0x000000060f037c36 */ /* 0x040fe20008000000 */
[----:B------:R-:W-:Y:S02]  /*33de0*/  IADD3 R8, P6, PT, R15, R0, RZ ;  /* 0x000000000f087210 */ /* 0x000fe40007fde0ff */
[----:B------:R-:W-:-:S02]  /*33df0*/  PRMT R16, R63, 0x9910, RZ ;  /* 0x000099103f107816 */ /* 0x000fc400000000ff */
[----:B------:R-:W-:Y:S02]  /*33e00*/  ISETP.LT.AND P2, PT, R18, UR15, !P0 ;  /* 0x0000000f12007c0c */ /* 0x000fe4000c741270 */
[----:B----4-:R-:W-:Y:S02]  /*33e10*/  ISETP.LT.AND P0, PT, R14, UR15, !P0 ;  /* 0x0000000f0e007c0c */ /* 0x010fe4000c701270 */
[----:B------:R-:W-:Y:S02]  /*33e20*/  LEA.HI.X.SX32 R9, R15, R2, 0x1, P6 ;  /* 0x000000020f097211 */ /* 0x000fe400030f0eff */
[----:B------:R-:W-:Y:S01]  /*33e30*/  IADD3 R14, P6, PT, R3, R0, RZ ;  /* 0x00000000030e7210 */ /* 0x000fe20007fde0ff */
[----:B------:R-:W-:-:S03]  /*33e40*/  IMAD.MOV.U32 R0, RZ, RZ, R16 ;  /* 0x000000ffff007224 */ /* 0x000fc600078e0010 */
[----:B------:R-:W-:Y:S02]  /*33e50*/  LEA.HI.X.SX32 R15, R3, R2, 0x1, P6 ;  /* 0x00000002030f7211 */ /* 0x000fe400030f0eff */
[----:B------:R-:W-:-:S05]  /*33e60*/  SHF.R.S32.HI R3, RZ, 0x8, R0 ;  /* 0x00000008ff037819 */ /* 0x000fca0000011400 */
[----:B------:R0:W-:Y:S04]  /*33e70*/  @P4 STG.E.U8 desc[UR20][R4.64], R3 ;  /* 0x0000000304004986 */ /* 0x0001e8000c101114 */
[----:B------:R0:W-:Y:S04]  /*33e80*/  @P3 STG.E.U8 desc[UR20][R12.64], R65 ;  /* 0x000000410c003986 */ /* 0x0001e8000c101114 */
[----:B------:R0:W-:Y:S04]  /*33e90*/  @P2 STG.E.U8 desc[UR20][R6.64], R17 ;  /* 0x0000001106002986 */ /* 0x0001e8000c101114 */
[----:B------:R0:W-:Y:S04]  /*33ea0*/  @P1 STG.E.U8 desc[UR20][R8.64], R67 ;  /* 0x0000004308001986 */ /* 0x0001e8000c101114 */
[----:B------:R0:W-:Y:S01]  /*33eb0*/  @P0 STG.E.U8 desc[UR20][R14.64], R19 ;  /* 0x000000130e000986 */ /* 0x0001e2000c101114 */
[----:B------:R-:W-:Y:S06]  /*33ec0*/  BAR.SYNC.DEFER_BLOCKING 0x0 ;  /* 0x0000000000007b1d */ /* 0x000fec0000010000 */
[----:B------:R-:W-:Y:S05]  /*33ed0*/  BRA.U UP0, `(.L_x_13) ;  /* 0x0000000100a07547 */ /* 0x000fea000b800000 */
[----:B------:R-:W1:Y:S01]  /*33ee0*/  S2UR UR5, SR_CgaCtaId ;  /* 0x00000000000579c3 */ /* 0x000e620000008800 */
[----:B------:R-:W-:Y:S01]  /*33ef0*/  NOP ;  /* 0x0000000000007918 */ /* 0x000fe20000000000 */
[----:B------:R-:W-:Y:S01]  /*33f00*/  UMOV UR4, 0x50 ;  /* 0x0000005000047882 */ /* 0x000fe20000000000 */
[----:B------:R-:W-:Y:S02]  /*33f10*/  IMAD.U32 R0, RZ, RZ, UR8 ;  /* 0x00000008ff007e24 */ /* 0x000fe4000f8e00ff */
[----:B0-----:R-:W-:Y:S02]  /*33f20*/  IMAD.MOV.U32 R3, RZ, RZ, 0x3 ;  /* 0x00000003ff037424 */ /* 0x001fe400078e00ff */
[----:B------:R-:W-:Y:S01]  /*33f30*/  IMAD.MOV.U32 R7, RZ, RZ, 0x1 ;  /* 0x00000001ff077424 */ /* 0x000fe200078e00ff */
[----:B------:R-:W-:-:S04]  /*33f40*/  LOP3.LUT R0, R0, 0xffff, RZ, 0xc0, !PT ;  /* 0x0000ffff00007812 */ /* 0x000fc800078ec0ff */
[----:B------:R-:W-:-:S05]  /*33f50*/  SHF.R.U32.HI R0, RZ, 0x5, R0 ;  /* 0x00000005ff007819 */ /* 0x000fca0000011600 */
[----:B------:R-:W-:Y:S01]  /*33f60*/  VIADD R2, R0, 0x10 ;  /* 0x0000001000027836 */ /* 0x000fe20000000000 */
[----:B------:R-:W-:Y:S01]  /*33f70*/  SHF.L.U32 R0, R3, R0, RZ ;  /* 0x0000000003007219 */ /* 0x000fe200000006ff */
[----:B-1----:R-:W-:-:S03]  /*33f80*/  ULEA UR6, UR5, UR4, 0x18 ;  /* 0x0000000405067291 */ /* 0x002fc6000f8ec0ff */
[----:B------:R-:W-:-:S04]  /*33f90*/  SHF.L.U32 R3, R7, R2, RZ ;  /* 0x0000000207037219 */ /* 0x000fc800000006ff */
[----:B------:R-:W-:Y:S02]  /*33fa0*/  LOP3.LUT R0, R3, R0, RZ, 0xfc, !PT ;  /* 0x0000000003007212 */ /* 0x000fe400078efcff */
[----:B------:R-:W0:Y:S02]  /*33fb0*/  LDS R5, [UR6] ;  /* 0x00000006ff057984 */ /* 0x000e240008000800 */
[C---:B------:R-:W-:Y:S02]  /*33fc0*/  LOP3.LUT R2, R0.reuse, 0xffff, RZ, 0xc0, !PT ;  /* 0x0000ffff00027812 */ /* 0x040fe400078ec0ff */
[----:B0-----:R-:W-:-:S04]  /*33fd0*/  LOP3.LUT R3, R0, 0xffff, R5, 0x80, !PT ;  /* 0x0000ffff00037812 */ /* 0x001fc800078e8005 */
[----:B------:R-:W-:-:S13]  /*33fe0*/  ISETP.NE.AND P0, PT, R3, R2, PT ;  /* 0x000000020300720c */ /* 0x000fda0003f05270 */
[----:B------:R-:W-:Y:S05]  /*33ff0*/  @P0 BRA `(.L_x_14) ;  /* 0x0000000000500947 */ /* 0x000fea0003800000 */
[----:B------:R-:W-:Y:S02]  /*34000*/  SHF.R.U32.HI R5, RZ, 0x10, R5 ;  /* 0x00000010ff057819 */ /* 0x000fe40000011605 */
[----:B------:R-:W-:-:S04]  /*34010*/  SHF.R.U32.HI R2, RZ, 0x10, R0 ;  /* 0x00000010ff027819 */ /* 0x000fc80000011600 */
[----:B------:R-:W-:-:S04]  /*34020*/  LOP3.LUT R5, R5, R2, RZ, 0xc0, !PT ;  /* 0x0000000205057212 */ /* 0x000fc800078ec0ff */
[----:B------:R-:W-:-:S13]  /*34030*/  ISETP.NE.AND P0, PT, R5, R2, PT ;  /* 0x000000020500720c */ /* 0x000fda0003f05270 */
[----:B------:R-:W-:Y:S05]  /*34040*/  @P0 BRA `(.L_x_15) ;  /* 0x0000000000300947 */ /* 0x000fea0003800000 */
[----:B------:R-:W-:Y:S01]  /*34050*/  R2UR UR4, R0 ;  /* 0x00000000000472ca */ /* 0x000fe200000e0000 */
[----:B------:R-:W-:Y:S01]  /*34060*/  VOTEU.ANY UR5, UPT, PT ;  /* 0x0000000000057886 */ /* 0x000fe200038e0100 */
[----:B------:R-:W0:Y:S01]  /*34070*/  S2R R0, SR_LANEID ;  /* 0x0000000000007919 */ /* 0x000e220000000000 */
[----:B------:R-:W-:-:S10]  /*34080*/  UFLO.U32 UR5, UR5 ;  /* 0x00000005000572bd */ /* 0x000fd400080e0000 */
[----:B------:R-:W-:-:S06]  /*34090*/  ULOP3.LUT UR4, URZ, UR4, URZ, 0x33, !UPT ;  /* 0x00000004ff047292 */ /* 0x000fcc000f8e33ff */
[----:B------:R-:W-:-:S04]  /*340a0*/  IMAD.U32 R2, RZ, RZ, UR4 ;  /* 0x00000004ff027e24 */ /* 0x000fc8000f8e00ff */
[----:B------:R-:W1:Y:S02]  /*340b0*/  REDUX UR7, R2 ;  /* 0x00000000020773c4 */ /* 0x000e640000000000 */
[----:B------:R2:W-:Y:S01]  /*340c0*/  UTCATOMSWS.AND URZ, UR4 ;  /* 0x0000000400ff79e3 */ /* 0x0005e20008000000 */
[----:B0-----:R-:W-:Y:S01]  /*340d0*/  ISETP.EQ.U32.AND P0, PT, R0, UR5, PT ;  /* 0x0000000500007c0c */ /* 0x001fe2000bf02070 */
[----:B-1----:R-:W-:-:S12]  /*340e0*/  IMAD.U32 R0, RZ, RZ, UR7 ;  /* 0x00000007ff007e24 */ /* 0x002fd8000f8e00ff */
[----:B------:R2:W-:Y:S01]  /*340f0*/  @P0 ATOMS.AND RZ, [UR6], R0 ;  /* 0x00000000ffff098c */ /* 0x0005e2000a800006 */
[----:B------:R-:W-:Y:S05]  /*34100*/  BRA `(.L_x_13) ;  /* 0x0000000000147947 */ /* 0x000fea0003800000 */
.L_x_15:
[----:B------:R-:W-:-:S07]  /*34110*/  MOV R2, 0x34130 ;  /* 0x0003413000027802 */ /* 0x000fce0000000f00 */
[----:B------:R-:W-:Y:S05]  /*34120*/  CALL.REL.NOINC `($__internal_0_$__cuda_sm10x_tcgen05_guardrail_trap_col_being_dealloced_not_returned_by_alloc) ;  /* 0x00000000002c7944 */ /* 0x000fea0003c00000 */
[----:B------:R-:W-:Y:S05]  /*34130*/  BRA `(.L_x_13) ;  /* 0x0000000000087947 */ /* 0x000fea0003800000 */
.L_x_14:
[----:B------:R-:W-:-:S07]  /*34140*/  MOV R2, 0x34160 ;  /* 0x0003416000027802 */ /* 0x000fce0000000f00 */
[----:B------:R-:W-:Y:S05]  /*34150*/  CALL.REL.NOINC `($__internal_2_$__cuda_sm10x_tcgen05_guardrail_trap_unallocated_columns_being_dealloced) ;  /* 0x0000000000387944 */ /* 0x000fea0003c00000 */
.L_x_13:
[----:B------:R-:W-:Y:S01]  /*34160*/  NOP ;  /* 0x0000000000007918 */ /* 0x000fe20000000000 */
[----:B--2---:R-:W-:Y:S05]  /*34170*/  EXIT ;  /* 0x000000000000794d */ /* 0x004fea0003800000 */
.L_x_8:
[----:B------:R-:W0:Y:S02]  /*34180*/  SYNCS.PHASECHK.TRANS64.TRYWAIT P6, [UR11], R6 ;  /* 0x00000006ff0075a7 */ /* 0x000e2400080c110b */
[----:B0-----:R-:W-:Y:S05]  /*34190*/  @!P6 BRA `(.L_x_8) ;  /* 0xfffffffc00f8e947 */ /* 0x001fea000383ffff */
[----:B------:R-:W-:Y:S05]  /*341a0*/  BRA `(.L_x_16) ;  /* 0xfffffe8400607947 */ /* 0x000fea000383ffff */
.L_x_12:
[----:B------:R-:W0:Y:S02]  /*341b0*/  SYNCS.PHASECHK.TRANS64.TRYWAIT P0, [UR11], R0 ;  /* 0x00000000ff0075a7 */ /* 0x000e24000800110b */
[----:B0-----:R-:W-:Y:S05]  /*341c0*/  @!P0 BRA `(.L_x_12) ;  /* 0xfffffffc00f88947 */ /* 0x001fea000383ffff */
[----:B------:R-:W-:Y:S05]  /*341d0*/  BRA `(.L_x_11) ;  /* 0xffffffdc00747947 */ /* 0x000fea000383ffff */
        .weak           $__internal_0_$__cuda_sm10x_tcgen05_guardrail_trap_col_being_dealloced_not_returned_by_alloc
        .type           $__internal_0_$__cuda_sm10x_tcgen05_guardrail_trap_col_being_dealloced_not_returned_by_alloc,@function
        .size           $__internal_0_$__cuda_sm10x_tcgen05_guardrail_trap_col_being_dealloced_not_returned_by_alloc,($__internal_1_$__cuda_sm10x_tcgen05_guardrail_trap_phase_invalid_during_alloc - $__internal_0_$__cuda_sm10x_tcgen05_guardrail_trap_col_being_dealloced_not_returned_by_alloc)
$__internal_0_$__cuda_sm10x_tcgen05_guardrail_trap_col_being_dealloced_not_returned_by_alloc:
[----:B------:R-:W-:Y:S05]  /*341e0*/  BPT.TRAP 0x1 ;  /* 0x000000040000795c */ /* 0x000fea0000300000 */
[----:B------:R-:W-:-:S04]  /*341f0*/  IMAD.MOV.U32 R3, RZ, RZ, 0x0 ;  /* 0x00000000ff037424 */ /* 0x000fc800078e00ff */
[----:B------:R-:W-:Y:S05]  /*34200*/  RET.REL.NODEC R2 `(matmul_kernel) ;  /* 0xfffffcbc027c7950 */ /* 0x000fea0003c3ffff */
        .weak           $__internal_1_$__cuda_sm10x_tcgen05_guardrail_trap_phase_invalid_during_alloc
        .type           $__internal_1_$__cuda_sm10x_tcgen05_guardrail_trap_phase_invalid_during_alloc,@function
        .size           $__internal_1_$__cuda_sm10x_tcgen05_guardrail_trap_phase_invalid_during_alloc,($__internal_2_$__cuda_sm10x_tcgen05_guardrail_trap_unallocated_columns_being_dealloced - $__internal_1_$__cuda_sm10x_tcgen05_guardrail_trap_phase_invalid_during_alloc)
$__internal_1_$__cuda_sm10x_tcgen05_guardrail_trap_phase_invalid_during_alloc:
[----:B------:R-:W-:Y:S05]  /*34210*/  BPT.TRAP 0x1 ;  /* 0x000000040000795c */ /* 0x000fea0000300000 */
[----:B------:R-:W-:-:S04]  /*34220*/  IMAD.MOV.U32 R3, RZ, RZ, 0x0 ;  /* 0x00000000ff037424 */ /* 0x000fc800078e00ff */
[----:B------:R-:W-:Y:S05]  /*34230*/  RET.REL.NODEC R2 `(matmul_kernel) ;  /* 0xfffffcbc02707950 */ /* 0x000fea0003c3ffff */
        .weak           $__internal_2_$__cuda_sm10x_tcgen05_guardrail_trap_unallocated_columns_being_dealloced
        .type           $__internal_2_$__cuda_sm10x_tcgen05_guardrail_trap_unallocated_columns_being_dealloced,@function
        .size           $__internal_2_$__cuda_sm10x_tcgen05_guardrail_trap_unallocated_columns_being_dealloced,(.L_x_20 - $__internal_2_$__cuda_sm10x_tcgen05_guardrail_trap_unallocated_columns_being_dealloced)
$__internal_2_$__cuda_sm10x_tcgen05_guardrail_trap_unallocated_columns_being_dealloced:
[----:B------:R-:W-:Y:S05]  /*34240*/  BPT.TRAP 0x1 ;  /* 0x000000040000795c */ /* 0x000fea0000300000 */
[----:B------:R-:W-:-:S04]  /*34250*/  IMAD.MOV.U32 R3, RZ, RZ, 0x0 ;  /* 0x00000000ff037424 */ /* 0x000fc800078e00ff */
[----:B------:R-:W-:Y:S05]  /*34260*/  RET.REL.NODEC R2 `(matmul_kernel) ;  /* 0xfffffcbc02647950 */ /* 0x000fea0003c3ffff */
.L_x_17:
[----:B------:R-:W-:-:S00]  /*34270*/  BRA `(.L_x_17) ;  /* 0xfffffffc00fc7947 */ /* 0x000fc0000383ffff */
[----:B------:R-:W-:-:S00]  /*34280*/  NOP ;  /* 0x0000000000007918 */ /* 0x000fc00000000000 */
[----:B------:R-:W-:-:S00]  /*34290*/  NOP ;  /* 0x0000000000007918 */ /* 0x000fc00000000000 */
[----:B------:R-:W-:-:S00]  /*342a0*/  NOP ;  /* 0x0000000000007918 */ /* 0x000fc00000000000 */
[----:B------:R-:W-:-:S00]  /*342b0*/  NOP ;  /* 0x0000000000007918 */ /* 0x000fc00000000000 */
[----:B------:R-:W-:-:S00]  /*342c0*/  NOP ;  /* 0x0000000000007918 */ /* 0x000fc00000000000 */
[----:B------:R-:W-:-:S00]  /*342d0*/  NOP ;  /* 0x0000000000007918 */ /* 0x000fc00000000000 */
[----:B------:R-:W-:-:S00]  /*342e0*/  NOP ;  /* 0x0000000000007918 */ /* 0x000fc00000000000 */
[----:B------:R-:W-:-:S00]  /*342f0*/  NOP ;  /* 0x0000000000007918 */ /* 0x000fc00000000000 */
.L_x_20:


//--------------------- .nv.shared.matmul_kernel  --------------------------
	.section	.nv.shared.matmul_kernel,"aw",@nobits
	.sectionflags	@""
	.align	16
	.zero		1024


//--------------------- .nv.shared.reserved.0     --------------------------
	.section	.nv.shared.reserved.0,"aw",@nobits
	.align	8
	.weak		__nv_reservedSMEM_offset_0_alias
	.size		__nv_reservedSMEM_offset_0_alias, 0, 64
	.other		__nv_reservedSMEM_offset_0_alias,@"STO_CUDA_RESERVED_SHARED STV_DEFAULT"
__nv_reservedSMEM_offset_0_alias:
	.zero		0
.nv.shared.reserved.0:
	.zero		64
	.weak		__nv_reservedSMEM_allocation_phase
	.type		__nv_reservedSMEM_allocation_phase,@object
	.size		__nv_reservedSMEM_allocation_phase,(.L_0 - __nv_reservedSMEM_allocation_phase)
__nv_reservedSMEM_allocation_phase:
	.zero		1
.L_0:
	.zero		7
	.weak		__nv_reservedSMEM_devtool_atexit_pc
	.type		__nv_reservedSMEM_devtool_atexit_pc,@object
	.size		__nv_reservedSMEM_devtool_atexit_pc,(__nv_reservedSMEM_allocation_mask - __nv_reservedSMEM_devtool_atexit_pc)
__nv_reservedSMEM_devtool_atexit_pc:
	.zero		8
	.weak		__nv_reservedSMEM_allocation_mask
	.type		__nv_reservedSMEM_allocation_mask,@object
	.size		__nv_reservedSMEM_allocation_mask,(.L_2 - __nv_reservedSMEM_allocation_mask)
__nv_reservedSMEM_allocation_mask:
	.zero		4
.L_2:


//--------------------- .nv.constant0.matmul_kernel --------------------------
	.section	.nv.constant0.matmul_kernel,"a",@progbits
	.sectionflags	@""
	.align	4
.nv.constant0.matmul_kernel:
	.zero		976


//--------------------- SYMBOLS --------------------------

	.type		.nv.reservedSmem.offset0,@object
	.size		.nv.reservedSmem.offset0,0x4
	.type		.nv.reservedSmem.cap,@object
	.size		.nv.reservedSmem.cap,0x4
